//
// Generated by NVIDIA NVVM Compiler
//
// Compiler Build ID: CL-36424714
// Cuda compilation tools, release 13.0, V13.0.88
// Based on NVVM 20.0.0
//

.version 9.0
.target sm_100
.address_size 64

	// .globl	_Z19assignHeterogeneityP6cellGsPf
.func  (.param .b64 func_retval0) __internal_accurate_pow
(
	.param .b64 __internal_accurate_pow_param_0,
	.param .b64 __internal_accurate_pow_param_1
)
;
.global .align 4 .b8 precalc_xorwow_matrix[102400];
.global .align 4 .b8 precalc_xorwow_offset_matrix[102400];
.global .align 4 .b8 mrg32k3aM1[2304];
.global .align 4 .b8 mrg32k3aM2[2304];
.global .align 4 .b8 mrg32k3aM1SubSeq[2016];
.global .align 4 .b8 mrg32k3aM2SubSeq[2016];
.global .align 4 .b8 mrg32k3aM1Seq[2304];
.global .align 4 .b8 mrg32k3aM2Seq[2304];
.const .align 8 .b8 __cr_lgamma_table[72];

.visible .entry _Z19assignHeterogeneityP6cellGsPf(
	.param .u64 .ptr .align 1 _Z19assignHeterogeneityP6cellGsPf_param_0,
	.param .u64 .ptr .align 1 _Z19assignHeterogeneityP6cellGsPf_param_1
)
{
	.reg .b32 	%r<5>;
	.reg .b32 	%f<12>;
	.reg .b64 	%rd<9>;
	.reg .b64 	%fd<12>;

	ld.param.u64 	%rd1, [_Z19assignHeterogeneityP6cellGsPf_param_0];
	ld.param.u64 	%rd2, [_Z19assignHeterogeneityP6cellGsPf_param_1];
	cvta.to.global.u64 	%rd3, %rd1;
	cvta.to.global.u64 	%rd4, %rd2;
	mov.u32 	%r1, %ctaid.x;
	mov.u32 	%r2, %ntid.x;
	mov.u32 	%r3, %tid.x;
	mad.lo.s32 	%r4, %r1, %r2, %r3;
	mul.wide.s32 	%rd5, %r4, 4;
	add.s64 	%rd6, %rd4, %rd5;
	ld.global.f32 	%f1, [%rd6];
	cvt.f64.f32 	%fd1, %f1;
	mul.wide.s32 	%rd7, %r4, 88;
	add.s64 	%rd8, %rd3, %rd7;
	st.global.f64 	[%rd8], %fd1;
	ld.global.f32 	%f2, [%rd6+10000];
	cvt.f64.f32 	%fd2, %f2;
	st.global.f64 	[%rd8+8], %fd2;
	ld.global.f32 	%f3, [%rd6+20000];
	cvt.f64.f32 	%fd3, %f3;
	st.global.f64 	[%rd8+16], %fd3;
	ld.global.f32 	%f4, [%rd6+30000];
	cvt.f64.f32 	%fd4, %f4;
	st.global.f64 	[%rd8+24], %fd4;
	ld.global.f32 	%f5, [%rd6+40000];
	cvt.f64.f32 	%fd5, %f5;
	st.global.f64 	[%rd8+32], %fd5;
	ld.global.f32 	%f6, [%rd6+50000];
	cvt.f64.f32 	%fd6, %f6;
	st.global.f64 	[%rd8+40], %fd6;
	ld.global.f32 	%f7, [%rd6+60000];
	cvt.f64.f32 	%fd7, %f7;
	st.global.f64 	[%rd8+48], %fd7;
	ld.global.f32 	%f8, [%rd6+70000];
	cvt.f64.f32 	%fd8, %f8;
	st.global.f64 	[%rd8+56], %fd8;
	ld.global.f32 	%f9, [%rd6+80000];
	cvt.f64.f32 	%fd9, %f9;
	st.global.f64 	[%rd8+64], %fd9;
	ld.global.f32 	%f10, [%rd6+90000];
	cvt.f64.f32 	%fd10, %f10;
	st.global.f64 	[%rd8+72], %fd10;
	ld.global.f32 	%f11, [%rd6+100000];
	cvt.f64.f32 	%fd11, %f11;
	st.global.f64 	[%rd8+80], %fd11;
	ret;

}
	// .globl	_Z17initialConditionsP4cellPf
.visible .entry _Z17initialConditionsP4cellPf(
	.param .u64 .ptr .align 1 _Z17initialConditionsP4cellPf_param_0,
	.param .u64 .ptr .align 1 _Z17initialConditionsP4cellPf_param_1
)
{
	.reg .b32 	%r<5>;
	.reg .b32 	%f<34>;
	.reg .b64 	%rd<9>;
	.reg .b64 	%fd<34>;

	ld.param.u64 	%rd1, [_Z17initialConditionsP4cellPf_param_0];
	ld.param.u64 	%rd2, [_Z17initialConditionsP4cellPf_param_1];
	cvta.to.global.u64 	%rd3, %rd1;
	cvta.to.global.u64 	%rd4, %rd2;
	mov.u32 	%r1, %ctaid.x;
	mov.u32 	%r2, %ntid.x;
	mov.u32 	%r3, %tid.x;
	mad.lo.s32 	%r4, %r1, %r2, %r3;
	mul.wide.s32 	%rd5, %r4, 4;
	add.s64 	%rd6, %rd4, %rd5;
	ld.global.f32 	%f1, [%rd6];
	cvt.f64.f32 	%fd1, %f1;
	mul.wide.s32 	%rd7, %r4, 264;
	add.s64 	%rd8, %rd3, %rd7;
	st.global.f64 	[%rd8+104], %fd1;
	ld.global.f32 	%f2, [%rd6+10000];
	cvt.f64.f32 	%fd2, %f2;
	st.global.f64 	[%rd8+96], %fd2;
	ld.global.f32 	%f3, [%rd6+20000];
	cvt.f64.f32 	%fd3, %f3;
	st.global.f64 	[%rd8+88], %fd3;
	ld.global.f32 	%f4, [%rd6+30000];
	cvt.f64.f32 	%fd4, %f4;
	st.global.f64 	[%rd8+112], %fd4;
	ld.global.f32 	%f5, [%rd6+40000];
	cvt.f64.f32 	%fd5, %f5;
	st.global.f64 	[%rd8+152], %fd5;
	ld.global.f32 	%f6, [%rd6+50000];
	cvt.f64.f32 	%fd6, %f6;
	st.global.f64 	[%rd8+160], %fd6;
	ld.global.f32 	%f7, [%rd6+60000];
	cvt.f64.f32 	%fd7, %f7;
	st.global.f64 	[%rd8+184], %fd7;
	ld.global.f32 	%f8, [%rd6+70000];
	cvt.f64.f32 	%fd8, %f8;
	st.global.f64 	[%rd8+168], %fd8;
	ld.global.f32 	%f9, [%rd6+80000];
	cvt.f64.f32 	%fd9, %f9;
	st.global.f64 	[%rd8+176], %fd9;
	ld.global.f32 	%f10, [%rd6+90000];
	cvt.f64.f32 	%fd10, %f10;
	st.global.f64 	[%rd8+144], %fd10;
	ld.global.f32 	%f11, [%rd6+100000];
	cvt.f64.f32 	%fd11, %f11;
	st.global.f64 	[%rd8+120], %fd11;
	ld.global.f32 	%f12, [%rd6+110000];
	cvt.f64.f32 	%fd12, %f12;
	st.global.f64 	[%rd8+128], %fd12;
	ld.global.f32 	%f13, [%rd6+120000];
	cvt.f64.f32 	%fd13, %f13;
	st.global.f64 	[%rd8+8], %fd13;
	ld.global.f32 	%f14, [%rd6+130000];
	cvt.f64.f32 	%fd14, %f14;
	st.global.f64 	[%rd8+136], %fd14;
	ld.global.f32 	%f15, [%rd6+140000];
	cvt.f64.f32 	%fd15, %f15;
	st.global.f64 	[%rd8], %fd15;
	ld.global.f32 	%f16, [%rd6+150000];
	cvt.f64.f32 	%fd16, %f16;
	st.global.f64 	[%rd8+16], %fd16;
	ld.global.f32 	%f17, [%rd6+160000];
	cvt.f64.f32 	%fd17, %f17;
	st.global.f64 	[%rd8+48], %fd17;
	ld.global.f32 	%f18, [%rd6+170000];
	cvt.f64.f32 	%fd18, %f18;
	st.global.f64 	[%rd8+64], %fd18;
	ld.global.f32 	%f19, [%rd6+180000];
	cvt.f64.f32 	%fd19, %f19;
	st.global.f64 	[%rd8+56], %fd19;
	ld.global.f32 	%f20, [%rd6+190000];
	cvt.f64.f32 	%fd20, %f20;
	st.global.f64 	[%rd8+72], %fd20;
	ld.global.f32 	%f21, [%rd6+200000];
	cvt.f64.f32 	%fd21, %f21;
	st.global.f64 	[%rd8+80], %fd21;
	ld.global.f32 	%f22, [%rd6+210000];
	cvt.f64.f32 	%fd22, %f22;
	st.global.f64 	[%rd8+256], %fd22;
	ld.global.f32 	%f23, [%rd6+220000];
	cvt.f64.f32 	%fd23, %f23;
	st.global.f64 	[%rd8+232], %fd23;
	ld.global.f32 	%f24, [%rd6+230000];
	cvt.f64.f32 	%fd24, %f24;
	st.global.f64 	[%rd8+224], %fd24;
	ld.global.f32 	%f25, [%rd6+240000];
	cvt.f64.f32 	%fd25, %f25;
	st.global.f64 	[%rd8+240], %fd25;
	ld.global.f32 	%f26, [%rd6+250000];
	cvt.f64.f32 	%fd26, %f26;
	st.global.f64 	[%rd8+248], %fd26;
	ld.global.f32 	%f27, [%rd6+260000];
	cvt.f64.f32 	%fd27, %f27;
	st.global.f64 	[%rd8+192], %fd27;
	ld.global.f32 	%f28, [%rd6+270000];
	cvt.f64.f32 	%fd28, %f28;
	st.global.f64 	[%rd8+200], %fd28;
	ld.global.f32 	%f29, [%rd6+280000];
	cvt.f64.f32 	%fd29, %f29;
	st.global.f64 	[%rd8+40], %fd29;
	ld.global.f32 	%f30, [%rd6+290000];
	cvt.f64.f32 	%fd30, %f30;
	st.global.f64 	[%rd8+32], %fd30;
	ld.global.f32 	%f31, [%rd6+300000];
	cvt.f64.f32 	%fd31, %f31;
	st.global.f64 	[%rd8+24], %fd31;
	ld.global.f32 	%f32, [%rd6+310000];
	cvt.f64.f32 	%fd32, %f32;
	st.global.f64 	[%rd8+208], %fd32;
	ld.global.f32 	%f33, [%rd6+320000];
	cvt.f64.f32 	%fd33, %f33;
	st.global.f64 	[%rd8+216], %fd33;
	ret;

}
	// .globl	_Z12computeStateP4cellPddS0_P6cellGs
.visible .entry _Z12computeStateP4cellPddS0_P6cellGs(
	.param .u64 .ptr .align 1 _Z12computeStateP4cellPddS0_P6cellGs_param_0,
	.param .u64 .ptr .align 1 _Z12computeStateP4cellPddS0_P6cellGs_param_1,
	.param .f64 _Z12computeStateP4cellPddS0_P6cellGs_param_2,
	.param .u64 .ptr .align 1 _Z12computeStateP4cellPddS0_P6cellGs_param_3,
	.param .u64 .ptr .align 1 _Z12computeStateP4cellPddS0_P6cellGs_param_4
)
{
	.reg .pred 	%p<405>;
	.reg .b32 	%r<1217>;
	.reg .b32 	%f<105>;
	.reg .b64 	%rd<48>;
	.reg .b64 	%fd<2394>;

	ld.param.u64 	%rd2, [_Z12computeStateP4cellPddS0_P6cellGs_param_0];
	ld.param.u64 	%rd5, [_Z12computeStateP4cellPddS0_P6cellGs_param_4];
	cvta.to.global.u64 	%rd6, %rd2;
	cvta.to.global.u64 	%rd7, %rd5;
	mov.u32 	%r218, %ctaid.x;
	mov.u32 	%r219, %ntid.x;
	mov.u32 	%r220, %tid.x;
	mad.lo.s32 	%r221, %r218, %r219, %r220;
	mul.wide.s32 	%rd8, %r221, 88;
	add.s64 	%rd9, %rd7, %rd8;
	ld.global.f64 	%fd1, [%rd9];
	ld.global.f64 	%fd2, [%rd9+8];
	ld.global.f64 	%fd3, [%rd9+24];
	ld.global.f64 	%fd4, [%rd9+32];
	ld.global.f64 	%fd5, [%rd9+40];
	ld.global.f64 	%fd6, [%rd9+48];
	ld.global.f64 	%fd7, [%rd9+56];
	ld.global.f64 	%fd8, [%rd9+64];
	ld.global.f64 	%fd9, [%rd9+72];
	ld.global.f64 	%fd10, [%rd9+80];
	mul.wide.s32 	%rd10, %r221, 264;
	add.s64 	%rd11, %rd6, %rd10;
	add.s64 	%rd1, %rd11, 96;
	ld.global.f64 	%fd521, [%rd11+96];
	mul.f64 	%fd11, %fd521, 0d41A1A5DAFA333333;
	ld.global.f64 	%fd12, [%rd11+120];
	ld.global.f64 	%fd13, [%rd11+8];
	ld.global.f64 	%fd14, [%rd11+136];
	ld.global.f64 	%fd15, [%rd11+168];
	ld.global.f64 	%fd16, [%rd11+176];
	ld.global.f64 	%fd17, [%rd11+144];
	ld.global.f64 	%fd18, [%rd11+152];
	ld.global.f64 	%fd19, [%rd11+160];
	ld.global.f64 	%fd20, [%rd11+184];
	ld.global.f64 	%fd21, [%rd11];
	mul.f64 	%fd522, %fd21, 0dC000000000000000;
	div.rn.f64 	%fd22, %fd522, 0d403AB6B904C2906F;
	fma.rn.f64 	%fd523, %fd22, 0d3FF71547652B82FE, 0d4338000000000000;
	{
	.reg .b32 %temp; 
	mov.b64 	{%r1, %temp}, %fd523;
	}
	mov.f64 	%fd524, 0dC338000000000000;
	add.rn.f64 	%fd525, %fd523, %fd524;
	fma.rn.f64 	%fd526, %fd525, 0dBFE62E42FEFA39EF, %fd22;
	fma.rn.f64 	%fd527, %fd525, 0dBC7ABC9E3B39803F, %fd526;
	fma.rn.f64 	%fd528, %fd527, 0d3E5ADE1569CE2BDF, 0d3E928AF3FCA213EA;
	fma.rn.f64 	%fd529, %fd528, %fd527, 0d3EC71DEE62401315;
	fma.rn.f64 	%fd530, %fd529, %fd527, 0d3EFA01997C89EB71;
	fma.rn.f64 	%fd531, %fd530, %fd527, 0d3F2A01A014761F65;
	fma.rn.f64 	%fd532, %fd531, %fd527, 0d3F56C16C1852B7AF;
	fma.rn.f64 	%fd533, %fd532, %fd527, 0d3F81111111122322;
	fma.rn.f64 	%fd534, %fd533, %fd527, 0d3FA55555555502A1;
	fma.rn.f64 	%fd535, %fd534, %fd527, 0d3FC5555555555511;
	fma.rn.f64 	%fd536, %fd535, %fd527, 0d3FE000000000000B;
	fma.rn.f64 	%fd537, %fd536, %fd527, 0d3FF0000000000000;
	fma.rn.f64 	%fd538, %fd537, %fd527, 0d3FF0000000000000;
	{
	.reg .b32 %temp; 
	mov.b64 	{%r2, %temp}, %fd538;
	}
	{
	.reg .b32 %temp; 
	mov.b64 	{%temp, %r3}, %fd538;
	}
	shl.b32 	%r222, %r1, 20;
	add.s32 	%r223, %r222, %r3;
	mov.b64 	%fd2294, {%r2, %r223};
	{
	.reg .b32 %temp; 
	mov.b64 	{%temp, %r224}, %fd22;
	}
	mov.b32 	%f53, %r224;
	abs.f32 	%f1, %f53;
	setp.lt.f32 	%p1, %f1, 0f4086232B;
	mov.f64 	%fd2291, %fd2294;
	@%p1 bra 	$L__BB2_3;
	setp.lt.f64 	%p2, %fd22, 0d0000000000000000;
	add.f64 	%fd539, %fd22, 0d7FF0000000000000;
	selp.f64 	%fd2291, 0d0000000000000000, %fd539, %p2;
	setp.geu.f32 	%p3, %f1, 0f40874800;
	@%p3 bra 	$L__BB2_3;
	shr.u32 	%r225, %r1, 31;
	add.s32 	%r226, %r1, %r225;
	shr.s32 	%r227, %r226, 1;
	shl.b32 	%r228, %r227, 20;
	add.s32 	%r229, %r3, %r228;
	mov.b64 	%fd540, {%r2, %r229};
	sub.s32 	%r230, %r1, %r227;
	shl.b32 	%r231, %r230, 20;
	add.s32 	%r232, %r231, 1072693248;
	mov.b32 	%r233, 0;
	mov.b64 	%fd541, {%r233, %r232};
	mul.f64 	%fd2291, %fd541, %fd540;
$L__BB2_3:
	setp.lt.f32 	%p4, %f1, 0f4086232B;
	mov.f64 	%fd542, 0d3FF0000000000000;
	sub.f64 	%fd543, %fd542, %fd2291;
	mul.f64 	%fd27, %fd543, 0d403AB6B904C2906F;
	mov.f64 	%fd2292, %fd2294;
	@%p4 bra 	$L__BB2_6;
	setp.lt.f64 	%p5, %fd22, 0d0000000000000000;
	add.f64 	%fd544, %fd22, 0d7FF0000000000000;
	selp.f64 	%fd2292, 0d0000000000000000, %fd544, %p5;
	setp.geu.f32 	%p6, %f1, 0f40874800;
	@%p6 bra 	$L__BB2_6;
	shr.u32 	%r234, %r1, 31;
	add.s32 	%r235, %r1, %r234;
	shr.s32 	%r236, %r235, 1;
	shl.b32 	%r237, %r236, 20;
	add.s32 	%r238, %r3, %r237;
	mov.b64 	%fd545, {%r2, %r238};
	sub.s32 	%r239, %r1, %r236;
	shl.b32 	%r240, %r239, 20;
	add.s32 	%r241, %r240, 1072693248;
	mov.b32 	%r242, 0;
	mov.b64 	%fd546, {%r242, %r241};
	mul.f64 	%fd2292, %fd546, %fd545;
$L__BB2_6:
	setp.lt.f32 	%p7, %f1, 0f4086232B;
	fma.rn.f64 	%fd547, %fd2292, 0dBFFCCCCCCCCCCCCD, %fd13;
	add.f64 	%fd548, %fd1, %fd1;
	mul.f64 	%fd549, %fd548, %fd21;
	div.rn.f64 	%fd550, %fd549, %fd27;
	mul.f64 	%fd551, %fd550, %fd547;
	ld.global.f64 	%fd31, [%rd1+-48];
	mul.f64 	%fd552, %fd31, %fd551;
	ld.global.f64 	%fd32, [%rd1+-40];
	mul.f64 	%fd553, %fd32, %fd552;
	ld.global.f64 	%fd33, [%rd1+-32];
	mul.f64 	%fd34, %fd33, %fd553;
	add.f64 	%fd35, %fd2, %fd2;
	mov.f64 	%fd2293, %fd2294;
	@%p7 bra 	$L__BB2_9;
	setp.lt.f64 	%p8, %fd22, 0d0000000000000000;
	add.f64 	%fd554, %fd22, 0d7FF0000000000000;
	selp.f64 	%fd2293, 0d0000000000000000, %fd554, %p8;
	setp.geu.f32 	%p9, %f1, 0f40874800;
	@%p9 bra 	$L__BB2_9;
	shr.u32 	%r243, %r1, 31;
	add.s32 	%r244, %r1, %r243;
	shr.s32 	%r245, %r244, 1;
	shl.b32 	%r246, %r245, 20;
	add.s32 	%r247, %r3, %r246;
	mov.b64 	%fd555, {%r2, %r247};
	sub.s32 	%r248, %r1, %r245;
	shl.b32 	%r249, %r248, 20;
	add.s32 	%r250, %r249, 1072693248;
	mov.b32 	%r251, 0;
	mov.b64 	%fd556, {%r251, %r250};
	mul.f64 	%fd2293, %fd556, %fd555;
$L__BB2_9:
	setp.lt.f32 	%p10, %f1, 0f4086232B;
	mov.f64 	%fd557, 0d3FF0000000000000;
	sub.f64 	%fd558, %fd557, %fd2293;
	mul.f64 	%fd559, %fd558, 0d403AB6B904C2906F;
	mul.f64 	%fd560, %fd35, %fd21;
	div.rn.f64 	%fd39, %fd560, %fd559;
	@%p10 bra 	$L__BB2_12;
	setp.lt.f64 	%p11, %fd22, 0d0000000000000000;
	add.f64 	%fd561, %fd22, 0d7FF0000000000000;
	selp.f64 	%fd2294, 0d0000000000000000, %fd561, %p11;
	setp.geu.f32 	%p12, %f1, 0f40874800;
	@%p12 bra 	$L__BB2_12;
	shr.u32 	%r252, %r1, 31;
	add.s32 	%r253, %r1, %r252;
	shr.s32 	%r254, %r253, 1;
	shl.b32 	%r255, %r254, 20;
	add.s32 	%r256, %r3, %r255;
	mov.b64 	%fd562, {%r2, %r256};
	sub.s32 	%r257, %r1, %r254;
	shl.b32 	%r258, %r257, 20;
	add.s32 	%r259, %r258, 1072693248;
	mov.b32 	%r260, 0;
	mov.b64 	%fd563, {%r260, %r259};
	mul.f64 	%fd2294, %fd563, %fd562;
$L__BB2_12:
	fma.rn.f64 	%fd564, %fd2294, 0dBFFCCCCCCCCCCCCD, %fd13;
	mul.f64 	%fd565, %fd39, %fd564;
	ld.global.f64 	%fd566, [%rd1+-24];
	mul.f64 	%fd567, %fd566, %fd565;
	ld.global.f64 	%fd568, [%rd1+-16];
	mul.f64 	%fd43, %fd568, %fd567;
	mul.f64 	%fd569, %fd21, 0d3FDB9DB22D0E5604;
	div.rn.f64 	%fd44, %fd569, 0d404AB6B904C2906F;
	fma.rn.f64 	%fd570, %fd44, 0d3FF71547652B82FE, 0d4338000000000000;
	{
	.reg .b32 %temp; 
	mov.b64 	{%r4, %temp}, %fd570;
	}
	mov.f64 	%fd571, 0dC338000000000000;
	add.rn.f64 	%fd572, %fd570, %fd571;
	fma.rn.f64 	%fd573, %fd572, 0dBFE62E42FEFA39EF, %fd44;
	fma.rn.f64 	%fd574, %fd572, 0dBC7ABC9E3B39803F, %fd573;
	fma.rn.f64 	%fd575, %fd574, 0d3E5ADE1569CE2BDF, 0d3E928AF3FCA213EA;
	fma.rn.f64 	%fd576, %fd575, %fd574, 0d3EC71DEE62401315;
	fma.rn.f64 	%fd577, %fd576, %fd574, 0d3EFA01997C89EB71;
	fma.rn.f64 	%fd578, %fd577, %fd574, 0d3F2A01A014761F65;
	fma.rn.f64 	%fd579, %fd578, %fd574, 0d3F56C16C1852B7AF;
	fma.rn.f64 	%fd580, %fd579, %fd574, 0d3F81111111122322;
	fma.rn.f64 	%fd581, %fd580, %fd574, 0d3FA55555555502A1;
	fma.rn.f64 	%fd582, %fd581, %fd574, 0d3FC5555555555511;
	fma.rn.f64 	%fd583, %fd582, %fd574, 0d3FE000000000000B;
	fma.rn.f64 	%fd584, %fd583, %fd574, 0d3FF0000000000000;
	fma.rn.f64 	%fd585, %fd584, %fd574, 0d3FF0000000000000;
	{
	.reg .b32 %temp; 
	mov.b64 	{%r5, %temp}, %fd585;
	}
	{
	.reg .b32 %temp; 
	mov.b64 	{%temp, %r6}, %fd585;
	}
	shl.b32 	%r261, %r4, 20;
	add.s32 	%r262, %r261, %r6;
	mov.b64 	%fd2297, {%r5, %r262};
	{
	.reg .b32 %temp; 
	mov.b64 	{%temp, %r263}, %fd44;
	}
	mov.b32 	%f54, %r263;
	abs.f32 	%f2, %f54;
	setp.lt.f32 	%p13, %f2, 0f4086232B;
	mov.f64 	%fd2295, %fd2297;
	@%p13 bra 	$L__BB2_15;
	setp.lt.f64 	%p14, %fd44, 0d0000000000000000;
	add.f64 	%fd586, %fd44, 0d7FF0000000000000;
	selp.f64 	%fd2295, 0d0000000000000000, %fd586, %p14;
	setp.geu.f32 	%p15, %f2, 0f40874800;
	@%p15 bra 	$L__BB2_15;
	shr.u32 	%r264, %r4, 31;
	add.s32 	%r265, %r4, %r264;
	shr.s32 	%r266, %r265, 1;
	shl.b32 	%r267, %r266, 20;
	add.s32 	%r268, %r6, %r267;
	mov.b64 	%fd587, {%r5, %r268};
	sub.s32 	%r269, %r4, %r266;
	shl.b32 	%r270, %r269, 20;
	add.s32 	%r271, %r270, 1072693248;
	mov.b32 	%r272, 0;
	mov.b64 	%fd588, {%r272, %r271};
	mul.f64 	%fd2295, %fd588, %fd587;
$L__BB2_15:
	ld.global.f64 	%fd49, [%rd1+-80];
	add.f64 	%fd589, %fd49, 0d403A70A3D70A3D71;
	div.rn.f64 	%fd50, %fd49, %fd589;
	div.rn.f64 	%fd51, %fd13, 0d3F9532617C1BDA51;
	mul.f64 	%fd590, %fd21, 0dBFC185F06F694467;
	div.rn.f64 	%fd52, %fd590, 0d403AB6B904C2906F;
	fma.rn.f64 	%fd591, %fd52, 0d3FF71547652B82FE, 0d4338000000000000;
	{
	.reg .b32 %temp; 
	mov.b64 	{%r7, %temp}, %fd591;
	}
	mov.f64 	%fd592, 0dC338000000000000;
	add.rn.f64 	%fd593, %fd591, %fd592;
	fma.rn.f64 	%fd594, %fd593, 0dBFE62E42FEFA39EF, %fd52;
	fma.rn.f64 	%fd595, %fd593, 0dBC7ABC9E3B39803F, %fd594;
	fma.rn.f64 	%fd596, %fd595, 0d3E5ADE1569CE2BDF, 0d3E928AF3FCA213EA;
	fma.rn.f64 	%fd597, %fd596, %fd595, 0d3EC71DEE62401315;
	fma.rn.f64 	%fd598, %fd597, %fd595, 0d3EFA01997C89EB71;
	fma.rn.f64 	%fd599, %fd598, %fd595, 0d3F2A01A014761F65;
	fma.rn.f64 	%fd600, %fd599, %fd595, 0d3F56C16C1852B7AF;
	fma.rn.f64 	%fd601, %fd600, %fd595, 0d3F81111111122322;
	fma.rn.f64 	%fd602, %fd601, %fd595, 0d3FA55555555502A1;
	fma.rn.f64 	%fd603, %fd602, %fd595, 0d3FC5555555555511;
	fma.rn.f64 	%fd604, %fd603, %fd595, 0d3FE000000000000B;
	fma.rn.f64 	%fd605, %fd604, %fd595, 0d3FF0000000000000;
	fma.rn.f64 	%fd606, %fd605, %fd595, 0d3FF0000000000000;
	{
	.reg .b32 %temp; 
	mov.b64 	{%r8, %temp}, %fd606;
	}
	{
	.reg .b32 %temp; 
	mov.b64 	{%temp, %r9}, %fd606;
	}
	shl.b32 	%r273, %r7, 20;
	add.s32 	%r274, %r273, %r9;
	mov.b64 	%fd2298, {%r8, %r274};
	{
	.reg .b32 %temp; 
	mov.b64 	{%temp, %r275}, %fd52;
	}
	mov.b32 	%f55, %r275;
	abs.f32 	%f3, %f55;
	setp.lt.f32 	%p16, %f3, 0f4086232B;
	mov.f64 	%fd2296, %fd2298;
	@%p16 bra 	$L__BB2_18;
	setp.lt.f64 	%p17, %fd52, 0d0000000000000000;
	add.f64 	%fd607, %fd52, 0d7FF0000000000000;
	selp.f64 	%fd2296, 0d0000000000000000, %fd607, %p17;
	setp.geu.f32 	%p18, %f3, 0f40874800;
	@%p18 bra 	$L__BB2_18;
	shr.u32 	%r276, %r7, 31;
	add.s32 	%r277, %r7, %r276;
	shr.s32 	%r278, %r277, 1;
	shl.b32 	%r279, %r278, 20;
	add.s32 	%r280, %r9, %r279;
	mov.b64 	%fd608, {%r8, %r280};
	sub.s32 	%r281, %r7, %r278;
	shl.b32 	%r282, %r281, 20;
	add.s32 	%r283, %r282, 1072693248;
	mov.b32 	%r284, 0;
	mov.b64 	%fd609, {%r284, %r283};
	mul.f64 	%fd2296, %fd609, %fd608;
$L__BB2_18:
	setp.lt.f32 	%p19, %f2, 0f4086232B;
	add.f64 	%fd610, %fd2296, 0d3FF0000000000000;
	div.rn.f64 	%fd611, %fd49, 0d403A70A3D70A3D71;
	add.f64 	%fd612, %fd611, %fd610;
	fma.rn.f64 	%fd613, %fd51, %fd612, 0d3FF0000000000000;
	div.rn.f64 	%fd614, %fd49, 0d4078B4CCCCCCCCCD;
	div.rn.f64 	%fd615, %fd49, 0d40024FDF3B645A1D;
	add.f64 	%fd616, %fd611, 0d3FF0000000000000;
	fma.rn.f64 	%fd617, %fd615, %fd616, 0d3FF0000000000000;
	fma.rn.f64 	%fd57, %fd614, %fd617, %fd613;
	mul.f64 	%fd618, %fd49, %fd614;
	div.rn.f64 	%fd619, %fd618, 0d40024FDF3B645A1D;
	mul.f64 	%fd58, %fd616, %fd619;
	@%p19 bra 	$L__BB2_21;
	setp.lt.f64 	%p20, %fd44, 0d0000000000000000;
	add.f64 	%fd620, %fd44, 0d7FF0000000000000;
	selp.f64 	%fd2297, 0d0000000000000000, %fd620, %p20;
	setp.geu.f32 	%p21, %f2, 0f40874800;
	@%p21 bra 	$L__BB2_21;
	shr.u32 	%r285, %r4, 31;
	add.s32 	%r286, %r4, %r285;
	shr.s32 	%r287, %r286, 1;
	shl.b32 	%r288, %r287, 20;
	add.s32 	%r289, %r6, %r288;
	mov.b64 	%fd621, {%r5, %r289};
	sub.s32 	%r290, %r4, %r287;
	shl.b32 	%r291, %r290, 20;
	add.s32 	%r292, %r291, 1072693248;
	mov.b32 	%r293, 0;
	mov.b64 	%fd622, {%r293, %r292};
	mul.f64 	%fd2297, %fd622, %fd621;
$L__BB2_21:
	setp.lt.f32 	%p22, %f3, 0f4086232B;
	mul.f64 	%fd623, %fd58, %fd2297;
	div.rn.f64 	%fd62, %fd623, %fd57;
	@%p22 bra 	$L__BB2_24;
	setp.lt.f64 	%p23, %fd52, 0d0000000000000000;
	add.f64 	%fd624, %fd52, 0d7FF0000000000000;
	selp.f64 	%fd2298, 0d0000000000000000, %fd624, %p23;
	setp.geu.f32 	%p24, %f3, 0f40874800;
	@%p24 bra 	$L__BB2_24;
	shr.u32 	%r294, %r7, 31;
	add.s32 	%r295, %r7, %r294;
	shr.s32 	%r296, %r295, 1;
	shl.b32 	%r297, %r296, 20;
	add.s32 	%r298, %r9, %r297;
	mov.b64 	%fd625, {%r8, %r298};
	sub.s32 	%r299, %r7, %r296;
	shl.b32 	%r300, %r299, 20;
	add.s32 	%r301, %r300, 1072693248;
	mov.b32 	%r302, 0;
	mov.b64 	%fd626, {%r302, %r301};
	mul.f64 	%fd2298, %fd626, %fd625;
$L__BB2_24:
	mul.f64 	%fd627, %fd51, %fd2298;
	div.rn.f64 	%fd66, %fd627, %fd57;
	mul.f64 	%fd628, %fd21, 0dBFDB9DB22D0E5604;
	div.rn.f64 	%fd67, %fd628, 0d404AB6B904C2906F;
	fma.rn.f64 	%fd629, %fd67, 0d3FF71547652B82FE, 0d4338000000000000;
	{
	.reg .b32 %temp; 
	mov.b64 	{%r10, %temp}, %fd629;
	}
	mov.f64 	%fd630, 0dC338000000000000;
	add.rn.f64 	%fd631, %fd629, %fd630;
	fma.rn.f64 	%fd632, %fd631, 0dBFE62E42FEFA39EF, %fd67;
	fma.rn.f64 	%fd633, %fd631, 0dBC7ABC9E3B39803F, %fd632;
	fma.rn.f64 	%fd634, %fd633, 0d3E5ADE1569CE2BDF, 0d3E928AF3FCA213EA;
	fma.rn.f64 	%fd635, %fd634, %fd633, 0d3EC71DEE62401315;
	fma.rn.f64 	%fd636, %fd635, %fd633, 0d3EFA01997C89EB71;
	fma.rn.f64 	%fd637, %fd636, %fd633, 0d3F2A01A014761F65;
	fma.rn.f64 	%fd638, %fd637, %fd633, 0d3F56C16C1852B7AF;
	fma.rn.f64 	%fd639, %fd638, %fd633, 0d3F81111111122322;
	fma.rn.f64 	%fd640, %fd639, %fd633, 0d3FA55555555502A1;
	fma.rn.f64 	%fd641, %fd640, %fd633, 0d3FC5555555555511;
	fma.rn.f64 	%fd642, %fd641, %fd633, 0d3FE000000000000B;
	fma.rn.f64 	%fd643, %fd642, %fd633, 0d3FF0000000000000;
	fma.rn.f64 	%fd644, %fd643, %fd633, 0d3FF0000000000000;
	{
	.reg .b32 %temp; 
	mov.b64 	{%r11, %temp}, %fd644;
	}
	{
	.reg .b32 %temp; 
	mov.b64 	{%temp, %r12}, %fd644;
	}
	shl.b32 	%r303, %r10, 20;
	add.s32 	%r304, %r303, %r12;
	mov.b64 	%fd2302, {%r11, %r304};
	{
	.reg .b32 %temp; 
	mov.b64 	{%temp, %r305}, %fd67;
	}
	mov.b32 	%f56, %r305;
	abs.f32 	%f4, %f56;
	setp.lt.f32 	%p25, %f4, 0f4086232B;
	mov.f64 	%fd2299, %fd2302;
	@%p25 bra 	$L__BB2_27;
	setp.lt.f64 	%p26, %fd67, 0d0000000000000000;
	add.f64 	%fd645, %fd67, 0d7FF0000000000000;
	selp.f64 	%fd2299, 0d0000000000000000, %fd645, %p26;
	setp.geu.f32 	%p27, %f4, 0f40874800;
	@%p27 bra 	$L__BB2_27;
	shr.u32 	%r306, %r10, 31;
	add.s32 	%r307, %r10, %r306;
	shr.s32 	%r308, %r307, 1;
	shl.b32 	%r309, %r308, 20;
	add.s32 	%r310, %r12, %r309;
	mov.b64 	%fd646, {%r11, %r310};
	sub.s32 	%r311, %r10, %r308;
	shl.b32 	%r312, %r311, 20;
	add.s32 	%r313, %r312, 1072693248;
	mov.b32 	%r314, 0;
	mov.b64 	%fd647, {%r314, %r313};
	mul.f64 	%fd2299, %fd647, %fd646;
$L__BB2_27:
	mul.f64 	%fd648, %fd2295, %fd50;
	add.f64 	%fd72, %fd62, %fd66;
	mul.f64 	%fd649, %fd66, %fd2299;
	add.f64 	%fd73, %fd2295, 0d3FEEF7F16032E8A1;
	mul.f64 	%fd650, %fd73, %fd649;
	fma.rn.f64 	%fd74, %fd648, %fd72, %fd650;
	mul.f64 	%fd651, %fd21, 0d0000000000000000;
	div.rn.f64 	%fd75, %fd651, 0d403AB6B904C2906F;
	fma.rn.f64 	%fd652, %fd75, 0d3FF71547652B82FE, 0d4338000000000000;
	{
	.reg .b32 %temp; 
	mov.b64 	{%r13, %temp}, %fd652;
	}
	mov.f64 	%fd653, 0dC338000000000000;
	add.rn.f64 	%fd654, %fd652, %fd653;
	fma.rn.f64 	%fd655, %fd654, 0dBFE62E42FEFA39EF, %fd75;
	fma.rn.f64 	%fd656, %fd654, 0dBC7ABC9E3B39803F, %fd655;
	fma.rn.f64 	%fd657, %fd656, 0d3E5ADE1569CE2BDF, 0d3E928AF3FCA213EA;
	fma.rn.f64 	%fd658, %fd657, %fd656, 0d3EC71DEE62401315;
	fma.rn.f64 	%fd659, %fd658, %fd656, 0d3EFA01997C89EB71;
	fma.rn.f64 	%fd660, %fd659, %fd656, 0d3F2A01A014761F65;
	fma.rn.f64 	%fd661, %fd660, %fd656, 0d3F56C16C1852B7AF;
	fma.rn.f64 	%fd662, %fd661, %fd656, 0d3F81111111122322;
	fma.rn.f64 	%fd663, %fd662, %fd656, 0d3FA55555555502A1;
	fma.rn.f64 	%fd664, %fd663, %fd656, 0d3FC5555555555511;
	fma.rn.f64 	%fd665, %fd664, %fd656, 0d3FE000000000000B;
	fma.rn.f64 	%fd666, %fd665, %fd656, 0d3FF0000000000000;
	fma.rn.f64 	%fd667, %fd666, %fd656, 0d3FF0000000000000;
	{
	.reg .b32 %temp; 
	mov.b64 	{%r14, %temp}, %fd667;
	}
	{
	.reg .b32 %temp; 
	mov.b64 	{%temp, %r15}, %fd667;
	}
	shl.b32 	%r315, %r13, 20;
	add.s32 	%r316, %r315, %r15;
	mov.b64 	%fd2301, {%r14, %r316};
	{
	.reg .b32 %temp; 
	mov.b64 	{%temp, %r317}, %fd75;
	}
	mov.b32 	%f57, %r317;
	abs.f32 	%f5, %f57;
	setp.lt.f32 	%p28, %f5, 0f4086232B;
	mov.f64 	%fd2300, %fd2301;
	@%p28 bra 	$L__BB2_30;
	setp.lt.f64 	%p29, %fd75, 0d0000000000000000;
	add.f64 	%fd668, %fd75, 0d7FF0000000000000;
	selp.f64 	%fd2300, 0d0000000000000000, %fd668, %p29;
	setp.geu.f32 	%p30, %f5, 0f40874800;
	@%p30 bra 	$L__BB2_30;
	shr.u32 	%r318, %r13, 31;
	add.s32 	%r319, %r13, %r318;
	shr.s32 	%r320, %r319, 1;
	shl.b32 	%r321, %r320, 20;
	add.s32 	%r322, %r15, %r321;
	mov.b64 	%fd669, {%r14, %r322};
	sub.s32 	%r323, %r13, %r320;
	shl.b32 	%r324, %r323, 20;
	add.s32 	%r325, %r324, 1072693248;
	mov.b32 	%r326, 0;
	mov.b64 	%fd670, {%r326, %r325};
	mul.f64 	%fd2300, %fd670, %fd669;
$L__BB2_30:
	setp.lt.f32 	%p31, %f5, 0f4086232B;
	add.f64 	%fd671, %fd2300, 0d3FF0000000000000;
	fma.rn.f64 	%fd80, %fd671, 0d3FDF731B0BF36B8F, 0d3FF0000000000000;
	@%p31 bra 	$L__BB2_33;
	setp.lt.f64 	%p32, %fd75, 0d0000000000000000;
	add.f64 	%fd672, %fd75, 0d7FF0000000000000;
	selp.f64 	%fd2301, 0d0000000000000000, %fd672, %p32;
	setp.geu.f32 	%p33, %f5, 0f40874800;
	@%p33 bra 	$L__BB2_33;
	shr.u32 	%r327, %r13, 31;
	add.s32 	%r328, %r13, %r327;
	shr.s32 	%r329, %r328, 1;
	shl.b32 	%r330, %r329, 20;
	add.s32 	%r331, %r15, %r330;
	mov.b64 	%fd673, {%r14, %r331};
	sub.s32 	%r332, %r13, %r329;
	shl.b32 	%r333, %r332, 20;
	add.s32 	%r334, %r333, 1072693248;
	mov.b32 	%r335, 0;
	mov.b64 	%fd674, {%r335, %r334};
	mul.f64 	%fd2301, %fd674, %fd673;
$L__BB2_33:
	setp.lt.f32 	%p34, %f4, 0f4086232B;
	mul.f64 	%fd84, %fd2301, 0d3FDF731B0BF36B8F;
	@%p34 bra 	$L__BB2_36;
	setp.lt.f64 	%p35, %fd67, 0d0000000000000000;
	add.f64 	%fd675, %fd67, 0d7FF0000000000000;
	selp.f64 	%fd2302, 0d0000000000000000, %fd675, %p35;
	setp.geu.f32 	%p36, %f4, 0f40874800;
	@%p36 bra 	$L__BB2_36;
	shr.u32 	%r336, %r10, 31;
	add.s32 	%r337, %r10, %r336;
	shr.s32 	%r338, %r337, 1;
	shl.b32 	%r339, %r338, 20;
	add.s32 	%r340, %r12, %r339;
	mov.b64 	%fd676, {%r11, %r340};
	sub.s32 	%r341, %r10, %r338;
	shl.b32 	%r342, %r341, 20;
	add.s32 	%r343, %r342, 1072693248;
	mov.b32 	%r344, 0;
	mov.b64 	%fd677, {%r344, %r343};
	mul.f64 	%fd2302, %fd677, %fd676;
$L__BB2_36:
	add.f64 	%fd678, %fd80, 0d3FE80AA82BB48A55;
	div.rn.f64 	%fd679, %fd84, %fd678;
	mul.f64 	%fd680, %fd2302, 0d3FE54A2F6775A41F;
	div.rn.f64 	%fd681, %fd680, %fd678;
	mul.f64 	%fd682, %fd2299, 0d3FEEF7F16032E8A1;
	add.f64 	%fd683, %fd679, %fd681;
	mul.f64 	%fd684, %fd682, %fd683;
	mul.f64 	%fd685, %fd2295, %fd679;
	add.f64 	%fd686, %fd50, %fd2299;
	fma.rn.f64 	%fd687, %fd686, %fd685, %fd684;
	mul.f64 	%fd688, %fd50, %fd62;
	mul.f64 	%fd689, %fd66, %fd681;
	mul.f64 	%fd690, %fd686, %fd689;
	fma.rn.f64 	%fd691, %fd688, %fd683, %fd690;
	mul.f64 	%fd692, %fd681, 0d3FEEF7F16032E8A1;
	mul.f64 	%fd693, %fd72, %fd692;
	mul.f64 	%fd694, %fd62, %fd679;
	fma.rn.f64 	%fd695, %fd73, %fd694, %fd693;
	mul.f64 	%fd696, %fd74, %fd679;
	mul.f64 	%fd697, %fd66, %fd687;
	sub.f64 	%fd698, %fd696, %fd697;
	mul.f64 	%fd699, %fd10, %fd698;
	add.f64 	%fd700, %fd74, %fd687;
	add.f64 	%fd701, %fd691, %fd700;
	add.f64 	%fd702, %fd695, %fd701;
	div.rn.f64 	%fd88, %fd699, %fd702;
	ld.global.f64 	%fd89, [%rd1+32];
	mov.f64 	%fd703, 0d4061800000000000;
	div.rn.f64 	%fd2303, %fd703, %fd49;
	{
	.reg .b32 %temp; 
	mov.b64 	{%temp, %r1201}, %fd2303;
	}
	{
	.reg .b32 %temp; 
	mov.b64 	{%r1202, %temp}, %fd2303;
	}
	setp.gt.s32 	%p37, %r1201, 1048575;
	mov.b32 	%r1203, -1023;
	@%p37 bra 	$L__BB2_38;
	mul.f64 	%fd2303, %fd2303, 0d4350000000000000;
	{
	.reg .b32 %temp; 
	mov.b64 	{%temp, %r1201}, %fd2303;
	}
	{
	.reg .b32 %temp; 
	mov.b64 	{%r1202, %temp}, %fd2303;
	}
	mov.b32 	%r1203, -1077;
$L__BB2_38:
	add.s32 	%r347, %r1201, -1;
	setp.gt.u32 	%p38, %r347, 2146435070;
	@%p38 bra 	$L__BB2_42;
	shr.u32 	%r350, %r1201, 20;
	add.s32 	%r1204, %r1203, %r350;
	and.b32  	%r351, %r1201, 1048575;
	or.b32  	%r352, %r351, 1072693248;
	mov.b64 	%fd2304, {%r1202, %r352};
	setp.lt.u32 	%p40, %r352, 1073127583;
	@%p40 bra 	$L__BB2_41;
	{
	.reg .b32 %temp; 
	mov.b64 	{%r353, %temp}, %fd2304;
	}
	{
	.reg .b32 %temp; 
	mov.b64 	{%temp, %r354}, %fd2304;
	}
	add.s32 	%r355, %r354, -1048576;
	mov.b64 	%fd2304, {%r353, %r355};
	add.s32 	%r1204, %r1204, 1;
$L__BB2_41:
	add.f64 	%fd705, %fd2304, 0dBFF0000000000000;
	add.f64 	%fd706, %fd2304, 0d3FF0000000000000;
	rcp.approx.ftz.f64 	%fd707, %fd706;
	neg.f64 	%fd708, %fd706;
	fma.rn.f64 	%fd709, %fd708, %fd707, 0d3FF0000000000000;
	fma.rn.f64 	%fd710, %fd709, %fd709, %fd709;
	fma.rn.f64 	%fd711, %fd710, %fd707, %fd707;
	mul.f64 	%fd712, %fd705, %fd711;
	fma.rn.f64 	%fd713, %fd705, %fd711, %fd712;
	mul.f64 	%fd714, %fd713, %fd713;
	fma.rn.f64 	%fd715, %fd714, 0d3EB1380B3AE80F1E, 0d3ED0EE258B7A8B04;
	fma.rn.f64 	%fd716, %fd715, %fd714, 0d3EF3B2669F02676F;
	fma.rn.f64 	%fd717, %fd716, %fd714, 0d3F1745CBA9AB0956;
	fma.rn.f64 	%fd718, %fd717, %fd714, 0d3F3C71C72D1B5154;
	fma.rn.f64 	%fd719, %fd718, %fd714, 0d3F624924923BE72D;
	fma.rn.f64 	%fd720, %fd719, %fd714, 0d3F8999999999A3C4;
	fma.rn.f64 	%fd721, %fd720, %fd714, 0d3FB5555555555554;
	sub.f64 	%fd722, %fd705, %fd713;
	add.f64 	%fd723, %fd722, %fd722;
	neg.f64 	%fd724, %fd713;
	fma.rn.f64 	%fd725, %fd724, %fd705, %fd723;
	mul.f64 	%fd726, %fd711, %fd725;
	mul.f64 	%fd727, %fd714, %fd721;
	fma.rn.f64 	%fd728, %fd727, %fd713, %fd726;
	xor.b32  	%r356, %r1204, -2147483648;
	mov.b32 	%r357, 1127219200;
	mov.b64 	%fd729, {%r356, %r357};
	mov.b32 	%r358, -2147483648;
	mov.b64 	%fd730, {%r358, %r357};
	sub.f64 	%fd731, %fd729, %fd730;
	fma.rn.f64 	%fd732, %fd731, 0d3FE62E42FEFA39EF, %fd713;
	fma.rn.f64 	%fd733, %fd731, 0dBFE62E42FEFA39EF, %fd732;
	sub.f64 	%fd734, %fd733, %fd713;
	sub.f64 	%fd735, %fd728, %fd734;
	fma.rn.f64 	%fd736, %fd731, 0d3C7ABC9E3B39803F, %fd735;
	add.f64 	%fd2305, %fd732, %fd736;
	bra.uni 	$L__BB2_43;
$L__BB2_42:
	fma.rn.f64 	%fd704, %fd2303, 0d7FF0000000000000, 0d7FF0000000000000;
	{
	.reg .b32 %temp; 
	mov.b64 	{%temp, %r348}, %fd2303;
	}
	and.b32  	%r349, %r348, 2147483647;
	setp.eq.s32 	%p39, %r349, 0;
	selp.f64 	%fd2305, 0dFFF0000000000000, %fd704, %p39;
$L__BB2_43:
	mov.f64 	%fd2306, 0d3FA3BFA2608C6F2E;
	{
	.reg .b32 %temp; 
	mov.b64 	{%temp, %r1205}, %fd2306;
	}
	{
	.reg .b32 %temp; 
	mov.b64 	{%r1206, %temp}, %fd2306;
	}
	setp.gt.s32 	%p41, %r1205, 1048575;
	mov.b32 	%r1207, -1023;
	@%p41 bra 	$L__BB2_45;
	mov.f64 	%fd2306, 0d4303BFA2608C6F2E;
	{
	.reg .b32 %temp; 
	mov.b64 	{%temp, %r1205}, %fd2306;
	}
	{
	.reg .b32 %temp; 
	mov.b64 	{%r1206, %temp}, %fd2306;
	}
	mov.b32 	%r1207, -1077;
$L__BB2_45:
	add.s32 	%r361, %r1205, -1;
	setp.gt.u32 	%p42, %r361, 2146435070;
	@%p42 bra 	$L__BB2_49;
	shr.u32 	%r364, %r1205, 20;
	add.s32 	%r1208, %r1207, %r364;
	and.b32  	%r365, %r1205, 1048575;
	or.b32  	%r366, %r365, 1072693248;
	mov.b64 	%fd2307, {%r1206, %r366};
	setp.lt.u32 	%p44, %r366, 1073127583;
	@%p44 bra 	$L__BB2_48;
	{
	.reg .b32 %temp; 
	mov.b64 	{%r367, %temp}, %fd2307;
	}
	{
	.reg .b32 %temp; 
	mov.b64 	{%temp, %r368}, %fd2307;
	}
	add.s32 	%r369, %r368, -1048576;
	mov.b64 	%fd2307, {%r367, %r369};
	add.s32 	%r1208, %r1208, 1;
$L__BB2_48:
	add.f64 	%fd740, %fd2307, 0dBFF0000000000000;
	add.f64 	%fd741, %fd2307, 0d3FF0000000000000;
	rcp.approx.ftz.f64 	%fd742, %fd741;
	neg.f64 	%fd743, %fd741;
	fma.rn.f64 	%fd744, %fd743, %fd742, 0d3FF0000000000000;
	fma.rn.f64 	%fd745, %fd744, %fd744, %fd744;
	fma.rn.f64 	%fd746, %fd745, %fd742, %fd742;
	mul.f64 	%fd747, %fd740, %fd746;
	fma.rn.f64 	%fd748, %fd740, %fd746, %fd747;
	mul.f64 	%fd749, %fd748, %fd748;
	fma.rn.f64 	%fd750, %fd749, 0d3EB1380B3AE80F1E, 0d3ED0EE258B7A8B04;
	fma.rn.f64 	%fd751, %fd750, %fd749, 0d3EF3B2669F02676F;
	fma.rn.f64 	%fd752, %fd751, %fd749, 0d3F1745CBA9AB0956;
	fma.rn.f64 	%fd753, %fd752, %fd749, 0d3F3C71C72D1B5154;
	fma.rn.f64 	%fd754, %fd753, %fd749, 0d3F624924923BE72D;
	fma.rn.f64 	%fd755, %fd754, %fd749, 0d3F8999999999A3C4;
	fma.rn.f64 	%fd756, %fd755, %fd749, 0d3FB5555555555554;
	sub.f64 	%fd757, %fd740, %fd748;
	add.f64 	%fd758, %fd757, %fd757;
	neg.f64 	%fd759, %fd748;
	fma.rn.f64 	%fd760, %fd759, %fd740, %fd758;
	mul.f64 	%fd761, %fd746, %fd760;
	mul.f64 	%fd762, %fd749, %fd756;
	fma.rn.f64 	%fd763, %fd762, %fd748, %fd761;
	xor.b32  	%r370, %r1208, -2147483648;
	mov.b32 	%r371, 1127219200;
	mov.b64 	%fd764, {%r370, %r371};
	mov.b32 	%r372, -2147483648;
	mov.b64 	%fd765, {%r372, %r371};
	sub.f64 	%fd766, %fd764, %fd765;
	fma.rn.f64 	%fd767, %fd766, 0d3FE62E42FEFA39EF, %fd748;
	fma.rn.f64 	%fd768, %fd766, 0dBFE62E42FEFA39EF, %fd767;
	sub.f64 	%fd769, %fd768, %fd748;
	sub.f64 	%fd770, %fd763, %fd769;
	fma.rn.f64 	%fd771, %fd766, 0d3C7ABC9E3B39803F, %fd770;
	add.f64 	%fd2308, %fd767, %fd771;
	bra.uni 	$L__BB2_50;
$L__BB2_49:
	fma.rn.f64 	%fd739, %fd2306, 0d7FF0000000000000, 0d7FF0000000000000;
	{
	.reg .b32 %temp; 
	mov.b64 	{%temp, %r362}, %fd2306;
	}
	and.b32  	%r363, %r362, 2147483647;
	setp.eq.s32 	%p43, %r363, 0;
	selp.f64 	%fd2308, 0dFFF0000000000000, %fd739, %p43;
$L__BB2_50:
	mul.f64 	%fd772, %fd2308, 0d403AB6B904C2906F;
	div.rn.f64 	%fd773, %fd7, 0d3FBB6DB6DB6DB6DC;
	div.rn.f64 	%fd774, %fd773, 0d3FF97BB2FEC56D5D;
	mul.f64 	%fd775, %fd774, 0d3FE2F765FD8ADABA;
	mul.f64 	%fd776, %fd775, 0d401599999999999A;
	div.rn.f64 	%fd777, %fd776, 0d4049333333333333;
	ld.global.f64 	%fd778, [%rd1+-72];
	mul.f64 	%fd779, %fd777, %fd778;
	mul.f64 	%fd780, %fd2305, 0d403AB6B904C2906F;
	sub.f64 	%fd106, %fd21, %fd780;
	mul.f64 	%fd107, %fd779, %fd106;
	mul.f64 	%fd781, %fd774, 0d401599999999999A;
	div.rn.f64 	%fd782, %fd781, 0d4049333333333333;
	mul.f64 	%fd783, %fd782, %fd778;
	sub.f64 	%fd108, %fd21, %fd772;
	fma.rn.f64 	%fd109, %fd783, %fd108, %fd107;
	mul.f64 	%fd784, %fd3, %fd108;
	ld.global.f64 	%fd785, [%rd1+136];
	ld.global.f64 	%fd786, [%rd1+128];
	mul.f64 	%fd787, %fd786, 0d3FB999999999999A;
	fma.rn.f64 	%fd788, %fd785, 0d3FECCCCCCCCCCCCD, %fd787;
	mul.f64 	%fd789, %fd784, %fd788;
	ld.global.f64 	%fd790, [%rd1+144];
	mul.f64 	%fd110, %fd790, %fd789;
	fma.rn.f64 	%fd791, %fd49, 0d3FBEB851EB851EB8, 0d4061800000000000;
	mov.f64 	%fd792, 0d4036333333333334;
	div.rn.f64 	%fd2309, %fd792, %fd791;
	{
	.reg .b32 %temp; 
	mov.b64 	{%temp, %r1209}, %fd2309;
	}
	{
	.reg .b32 %temp; 
	mov.b64 	{%r1210, %temp}, %fd2309;
	}
	setp.gt.s32 	%p45, %r1209, 1048575;
	mov.b32 	%r1211, -1023;
	@%p45 bra 	$L__BB2_52;
	mul.f64 	%fd2309, %fd2309, 0d4350000000000000;
	{
	.reg .b32 %temp; 
	mov.b64 	{%temp, %r1209}, %fd2309;
	}
	{
	.reg .b32 %temp; 
	mov.b64 	{%r1210, %temp}, %fd2309;
	}
	mov.b32 	%r1211, -1077;
$L__BB2_52:
	add.s32 	%r375, %r1209, -1;
	setp.gt.u32 	%p46, %r375, 2146435070;
	@%p46 bra 	$L__BB2_56;
	shr.u32 	%r378, %r1209, 20;
	add.s32 	%r1212, %r1211, %r378;
	and.b32  	%r379, %r1209, 1048575;
	or.b32  	%r380, %r379, 1072693248;
	mov.b64 	%fd2310, {%r1210, %r380};
	setp.lt.u32 	%p48, %r380, 1073127583;
	@%p48 bra 	$L__BB2_55;
	{
	.reg .b32 %temp; 
	mov.b64 	{%r381, %temp}, %fd2310;
	}
	{
	.reg .b32 %temp; 
	mov.b64 	{%temp, %r382}, %fd2310;
	}
	add.s32 	%r383, %r382, -1048576;
	mov.b64 	%fd2310, {%r381, %r383};
	add.s32 	%r1212, %r1212, 1;
$L__BB2_55:
	add.f64 	%fd794, %fd2310, 0dBFF0000000000000;
	add.f64 	%fd795, %fd2310, 0d3FF0000000000000;
	rcp.approx.ftz.f64 	%fd796, %fd795;
	neg.f64 	%fd797, %fd795;
	fma.rn.f64 	%fd798, %fd797, %fd796, 0d3FF0000000000000;
	fma.rn.f64 	%fd799, %fd798, %fd798, %fd798;
	fma.rn.f64 	%fd800, %fd799, %fd796, %fd796;
	mul.f64 	%fd801, %fd794, %fd800;
	fma.rn.f64 	%fd802, %fd794, %fd800, %fd801;
	mul.f64 	%fd803, %fd802, %fd802;
	fma.rn.f64 	%fd804, %fd803, 0d3EB1380B3AE80F1E, 0d3ED0EE258B7A8B04;
	fma.rn.f64 	%fd805, %fd804, %fd803, 0d3EF3B2669F02676F;
	fma.rn.f64 	%fd806, %fd805, %fd803, 0d3F1745CBA9AB0956;
	fma.rn.f64 	%fd807, %fd806, %fd803, 0d3F3C71C72D1B5154;
	fma.rn.f64 	%fd808, %fd807, %fd803, 0d3F624924923BE72D;
	fma.rn.f64 	%fd809, %fd808, %fd803, 0d3F8999999999A3C4;
	fma.rn.f64 	%fd810, %fd809, %fd803, 0d3FB5555555555554;
	sub.f64 	%fd811, %fd794, %fd802;
	add.f64 	%fd812, %fd811, %fd811;
	neg.f64 	%fd813, %fd802;
	fma.rn.f64 	%fd814, %fd813, %fd794, %fd812;
	mul.f64 	%fd815, %fd800, %fd814;
	mul.f64 	%fd816, %fd803, %fd810;
	fma.rn.f64 	%fd817, %fd816, %fd802, %fd815;
	xor.b32  	%r384, %r1212, -2147483648;
	mov.b32 	%r385, 1127219200;
	mov.b64 	%fd818, {%r384, %r385};
	mov.b32 	%r386, -2147483648;
	mov.b64 	%fd819, {%r386, %r385};
	sub.f64 	%fd820, %fd818, %fd819;
	fma.rn.f64 	%fd821, %fd820, 0d3FE62E42FEFA39EF, %fd802;
	fma.rn.f64 	%fd822, %fd820, 0dBFE62E42FEFA39EF, %fd821;
	sub.f64 	%fd823, %fd822, %fd802;
	sub.f64 	%fd824, %fd817, %fd823;
	fma.rn.f64 	%fd825, %fd820, 0d3C7ABC9E3B39803F, %fd824;
	add.f64 	%fd2311, %fd821, %fd825;
	bra.uni 	$L__BB2_57;
$L__BB2_56:
	fma.rn.f64 	%fd793, %fd2309, 0d7FF0000000000000, 0d7FF0000000000000;
	{
	.reg .b32 %temp; 
	mov.b64 	{%temp, %r376}, %fd2309;
	}
	and.b32  	%r377, %r376, 2147483647;
	setp.eq.s32 	%p47, %r377, 0;
	selp.f64 	%fd2311, 0dFFF0000000000000, %fd793, %p47;
$L__BB2_57:
	fma.rn.f64 	%fd826, %fd2311, 0dC03AB6B904C2906F, %fd21;
	mul.f64 	%fd120, %fd4, %fd826;
	ld.global.f64 	%fd121, [%rd1+152];
	{
	.reg .b32 %temp; 
	mov.b64 	{%temp, %r46}, %fd121;
	}
	mov.f64 	%fd827, 0d4000000000000000;
	{
	.reg .b32 %temp; 
	mov.b64 	{%temp, %r387}, %fd827;
	}
	and.b32  	%r48, %r387, 2146435072;
	setp.eq.s32 	%p49, %r48, 1062207488;
	abs.f64 	%fd122, %fd121;
	{ // callseq 0, 0
	.param .b64 param0;
	st.param.f64 	[param0], %fd122;
	.param .b64 param1;
	st.param.f64 	[param1], 0d4000000000000000;
	.param .b64 retval0;
	call.uni (retval0), 
	__internal_accurate_pow, 
	(
	param0, 
	param1
	);
	ld.param.f64 	%fd828, [retval0];
	} // callseq 0
	setp.lt.s32 	%p50, %r46, 0;
	neg.f64 	%fd830, %fd828;
	selp.f64 	%fd831, %fd830, %fd828, %p49;
	selp.f64 	%fd2313, %fd831, %fd828, %p50;
	setp.neu.f64 	%p51, %fd121, 0d0000000000000000;
	@%p51 bra 	$L__BB2_59;
	setp.eq.s32 	%p52, %r48, 1062207488;
	selp.b32 	%r388, %r46, 0, %p52;
	setp.lt.s32 	%p53, %r387, 0;
	or.b32  	%r389, %r388, 2146435072;
	selp.b32 	%r390, %r389, %r388, %p53;
	mov.b32 	%r391, 0;
	mov.b64 	%fd2313, {%r391, %r390};
$L__BB2_59:
	add.f64 	%fd832, %fd121, 0d4000000000000000;
	{
	.reg .b32 %temp; 
	mov.b64 	{%temp, %r392}, %fd832;
	}
	and.b32  	%r393, %r392, 2146435072;
	setp.ne.s32 	%p54, %r393, 2146435072;
	@%p54 bra 	$L__BB2_64;
	setp.num.f64 	%p55, %fd121, %fd121;
	@%p55 bra 	$L__BB2_62;
	mov.f64 	%fd833, 0d4000000000000000;
	add.rn.f64 	%fd2313, %fd121, %fd833;
	bra.uni 	$L__BB2_64;
$L__BB2_62:
	setp.neu.f64 	%p56, %fd122, 0d7FF0000000000000;
	@%p56 bra 	$L__BB2_64;
	setp.lt.s32 	%p57, %r46, 0;
	setp.eq.s32 	%p58, %r48, 1062207488;
	setp.lt.s32 	%p59, %r387, 0;
	selp.b32 	%r395, 0, 2146435072, %p59;
	and.b32  	%r396, %r387, 2147483647;
	setp.ne.s32 	%p60, %r396, 1071644672;
	or.b32  	%r397, %r395, -2147483648;
	selp.b32 	%r398, %r397, %r395, %p60;
	selp.b32 	%r399, %r398, %r395, %p58;
	selp.b32 	%r400, %r399, %r395, %p57;
	mov.b32 	%r401, 0;
	mov.b64 	%fd2313, {%r401, %r400};
$L__BB2_64:
	setp.eq.f64 	%p61, %fd121, 0d3FF0000000000000;
	selp.f64 	%fd834, 0d3FF0000000000000, %fd2313, %p61;
	mul.f64 	%fd129, %fd120, %fd834;
	mul.f64 	%fd835, %fd8, %fd108;
	ld.global.f64 	%fd836, [%rd1+112];
	mul.f64 	%fd837, %fd836, %fd835;
	ld.global.f64 	%fd838, [%rd1+120];
	mul.f64 	%fd130, %fd838, %fd837;
	mov.f64 	%fd839, 0d3FD097B425ED097B;
	{
	.reg .b32 %temp; 
	mov.b64 	{%temp, %r402}, %fd839;
	}
	{ // callseq 1, 0
	.param .b64 param0;
	st.param.f64 	[param0], 0d3FD097B425ED097B;
	.param .b64 param1;
	st.param.f64 	[param1], 0d3FF3333333333333;
	.param .b64 retval0;
	call.uni (retval0), 
	__internal_accurate_pow, 
	(
	param0, 
	param1
	);
	ld.param.f64 	%fd840, [retval0];
	} // callseq 1
	setp.lt.s32 	%p62, %r402, 0;
	add.f64 	%fd842, %fd840, 0d3FF0000000000000;
	selp.f64 	%fd131, 0dFFF8000000000000, %fd842, %p62;
	{
	.reg .b32 %temp; 
	mov.b64 	{%temp, %r49}, %fd131;
	}
	mov.f64 	%fd843, 0dBFF0000000000000;
	{
	.reg .b32 %temp; 
	mov.b64 	{%temp, %r403}, %fd843;
	}
	and.b32  	%r51, %r403, 2146435072;
	setp.eq.s32 	%p63, %r51, 1072693248;
	abs.f64 	%fd132, %fd131;
	{ // callseq 2, 0
	.param .b64 param0;
	st.param.f64 	[param0], %fd132;
	.param .b64 param1;
	st.param.f64 	[param1], 0dBFF0000000000000;
	.param .b64 retval0;
	call.uni (retval0), 
	__internal_accurate_pow, 
	(
	param0, 
	param1
	);
	ld.param.f64 	%fd844, [retval0];
	} // callseq 2
	setp.lt.s32 	%p64, %r49, 0;
	neg.f64 	%fd846, %fd844;
	selp.f64 	%fd847, %fd846, %fd844, %p63;
	selp.f64 	%fd2315, %fd847, %fd844, %p64;
	setp.neu.f64 	%p65, %fd131, 0d0000000000000000;
	@%p65 bra 	$L__BB2_66;
	setp.eq.s32 	%p66, %r51, 1072693248;
	selp.b32 	%r404, %r49, 0, %p66;
	setp.lt.s32 	%p67, %r403, 0;
	or.b32  	%r405, %r404, 2146435072;
	selp.b32 	%r406, %r405, %r404, %p67;
	mov.b32 	%r407, 0;
	mov.b64 	%fd2315, {%r407, %r406};
$L__BB2_66:
	add.f64 	%fd848, %fd131, 0dBFF0000000000000;
	{
	.reg .b32 %temp; 
	mov.b64 	{%temp, %r408}, %fd848;
	}
	and.b32  	%r409, %r408, 2146435072;
	setp.ne.s32 	%p68, %r409, 2146435072;
	@%p68 bra 	$L__BB2_71;
	setp.num.f64 	%p69, %fd131, %fd131;
	@%p69 bra 	$L__BB2_69;
	mov.f64 	%fd849, 0dBFF0000000000000;
	add.rn.f64 	%fd2315, %fd131, %fd849;
	bra.uni 	$L__BB2_71;
$L__BB2_69:
	setp.neu.f64 	%p70, %fd132, 0d7FF0000000000000;
	@%p70 bra 	$L__BB2_71;
	setp.lt.s32 	%p71, %r49, 0;
	setp.eq.s32 	%p72, %r51, 1072693248;
	setp.lt.s32 	%p73, %r403, 0;
	selp.b32 	%r411, 0, 2146435072, %p73;
	and.b32  	%r412, %r403, 2147483647;
	setp.ne.s32 	%p74, %r412, 1071644672;
	or.b32  	%r413, %r411, -2147483648;
	selp.b32 	%r414, %r413, %r411, %p74;
	selp.b32 	%r415, %r414, %r411, %p72;
	selp.b32 	%r416, %r415, %r411, %p71;
	mov.b32 	%r417, 0;
	mov.b64 	%fd2315, {%r417, %r416};
$L__BB2_71:
	setp.eq.f64 	%p75, %fd131, 0d3FF0000000000000;
	selp.f64 	%fd850, 0d3FF0000000000000, %fd2315, %p75;
	mul.f64 	%fd139, %fd9, %fd850;
	mov.f64 	%fd851, 0d402C000000000000;
	div.rn.f64 	%fd140, %fd851, %fd49;
	{
	.reg .b32 %temp; 
	mov.b64 	{%temp, %r52}, %fd140;
	}
	mov.f64 	%fd852, 0d3FF4CCCCCCCCCCCD;
	{
	.reg .b32 %temp; 
	mov.b64 	{%temp, %r53}, %fd852;
	}
	and.b32  	%r54, %r53, 2146435072;
	abs.f64 	%fd141, %fd140;
	setp.neu.f64 	%p76, %fd140, 0d0000000000000000;
	@%p76 bra 	$L__BB2_73;
	setp.eq.s32 	%p78, %r54, 1127219200;
	selp.b32 	%r418, %r52, 0, %p78;
	setp.lt.s32 	%p79, %r53, 0;
	or.b32  	%r419, %r418, 2146435072;
	selp.b32 	%r420, %r419, %r418, %p79;
	mov.b32 	%r421, 0;
	mov.b64 	%fd2317, {%r421, %r420};
	bra.uni 	$L__BB2_74;
$L__BB2_73:
	setp.lt.s32 	%p77, %r52, 0;
	{ // callseq 3, 0
	.param .b64 param0;
	st.param.f64 	[param0], %fd141;
	.param .b64 param1;
	st.param.f64 	[param1], 0d3FF4CCCCCCCCCCCD;
	.param .b64 retval0;
	call.uni (retval0), 
	__internal_accurate_pow, 
	(
	param0, 
	param1
	);
	ld.param.f64 	%fd853, [retval0];
	} // callseq 3
	selp.f64 	%fd2317, 0dFFF8000000000000, %fd853, %p77;
$L__BB2_74:
	add.f64 	%fd855, %fd140, 0d3FF4CCCCCCCCCCCD;
	{
	.reg .b32 %temp; 
	mov.b64 	{%temp, %r422}, %fd855;
	}
	and.b32  	%r423, %r422, 2146435072;
	setp.ne.s32 	%p80, %r423, 2146435072;
	@%p80 bra 	$L__BB2_79;
	setp.num.f64 	%p81, %fd140, %fd140;
	@%p81 bra 	$L__BB2_77;
	mov.f64 	%fd856, 0d3FF4CCCCCCCCCCCD;
	add.rn.f64 	%fd2317, %fd140, %fd856;
	bra.uni 	$L__BB2_79;
$L__BB2_77:
	setp.neu.f64 	%p82, %fd141, 0d7FF0000000000000;
	@%p82 bra 	$L__BB2_79;
	setp.lt.s32 	%p83, %r52, 0;
	setp.eq.s32 	%p84, %r54, 1127219200;
	setp.lt.s32 	%p85, %r53, 0;
	selp.b32 	%r425, 0, 2146435072, %p85;
	and.b32  	%r426, %r53, 2147483647;
	setp.ne.s32 	%p86, %r426, 1071644672;
	or.b32  	%r427, %r425, -2147483648;
	selp.b32 	%r428, %r427, %r425, %p86;
	selp.b32 	%r429, %r428, %r425, %p84;
	selp.b32 	%r430, %r429, %r425, %p83;
	mov.b32 	%r431, 0;
	mov.b64 	%fd2317, {%r431, %r430};
$L__BB2_79:
	setp.eq.s32 	%p87, %r51, 1072693248;
	setp.eq.f64 	%p88, %fd140, 0d3FF0000000000000;
	add.f64 	%fd857, %fd2317, 0d3FF0000000000000;
	selp.f64 	%fd148, 0d4000000000000000, %fd857, %p88;
	{
	.reg .b32 %temp; 
	mov.b64 	{%temp, %r55}, %fd148;
	}
	abs.f64 	%fd149, %fd148;
	{ // callseq 4, 0
	.param .b64 param0;
	st.param.f64 	[param0], %fd149;
	.param .b64 param1;
	st.param.f64 	[param1], 0dBFF0000000000000;
	.param .b64 retval0;
	call.uni (retval0), 
	__internal_accurate_pow, 
	(
	param0, 
	param1
	);
	ld.param.f64 	%fd858, [retval0];
	} // callseq 4
	setp.lt.s32 	%p89, %r55, 0;
	neg.f64 	%fd860, %fd858;
	selp.f64 	%fd861, %fd860, %fd858, %p87;
	selp.f64 	%fd2319, %fd861, %fd858, %p89;
	setp.neu.f64 	%p90, %fd148, 0d0000000000000000;
	@%p90 bra 	$L__BB2_81;
	setp.eq.s32 	%p91, %r51, 1072693248;
	selp.b32 	%r433, %r55, 0, %p91;
	setp.lt.s32 	%p92, %r403, 0;
	or.b32  	%r434, %r433, 2146435072;
	selp.b32 	%r435, %r434, %r433, %p92;
	mov.b32 	%r436, 0;
	mov.b64 	%fd2319, {%r436, %r435};
$L__BB2_81:
	add.f64 	%fd862, %fd148, 0dBFF0000000000000;
	{
	.reg .b32 %temp; 
	mov.b64 	{%temp, %r437}, %fd862;
	}
	and.b32  	%r438, %r437, 2146435072;
	setp.ne.s32 	%p93, %r438, 2146435072;
	@%p93 bra 	$L__BB2_86;
	setp.num.f64 	%p94, %fd148, %fd148;
	@%p94 bra 	$L__BB2_84;
	mov.f64 	%fd863, 0dBFF0000000000000;
	add.rn.f64 	%fd2319, %fd148, %fd863;
	bra.uni 	$L__BB2_86;
$L__BB2_84:
	setp.neu.f64 	%p95, %fd149, 0d7FF0000000000000;
	@%p95 bra 	$L__BB2_86;
	setp.lt.s32 	%p96, %r55, 0;
	setp.eq.s32 	%p97, %r51, 1072693248;
	setp.lt.s32 	%p98, %r403, 0;
	selp.b32 	%r440, 0, 2146435072, %p98;
	and.b32  	%r441, %r403, 2147483647;
	setp.ne.s32 	%p99, %r441, 1071644672;
	or.b32  	%r442, %r440, -2147483648;
	selp.b32 	%r443, %r442, %r440, %p99;
	selp.b32 	%r444, %r443, %r440, %p97;
	selp.b32 	%r445, %r444, %r440, %p96;
	mov.b32 	%r446, 0;
	mov.b64 	%fd2319, {%r446, %r445};
$L__BB2_86:
	setp.eq.f64 	%p100, %fd148, 0d3FF0000000000000;
	selp.f64 	%fd864, 0d3FF0000000000000, %fd2319, %p100;
	mul.f64 	%fd156, %fd139, %fd864;
	add.f64 	%fd865, %fd106, 0d405B800000000000;
	div.rn.f64 	%fd157, %fd865, 0dC034000000000000;
	fma.rn.f64 	%fd866, %fd157, 0d3FF71547652B82FE, 0d4338000000000000;
	{
	.reg .b32 %temp; 
	mov.b64 	{%r56, %temp}, %fd866;
	}
	mov.f64 	%fd867, 0dC338000000000000;
	add.rn.f64 	%fd868, %fd866, %fd867;
	fma.rn.f64 	%fd869, %fd868, 0dBFE62E42FEFA39EF, %fd157;
	fma.rn.f64 	%fd870, %fd868, 0dBC7ABC9E3B39803F, %fd869;
	fma.rn.f64 	%fd871, %fd870, 0d3E5ADE1569CE2BDF, 0d3E928AF3FCA213EA;
	fma.rn.f64 	%fd872, %fd871, %fd870, 0d3EC71DEE62401315;
	fma.rn.f64 	%fd873, %fd872, %fd870, 0d3EFA01997C89EB71;
	fma.rn.f64 	%fd874, %fd873, %fd870, 0d3F2A01A014761F65;
	fma.rn.f64 	%fd875, %fd874, %fd870, 0d3F56C16C1852B7AF;
	fma.rn.f64 	%fd876, %fd875, %fd870, 0d3F81111111122322;
	fma.rn.f64 	%fd877, %fd876, %fd870, 0d3FA55555555502A1;
	fma.rn.f64 	%fd878, %fd877, %fd870, 0d3FC5555555555511;
	fma.rn.f64 	%fd879, %fd878, %fd870, 0d3FE000000000000B;
	fma.rn.f64 	%fd880, %fd879, %fd870, 0d3FF0000000000000;
	fma.rn.f64 	%fd881, %fd880, %fd870, 0d3FF0000000000000;
	{
	.reg .b32 %temp; 
	mov.b64 	{%r57, %temp}, %fd881;
	}
	{
	.reg .b32 %temp; 
	mov.b64 	{%temp, %r58}, %fd881;
	}
	shl.b32 	%r447, %r56, 20;
	add.s32 	%r448, %r447, %r58;
	mov.b64 	%fd2320, {%r57, %r448};
	{
	.reg .b32 %temp; 
	mov.b64 	{%temp, %r449}, %fd157;
	}
	mov.b32 	%f58, %r449;
	abs.f32 	%f6, %f58;
	setp.lt.f32 	%p101, %f6, 0f4086232B;
	@%p101 bra 	$L__BB2_89;
	setp.lt.f64 	%p102, %fd157, 0d0000000000000000;
	add.f64 	%fd882, %fd157, 0d7FF0000000000000;
	selp.f64 	%fd2320, 0d0000000000000000, %fd882, %p102;
	setp.geu.f32 	%p103, %f6, 0f40874800;
	@%p103 bra 	$L__BB2_89;
	shr.u32 	%r450, %r56, 31;
	add.s32 	%r451, %r56, %r450;
	shr.s32 	%r452, %r451, 1;
	shl.b32 	%r453, %r452, 20;
	add.s32 	%r454, %r58, %r453;
	mov.b64 	%fd883, {%r57, %r454};
	sub.s32 	%r455, %r56, %r452;
	shl.b32 	%r456, %r455, 20;
	add.s32 	%r457, %r456, 1072693248;
	mov.b32 	%r458, 0;
	mov.b64 	%fd884, {%r458, %r457};
	mul.f64 	%fd2320, %fd884, %fd883;
$L__BB2_89:
	setp.eq.s32 	%p104, %r51, 1072693248;
	add.f64 	%fd162, %fd2320, 0d3FF0000000000000;
	{
	.reg .b32 %temp; 
	mov.b64 	{%temp, %r59}, %fd162;
	}
	abs.f64 	%fd163, %fd162;
	{ // callseq 5, 0
	.param .b64 param0;
	st.param.f64 	[param0], %fd163;
	.param .b64 param1;
	st.param.f64 	[param1], 0dBFF0000000000000;
	.param .b64 retval0;
	call.uni (retval0), 
	__internal_accurate_pow, 
	(
	param0, 
	param1
	);
	ld.param.f64 	%fd885, [retval0];
	} // callseq 5
	setp.lt.s32 	%p105, %r59, 0;
	neg.f64 	%fd887, %fd885;
	selp.f64 	%fd888, %fd887, %fd885, %p104;
	selp.f64 	%fd2322, %fd888, %fd885, %p105;
	setp.neu.f64 	%p106, %fd162, 0d0000000000000000;
	@%p106 bra 	$L__BB2_91;
	setp.eq.s32 	%p107, %r51, 1072693248;
	selp.b32 	%r460, %r59, 0, %p107;
	setp.lt.s32 	%p108, %r403, 0;
	or.b32  	%r461, %r460, 2146435072;
	selp.b32 	%r462, %r461, %r460, %p108;
	mov.b32 	%r463, 0;
	mov.b64 	%fd2322, {%r463, %r462};
$L__BB2_91:
	add.f64 	%fd889, %fd162, 0dBFF0000000000000;
	{
	.reg .b32 %temp; 
	mov.b64 	{%temp, %r464}, %fd889;
	}
	and.b32  	%r465, %r464, 2146435072;
	setp.ne.s32 	%p109, %r465, 2146435072;
	@%p109 bra 	$L__BB2_96;
	setp.num.f64 	%p110, %fd162, %fd162;
	@%p110 bra 	$L__BB2_94;
	mov.f64 	%fd890, 0dBFF0000000000000;
	add.rn.f64 	%fd2322, %fd162, %fd890;
	bra.uni 	$L__BB2_96;
$L__BB2_94:
	setp.neu.f64 	%p111, %fd163, 0d7FF0000000000000;
	@%p111 bra 	$L__BB2_96;
	setp.lt.s32 	%p112, %r59, 0;
	setp.eq.s32 	%p113, %r51, 1072693248;
	setp.lt.s32 	%p114, %r403, 0;
	selp.b32 	%r467, 0, 2146435072, %p114;
	and.b32  	%r468, %r403, 2147483647;
	setp.ne.s32 	%p115, %r468, 1071644672;
	or.b32  	%r469, %r467, -2147483648;
	selp.b32 	%r470, %r469, %r467, %p115;
	selp.b32 	%r471, %r470, %r467, %p113;
	selp.b32 	%r472, %r471, %r467, %p112;
	mov.b32 	%r473, 0;
	mov.b64 	%fd2322, {%r473, %r472};
$L__BB2_96:
	setp.eq.f64 	%p116, %fd162, 0d3FF0000000000000;
	selp.f64 	%fd891, 0d3FF0000000000000, %fd2322, %p116;
	mul.f64 	%fd170, %fd156, %fd891;
	add.f64 	%fd892, %fd49, 0d4030CCCCCCCCCCCD;
	mov.f64 	%fd893, 0d406194BC6A7EF9DB;
	div.rn.f64 	%fd2323, %fd893, %fd892;
	{
	.reg .b32 %temp; 
	mov.b64 	{%temp, %r1213}, %fd2323;
	}
	{
	.reg .b32 %temp; 
	mov.b64 	{%r1214, %temp}, %fd2323;
	}
	setp.gt.s32 	%p117, %r1213, 1048575;
	mov.b32 	%r1215, -1023;
	@%p117 bra 	$L__BB2_98;
	mul.f64 	%fd2323, %fd2323, 0d4350000000000000;
	{
	.reg .b32 %temp; 
	mov.b64 	{%temp, %r1213}, %fd2323;
	}
	{
	.reg .b32 %temp; 
	mov.b64 	{%r1214, %temp}, %fd2323;
	}
	mov.b32 	%r1215, -1077;
$L__BB2_98:
	add.s32 	%r476, %r1213, -1;
	setp.gt.u32 	%p118, %r476, 2146435070;
	@%p118 bra 	$L__BB2_102;
	shr.u32 	%r479, %r1213, 20;
	add.s32 	%r1216, %r1215, %r479;
	and.b32  	%r480, %r1213, 1048575;
	or.b32  	%r481, %r480, 1072693248;
	mov.b64 	%fd2324, {%r1214, %r481};
	setp.lt.u32 	%p120, %r481, 1073127583;
	@%p120 bra 	$L__BB2_101;
	{
	.reg .b32 %temp; 
	mov.b64 	{%r482, %temp}, %fd2324;
	}
	{
	.reg .b32 %temp; 
	mov.b64 	{%temp, %r483}, %fd2324;
	}
	add.s32 	%r484, %r483, -1048576;
	mov.b64 	%fd2324, {%r482, %r484};
	add.s32 	%r1216, %r1216, 1;
$L__BB2_101:
	add.f64 	%fd895, %fd2324, 0dBFF0000000000000;
	add.f64 	%fd896, %fd2324, 0d3FF0000000000000;
	rcp.approx.ftz.f64 	%fd897, %fd896;
	neg.f64 	%fd898, %fd896;
	fma.rn.f64 	%fd899, %fd898, %fd897, 0d3FF0000000000000;
	fma.rn.f64 	%fd900, %fd899, %fd899, %fd899;
	fma.rn.f64 	%fd901, %fd900, %fd897, %fd897;
	mul.f64 	%fd902, %fd895, %fd901;
	fma.rn.f64 	%fd903, %fd895, %fd901, %fd902;
	mul.f64 	%fd904, %fd903, %fd903;
	fma.rn.f64 	%fd905, %fd904, 0d3EB1380B3AE80F1E, 0d3ED0EE258B7A8B04;
	fma.rn.f64 	%fd906, %fd905, %fd904, 0d3EF3B2669F02676F;
	fma.rn.f64 	%fd907, %fd906, %fd904, 0d3F1745CBA9AB0956;
	fma.rn.f64 	%fd908, %fd907, %fd904, 0d3F3C71C72D1B5154;
	fma.rn.f64 	%fd909, %fd908, %fd904, 0d3F624924923BE72D;
	fma.rn.f64 	%fd910, %fd909, %fd904, 0d3F8999999999A3C4;
	fma.rn.f64 	%fd911, %fd910, %fd904, 0d3FB5555555555554;
	sub.f64 	%fd912, %fd895, %fd903;
	add.f64 	%fd913, %fd912, %fd912;
	neg.f64 	%fd914, %fd903;
	fma.rn.f64 	%fd915, %fd914, %fd895, %fd913;
	mul.f64 	%fd916, %fd901, %fd915;
	mul.f64 	%fd917, %fd904, %fd911;
	fma.rn.f64 	%fd918, %fd917, %fd903, %fd916;
	xor.b32  	%r485, %r1216, -2147483648;
	mov.b32 	%r486, 1127219200;
	mov.b64 	%fd919, {%r485, %r486};
	mov.b32 	%r487, -2147483648;
	mov.b64 	%fd920, {%r487, %r486};
	sub.f64 	%fd921, %fd919, %fd920;
	fma.rn.f64 	%fd922, %fd921, 0d3FE62E42FEFA39EF, %fd903;
	fma.rn.f64 	%fd923, %fd921, 0dBFE62E42FEFA39EF, %fd922;
	sub.f64 	%fd924, %fd923, %fd903;
	sub.f64 	%fd925, %fd918, %fd924;
	fma.rn.f64 	%fd926, %fd921, 0d3C7ABC9E3B39803F, %fd925;
	add.f64 	%fd2325, %fd922, %fd926;
	bra.uni 	$L__BB2_103;
$L__BB2_102:
	fma.rn.f64 	%fd894, %fd2323, 0d7FF0000000000000, 0d7FF0000000000000;
	{
	.reg .b32 %temp; 
	mov.b64 	{%temp, %r477}, %fd2323;
	}
	and.b32  	%r478, %r477, 2147483647;
	setp.eq.s32 	%p119, %r478, 0;
	selp.f64 	%fd2325, 0dFFF0000000000000, %fd894, %p119;
$L__BB2_103:
	ld.global.f64 	%fd180, [%rd1+-64];
	{
	.reg .b32 %temp; 
	mov.b64 	{%temp, %r70}, %fd180;
	}
	mov.f64 	%fd927, 0d4008000000000000;
	{
	.reg .b32 %temp; 
	mov.b64 	{%temp, %r488}, %fd927;
	}
	and.b32  	%r72, %r488, 2146435072;
	setp.eq.s32 	%p121, %r72, 1073741824;
	abs.f64 	%fd181, %fd180;
	{ // callseq 6, 0
	.param .b64 param0;
	st.param.f64 	[param0], %fd181;
	.param .b64 param1;
	st.param.f64 	[param1], 0d4008000000000000;
	.param .b64 retval0;
	call.uni (retval0), 
	__internal_accurate_pow, 
	(
	param0, 
	param1
	);
	ld.param.f64 	%fd928, [retval0];
	} // callseq 6
	setp.lt.s32 	%p122, %r70, 0;
	neg.f64 	%fd930, %fd928;
	selp.f64 	%fd931, %fd930, %fd928, %p121;
	selp.f64 	%fd2329, %fd931, %fd928, %p122;
	setp.neu.f64 	%p123, %fd180, 0d0000000000000000;
	mov.f64 	%fd2327, %fd2329;
	@%p123 bra 	$L__BB2_105;
	setp.eq.s32 	%p124, %r72, 1073741824;
	selp.b32 	%r489, %r70, 0, %p124;
	setp.lt.s32 	%p125, %r488, 0;
	or.b32  	%r490, %r489, 2146435072;
	selp.b32 	%r491, %r490, %r489, %p125;
	mov.b32 	%r492, 0;
	mov.b64 	%fd2327, {%r492, %r491};
$L__BB2_105:
	add.f64 	%fd932, %fd180, 0d4008000000000000;
	{
	.reg .b32 %temp; 
	mov.b64 	{%temp, %r493}, %fd932;
	}
	and.b32  	%r73, %r493, 2146435072;
	setp.ne.s32 	%p126, %r73, 2146435072;
	@%p126 bra 	$L__BB2_110;
	setp.num.f64 	%p127, %fd180, %fd180;
	@%p127 bra 	$L__BB2_108;
	mov.f64 	%fd933, 0d4008000000000000;
	add.rn.f64 	%fd2327, %fd180, %fd933;
	bra.uni 	$L__BB2_110;
$L__BB2_108:
	setp.neu.f64 	%p128, %fd181, 0d7FF0000000000000;
	@%p128 bra 	$L__BB2_110;
	setp.lt.s32 	%p129, %r70, 0;
	setp.eq.s32 	%p130, %r72, 1073741824;
	setp.lt.s32 	%p131, %r488, 0;
	selp.b32 	%r495, 0, 2146435072, %p131;
	and.b32  	%r496, %r488, 2147483647;
	setp.ne.s32 	%p132, %r496, 1071644672;
	or.b32  	%r497, %r495, -2147483648;
	selp.b32 	%r498, %r497, %r495, %p132;
	selp.b32 	%r499, %r498, %r495, %p130;
	selp.b32 	%r500, %r499, %r495, %p129;
	mov.b32 	%r501, 0;
	mov.b64 	%fd2327, {%r501, %r500};
$L__BB2_110:
	setp.neu.f64 	%p133, %fd180, 0d0000000000000000;
	setp.eq.f64 	%p134, %fd180, 0d3FF0000000000000;
	selp.f64 	%fd934, 0d3FF0000000000000, %fd2327, %p134;
	mul.f64 	%fd935, %fd6, %fd934;
	ld.global.f64 	%fd936, [%rd1+-56];
	mul.f64 	%fd188, %fd936, %fd935;
	mul.f64 	%fd189, %fd2325, 0d403AB6B904C2906F;
	@%p133 bra 	$L__BB2_112;
	setp.eq.s32 	%p135, %r72, 1073741824;
	selp.b32 	%r502, %r70, 0, %p135;
	setp.lt.s32 	%p136, %r488, 0;
	or.b32  	%r503, %r502, 2146435072;
	selp.b32 	%r504, %r503, %r502, %p136;
	mov.b32 	%r505, 0;
	mov.b64 	%fd2329, {%r505, %r504};
$L__BB2_112:
	setp.ne.s32 	%p137, %r73, 2146435072;
	@%p137 bra 	$L__BB2_117;
	setp.num.f64 	%p138, %fd180, %fd180;
	@%p138 bra 	$L__BB2_115;
	mov.f64 	%fd937, 0d4008000000000000;
	add.rn.f64 	%fd2329, %fd180, %fd937;
	bra.uni 	$L__BB2_117;
$L__BB2_115:
	setp.neu.f64 	%p139, %fd181, 0d7FF0000000000000;
	@%p139 bra 	$L__BB2_117;
	setp.lt.s32 	%p140, %r70, 0;
	setp.eq.s32 	%p141, %r72, 1073741824;
	setp.lt.s32 	%p142, %r488, 0;
	selp.b32 	%r507, 0, 2146435072, %p142;
	and.b32  	%r508, %r488, 2147483647;
	setp.ne.s32 	%p143, %r508, 1071644672;
	or.b32  	%r509, %r507, -2147483648;
	selp.b32 	%r510, %r509, %r507, %p143;
	selp.b32 	%r511, %r510, %r507, %p141;
	selp.b32 	%r512, %r511, %r507, %p140;
	mov.b32 	%r513, 0;
	mov.b64 	%fd2329, {%r513, %r512};
$L__BB2_117:
	sub.f64 	%fd938, %fd21, %fd189;
	setp.eq.f64 	%p144, %fd180, 0d3FF0000000000000;
	mul.f64 	%fd939, %fd2329, 0d0000000000000000;
	selp.f64 	%fd940, 0d0000000000000000, %fd939, %p144;
	mul.f64 	%fd941, %fd938, %fd940;
	fma.rn.f64 	%fd195, %fd188, %fd938, %fd941;
	div.rn.f64 	%fd196, %fd21, 0dC03AB6B904C2906F;
	fma.rn.f64 	%fd942, %fd196, 0d3FF71547652B82FE, 0d4338000000000000;
	{
	.reg .b32 %temp; 
	mov.b64 	{%r74, %temp}, %fd942;
	}
	mov.f64 	%fd943, 0dC338000000000000;
	add.rn.f64 	%fd944, %fd942, %fd943;
	fma.rn.f64 	%fd945, %fd944, 0dBFE62E42FEFA39EF, %fd196;
	fma.rn.f64 	%fd946, %fd944, 0dBC7ABC9E3B39803F, %fd945;
	fma.rn.f64 	%fd947, %fd946, 0d3E5ADE1569CE2BDF, 0d3E928AF3FCA213EA;
	fma.rn.f64 	%fd948, %fd947, %fd946, 0d3EC71DEE62401315;
	fma.rn.f64 	%fd949, %fd948, %fd946, 0d3EFA01997C89EB71;
	fma.rn.f64 	%fd950, %fd949, %fd946, 0d3F2A01A014761F65;
	fma.rn.f64 	%fd951, %fd950, %fd946, 0d3F56C16C1852B7AF;
	fma.rn.f64 	%fd952, %fd951, %fd946, 0d3F81111111122322;
	fma.rn.f64 	%fd953, %fd952, %fd946, 0d3FA55555555502A1;
	fma.rn.f64 	%fd954, %fd953, %fd946, 0d3FC5555555555511;
	fma.rn.f64 	%fd955, %fd954, %fd946, 0d3FE000000000000B;
	fma.rn.f64 	%fd956, %fd955, %fd946, 0d3FF0000000000000;
	fma.rn.f64 	%fd957, %fd956, %fd946, 0d3FF0000000000000;
	{
	.reg .b32 %temp; 
	mov.b64 	{%r75, %temp}, %fd957;
	}
	{
	.reg .b32 %temp; 
	mov.b64 	{%temp, %r76}, %fd957;
	}
	shl.b32 	%r514, %r74, 20;
	add.s32 	%r515, %r514, %r76;
	mov.b64 	%fd2333, {%r75, %r515};
	{
	.reg .b32 %temp; 
	mov.b64 	{%temp, %r516}, %fd196;
	}
	mov.b32 	%f59, %r516;
	abs.f32 	%f7, %f59;
	setp.lt.f32 	%p145, %f7, 0f4086232B;
	mov.f64 	%fd2330, %fd2333;
	@%p145 bra 	$L__BB2_120;
	setp.lt.f64 	%p146, %fd196, 0d0000000000000000;
	add.f64 	%fd958, %fd196, 0d7FF0000000000000;
	selp.f64 	%fd2330, 0d0000000000000000, %fd958, %p146;
	setp.geu.f32 	%p147, %f7, 0f40874800;
	@%p147 bra 	$L__BB2_120;
	shr.u32 	%r517, %r74, 31;
	add.s32 	%r518, %r74, %r517;
	shr.s32 	%r519, %r518, 1;
	shl.b32 	%r520, %r519, 20;
	add.s32 	%r521, %r76, %r520;
	mov.b64 	%fd959, {%r75, %r521};
	sub.s32 	%r522, %r74, %r519;
	shl.b32 	%r523, %r522, 20;
	add.s32 	%r524, %r523, 1072693248;
	mov.b32 	%r525, 0;
	mov.b64 	%fd960, {%r525, %r524};
	mul.f64 	%fd2330, %fd960, %fd959;
$L__BB2_120:
	setp.lt.f32 	%p148, %f7, 0f4086232B;
	mov.f64 	%fd961, 0d3FF0000000000000;
	sub.f64 	%fd962, %fd961, %fd2330;
	mul.f64 	%fd201, %fd962, 0d403AB6B904C2906F;
	mov.f64 	%fd2331, %fd2333;
	@%p148 bra 	$L__BB2_123;
	setp.lt.f64 	%p149, %fd196, 0d0000000000000000;
	add.f64 	%fd963, %fd196, 0d7FF0000000000000;
	selp.f64 	%fd2331, 0d0000000000000000, %fd963, %p149;
	setp.geu.f32 	%p150, %f7, 0f40874800;
	@%p150 bra 	$L__BB2_123;
	shr.u32 	%r526, %r74, 31;
	add.s32 	%r527, %r74, %r526;
	shr.s32 	%r528, %r527, 1;
	shl.b32 	%r529, %r528, 20;
	add.s32 	%r530, %r76, %r529;
	mov.b64 	%fd964, {%r75, %r530};
	sub.s32 	%r531, %r74, %r528;
	shl.b32 	%r532, %r531, 20;
	add.s32 	%r533, %r532, 1072693248;
	mov.b32 	%r534, 0;
	mov.b64 	%fd965, {%r534, %r533};
	mul.f64 	%fd2331, %fd965, %fd964;
$L__BB2_123:
	setp.lt.f32 	%p151, %f7, 0f4086232B;
	fma.rn.f64 	%fd966, %fd2331, 0dC01599999999999A, 0d4061800000000000;
	mul.f64 	%fd967, %fd1, 0d3F37EBAF102363B2;
	mul.f64 	%fd968, %fd967, %fd21;
	div.rn.f64 	%fd969, %fd968, %fd201;
	mul.f64 	%fd970, %fd969, %fd966;
	mul.f64 	%fd971, %fd31, %fd970;
	mul.f64 	%fd205, %fd32, %fd971;
	mul.f64 	%fd206, %fd1, 0d3EF3660E51D25AAB;
	mov.f64 	%fd2332, %fd2333;
	@%p151 bra 	$L__BB2_126;
	setp.lt.f64 	%p152, %fd196, 0d0000000000000000;
	add.f64 	%fd972, %fd196, 0d7FF0000000000000;
	selp.f64 	%fd2332, 0d0000000000000000, %fd972, %p152;
	setp.geu.f32 	%p153, %f7, 0f40874800;
	@%p153 bra 	$L__BB2_126;
	shr.u32 	%r535, %r74, 31;
	add.s32 	%r536, %r74, %r535;
	shr.s32 	%r537, %r536, 1;
	shl.b32 	%r538, %r537, 20;
	add.s32 	%r539, %r76, %r538;
	mov.b64 	%fd973, {%r75, %r539};
	sub.s32 	%r540, %r74, %r537;
	shl.b32 	%r541, %r540, 20;
	add.s32 	%r542, %r541, 1072693248;
	mov.b32 	%r543, 0;
	mov.b64 	%fd974, {%r543, %r542};
	mul.f64 	%fd2332, %fd974, %fd973;
$L__BB2_126:
	setp.lt.f32 	%p154, %f7, 0f4086232B;
	mov.f64 	%fd975, 0d3FF0000000000000;
	sub.f64 	%fd976, %fd975, %fd2332;
	mul.f64 	%fd977, %fd976, 0d403AB6B904C2906F;
	mul.f64 	%fd978, %fd206, %fd21;
	div.rn.f64 	%fd210, %fd978, %fd977;
	@%p154 bra 	$L__BB2_129;
	setp.lt.f64 	%p155, %fd196, 0d0000000000000000;
	add.f64 	%fd979, %fd196, 0d7FF0000000000000;
	selp.f64 	%fd2333, 0d0000000000000000, %fd979, %p155;
	setp.geu.f32 	%p156, %f7, 0f40874800;
	@%p156 bra 	$L__BB2_129;
	shr.u32 	%r544, %r74, 31;
	add.s32 	%r545, %r74, %r544;
	shr.s32 	%r546, %r545, 1;
	shl.b32 	%r547, %r546, 20;
	add.s32 	%r548, %r76, %r547;
	mov.b64 	%fd980, {%r75, %r548};
	sub.s32 	%r549, %r74, %r546;
	shl.b32 	%r550, %r549, 20;
	add.s32 	%r551, %r550, 1072693248;
	mov.b32 	%r552, 0;
	mov.b64 	%fd981, {%r552, %r551};
	mul.f64 	%fd2333, %fd981, %fd980;
$L__BB2_129:
	fma.rn.f64 	%fd983, %fd2333, 0dC061800000000000, %fd49;
	mul.f64 	%fd984, %fd210, %fd983;
	mul.f64 	%fd985, %fd31, %fd984;
	mul.f64 	%fd986, %fd32, %fd985;
	mul.f64 	%fd214, %fd33, %fd986;
	fma.rn.f64 	%fd987, %fd33, %fd205, %fd34;
	add.f64 	%fd988, %fd987, %fd214;
	ld.global.f64 	%fd989, [%rd1+96];
	mul.f64 	%fd990, %fd5, %fd989;
	ld.global.f64 	%fd991, [%rd1+104];
	mul.f64 	%fd992, %fd990, %fd991;
	add.f64 	%fd993, %fd109, %fd110;
	add.f64 	%fd994, %fd993, %fd129;
	add.f64 	%fd995, %fd994, %fd130;
	add.f64 	%fd996, %fd995, %fd170;
	add.f64 	%fd997, %fd88, %fd996;
	add.f64 	%fd998, %fd997, %fd195;
	add.f64 	%fd999, %fd998, %fd988;
	add.f64 	%fd1000, %fd43, %fd999;
	add.f64 	%fd1001, %fd1000, 0d0000000000000000;
	fma.rn.f64 	%fd215, %fd992, %fd108, %fd1001;
	setp.eq.f64 	%p157, %fd21, 0dC044E66666666666;
	mov.f64 	%fd2334, 0dC044E666BA493C8A;
	@%p157 bra 	$L__BB2_133;
	setp.eq.f64 	%p158, %fd21, 0d0000000000000000;
	mov.f64 	%fd2334, 0d0000000000000000;
	@%p158 bra 	$L__BB2_133;
	setp.eq.f64 	%p159, %fd21, 0dC01B333333333333;
	mov.f64 	%fd2334, 0dC01B3335D249E450;
	@%p159 bra 	$L__BB2_133;
	mov.f64 	%fd2334, %fd21;
$L__BB2_133:
	add.f64 	%fd217, %fd2334, 0d4044E66666666666;
	div.rn.f64 	%fd218, %fd217, 0dC004000000000000;
	fma.rn.f64 	%fd1004, %fd218, 0d3FF71547652B82FE, 0d4338000000000000;
	{
	.reg .b32 %temp; 
	mov.b64 	{%r77, %temp}, %fd1004;
	}
	mov.f64 	%fd1005, 0dC338000000000000;
	add.rn.f64 	%fd1006, %fd1004, %fd1005;
	fma.rn.f64 	%fd1007, %fd1006, 0dBFE62E42FEFA39EF, %fd218;
	fma.rn.f64 	%fd1008, %fd1006, 0dBC7ABC9E3B39803F, %fd1007;
	fma.rn.f64 	%fd1009, %fd1008, 0d3E5ADE1569CE2BDF, 0d3E928AF3FCA213EA;
	fma.rn.f64 	%fd1010, %fd1009, %fd1008, 0d3EC71DEE62401315;
	fma.rn.f64 	%fd1011, %fd1010, %fd1008, 0d3EFA01997C89EB71;
	fma.rn.f64 	%fd1012, %fd1011, %fd1008, 0d3F2A01A014761F65;
	fma.rn.f64 	%fd1013, %fd1012, %fd1008, 0d3F56C16C1852B7AF;
	fma.rn.f64 	%fd1014, %fd1013, %fd1008, 0d3F81111111122322;
	fma.rn.f64 	%fd1015, %fd1014, %fd1008, 0d3FA55555555502A1;
	fma.rn.f64 	%fd1016, %fd1015, %fd1008, 0d3FC5555555555511;
	fma.rn.f64 	%fd1017, %fd1016, %fd1008, 0d3FE000000000000B;
	fma.rn.f64 	%fd1018, %fd1017, %fd1008, 0d3FF0000000000000;
	fma.rn.f64 	%fd1019, %fd1018, %fd1008, 0d3FF0000000000000;
	{
	.reg .b32 %temp; 
	mov.b64 	{%r78, %temp}, %fd1019;
	}
	{
	.reg .b32 %temp; 
	mov.b64 	{%temp, %r79}, %fd1019;
	}
	shl.b32 	%r553, %r77, 20;
	add.s32 	%r554, %r553, %r79;
	mov.b64 	%fd2335, {%r78, %r554};
	{
	.reg .b32 %temp; 
	mov.b64 	{%temp, %r555}, %fd218;
	}
	mov.b32 	%f60, %r555;
	abs.f32 	%f8, %f60;
	setp.lt.f32 	%p160, %f8, 0f4086232B;
	@%p160 bra 	$L__BB2_136;
	setp.lt.f64 	%p161, %fd218, 0d0000000000000000;
	add.f64 	%fd1020, %fd218, 0d7FF0000000000000;
	selp.f64 	%fd2335, 0d0000000000000000, %fd1020, %p161;
	setp.geu.f32 	%p162, %f8, 0f40874800;
	@%p162 bra 	$L__BB2_136;
	shr.u32 	%r556, %r77, 31;
	add.s32 	%r557, %r77, %r556;
	shr.s32 	%r558, %r557, 1;
	shl.b32 	%r559, %r558, 20;
	add.s32 	%r560, %r79, %r559;
	mov.b64 	%fd1021, {%r78, %r560};
	sub.s32 	%r561, %r77, %r558;
	shl.b32 	%r562, %r561, 20;
	add.s32 	%r563, %r562, 1072693248;
	mov.b32 	%r564, 0;
	mov.b64 	%fd1022, {%r564, %r563};
	mul.f64 	%fd2335, %fd1022, %fd1021;
$L__BB2_136:
	add.f64 	%fd1023, %fd2335, 0dBFF0000000000000;
	mul.f64 	%fd1024, %fd217, 0dBF9D1244A6223E18;
	div.rn.f64 	%fd223, %fd1024, %fd1023;
	add.f64 	%fd224, %fd2334, 0d401B333333333333;
	div.rn.f64 	%fd225, %fd224, 0dC013333333333333;
	fma.rn.f64 	%fd1025, %fd225, 0d3FF71547652B82FE, 0d4338000000000000;
	{
	.reg .b32 %temp; 
	mov.b64 	{%r80, %temp}, %fd1025;
	}
	mov.f64 	%fd1026, 0dC338000000000000;
	add.rn.f64 	%fd1027, %fd1025, %fd1026;
	fma.rn.f64 	%fd1028, %fd1027, 0dBFE62E42FEFA39EF, %fd225;
	fma.rn.f64 	%fd1029, %fd1027, 0dBC7ABC9E3B39803F, %fd1028;
	fma.rn.f64 	%fd1030, %fd1029, 0d3E5ADE1569CE2BDF, 0d3E928AF3FCA213EA;
	fma.rn.f64 	%fd1031, %fd1030, %fd1029, 0d3EC71DEE62401315;
	fma.rn.f64 	%fd1032, %fd1031, %fd1029, 0d3EFA01997C89EB71;
	fma.rn.f64 	%fd1033, %fd1032, %fd1029, 0d3F2A01A014761F65;
	fma.rn.f64 	%fd1034, %fd1033, %fd1029, 0d3F56C16C1852B7AF;
	fma.rn.f64 	%fd1035, %fd1034, %fd1029, 0d3F81111111122322;
	fma.rn.f64 	%fd1036, %fd1035, %fd1029, 0d3FA55555555502A1;
	fma.rn.f64 	%fd1037, %fd1036, %fd1029, 0d3FC5555555555511;
	fma.rn.f64 	%fd1038, %fd1037, %fd1029, 0d3FE000000000000B;
	fma.rn.f64 	%fd1039, %fd1038, %fd1029, 0d3FF0000000000000;
	fma.rn.f64 	%fd1040, %fd1039, %fd1029, 0d3FF0000000000000;
	{
	.reg .b32 %temp; 
	mov.b64 	{%r81, %temp}, %fd1040;
	}
	{
	.reg .b32 %temp; 
	mov.b64 	{%temp, %r82}, %fd1040;
	}
	shl.b32 	%r565, %r80, 20;
	add.s32 	%r566, %r565, %r82;
	mov.b64 	%fd2336, {%r81, %r566};
	{
	.reg .b32 %temp; 
	mov.b64 	{%temp, %r567}, %fd225;
	}
	mov.b32 	%f61, %r567;
	abs.f32 	%f9, %f61;
	setp.lt.f32 	%p163, %f9, 0f4086232B;
	@%p163 bra 	$L__BB2_139;
	setp.lt.f64 	%p164, %fd225, 0d0000000000000000;
	add.f64 	%fd1041, %fd225, 0d7FF0000000000000;
	selp.f64 	%fd2336, 0d0000000000000000, %fd1041, %p164;
	setp.geu.f32 	%p165, %f9, 0f40874800;
	@%p165 bra 	$L__BB2_139;
	shr.u32 	%r568, %r80, 31;
	add.s32 	%r569, %r80, %r568;
	shr.s32 	%r570, %r569, 1;
	shl.b32 	%r571, %r570, 20;
	add.s32 	%r572, %r82, %r571;
	mov.b64 	%fd1042, {%r81, %r572};
	sub.s32 	%r573, %r80, %r570;
	shl.b32 	%r574, %r573, 20;
	add.s32 	%r575, %r574, 1072693248;
	mov.b32 	%r576, 0;
	mov.b64 	%fd1043, {%r576, %r575};
	mul.f64 	%fd2336, %fd1043, %fd1042;
$L__BB2_139:
	add.f64 	%fd1044, %fd2336, 0dBFF0000000000000;
	mul.f64 	%fd1045, %fd224, 0dBFB5BC01A36E2EB2;
	div.rn.f64 	%fd1046, %fd1045, %fd1044;
	add.f64 	%fd230, %fd223, %fd1046;
	setp.eq.f64 	%p166, %fd21, 0dBFFCCCCCCCCCCCCD;
	add.f64 	%fd1047, %fd21, 0d3FFCCCCCCCCCCCCD;
	selp.f64 	%fd231, 0dBEE4F8B588E40000, %fd1047, %p166;
	div.rn.f64 	%fd232, %fd231, 0d4004000000000000;
	fma.rn.f64 	%fd1048, %fd232, 0d3FF71547652B82FE, 0d4338000000000000;
	{
	.reg .b32 %temp; 
	mov.b64 	{%r83, %temp}, %fd1048;
	}
	mov.f64 	%fd1049, 0dC338000000000000;
	add.rn.f64 	%fd1050, %fd1048, %fd1049;
	fma.rn.f64 	%fd1051, %fd1050, 0dBFE62E42FEFA39EF, %fd232;
	fma.rn.f64 	%fd1052, %fd1050, 0dBC7ABC9E3B39803F, %fd1051;
	fma.rn.f64 	%fd1053, %fd1052, 0d3E5ADE1569CE2BDF, 0d3E928AF3FCA213EA;
	fma.rn.f64 	%fd1054, %fd1053, %fd1052, 0d3EC71DEE62401315;
	fma.rn.f64 	%fd1055, %fd1054, %fd1052, 0d3EFA01997C89EB71;
	fma.rn.f64 	%fd1056, %fd1055, %fd1052, 0d3F2A01A014761F65;
	fma.rn.f64 	%fd1057, %fd1056, %fd1052, 0d3F56C16C1852B7AF;
	fma.rn.f64 	%fd1058, %fd1057, %fd1052, 0d3F81111111122322;
	fma.rn.f64 	%fd1059, %fd1058, %fd1052, 0d3FA55555555502A1;
	fma.rn.f64 	%fd1060, %fd1059, %fd1052, 0d3FC5555555555511;
	fma.rn.f64 	%fd1061, %fd1060, %fd1052, 0d3FE000000000000B;
	fma.rn.f64 	%fd1062, %fd1061, %fd1052, 0d3FF0000000000000;
	fma.rn.f64 	%fd1063, %fd1062, %fd1052, 0d3FF0000000000000;
	{
	.reg .b32 %temp; 
	mov.b64 	{%r84, %temp}, %fd1063;
	}
	{
	.reg .b32 %temp; 
	mov.b64 	{%temp, %r85}, %fd1063;
	}
	shl.b32 	%r577, %r83, 20;
	add.s32 	%r578, %r577, %r85;
	mov.b64 	%fd2337, {%r84, %r578};
	{
	.reg .b32 %temp; 
	mov.b64 	{%temp, %r579}, %fd232;
	}
	mov.b32 	%f62, %r579;
	abs.f32 	%f10, %f62;
	setp.lt.f32 	%p167, %f10, 0f4086232B;
	@%p167 bra 	$L__BB2_142;
	setp.lt.f64 	%p168, %fd232, 0d0000000000000000;
	add.f64 	%fd1064, %fd232, 0d7FF0000000000000;
	selp.f64 	%fd2337, 0d0000000000000000, %fd1064, %p168;
	setp.geu.f32 	%p169, %f10, 0f40874800;
	@%p169 bra 	$L__BB2_142;
	shr.u32 	%r580, %r83, 31;
	add.s32 	%r581, %r83, %r580;
	shr.s32 	%r582, %r581, 1;
	shl.b32 	%r583, %r582, 20;
	add.s32 	%r584, %r85, %r583;
	mov.b64 	%fd1065, {%r84, %r584};
	sub.s32 	%r585, %r83, %r582;
	shl.b32 	%r586, %r585, 20;
	add.s32 	%r587, %r586, 1072693248;
	mov.b32 	%r588, 0;
	mov.b64 	%fd1066, {%r588, %r587};
	mul.f64 	%fd2337, %fd1066, %fd1065;
$L__BB2_142:
	add.f64 	%fd1067, %fd2337, 0dBFF0000000000000;
	mul.f64 	%fd1068, %fd231, 0d3F87689CA18BD662;
	div.rn.f64 	%fd1069, %fd1068, %fd1067;
	add.f64 	%fd237, %fd230, %fd1069;
	add.f64 	%fd238, %fd21, 0d4043266666666666;
	div.rn.f64 	%fd239, %fd238, 0d403E000000000000;
	fma.rn.f64 	%fd1070, %fd239, 0d3FF71547652B82FE, 0d4338000000000000;
	{
	.reg .b32 %temp; 
	mov.b64 	{%r86, %temp}, %fd1070;
	}
	mov.f64 	%fd1071, 0dC338000000000000;
	add.rn.f64 	%fd1072, %fd1070, %fd1071;
	fma.rn.f64 	%fd1073, %fd1072, 0dBFE62E42FEFA39EF, %fd239;
	fma.rn.f64 	%fd1074, %fd1072, 0dBC7ABC9E3B39803F, %fd1073;
	fma.rn.f64 	%fd1075, %fd1074, 0d3E5ADE1569CE2BDF, 0d3E928AF3FCA213EA;
	fma.rn.f64 	%fd1076, %fd1075, %fd1074, 0d3EC71DEE62401315;
	fma.rn.f64 	%fd1077, %fd1076, %fd1074, 0d3EFA01997C89EB71;
	fma.rn.f64 	%fd1078, %fd1077, %fd1074, 0d3F2A01A014761F65;
	fma.rn.f64 	%fd1079, %fd1078, %fd1074, 0d3F56C16C1852B7AF;
	fma.rn.f64 	%fd1080, %fd1079, %fd1074, 0d3F81111111122322;
	fma.rn.f64 	%fd1081, %fd1080, %fd1074, 0d3FA55555555502A1;
	fma.rn.f64 	%fd1082, %fd1081, %fd1074, 0d3FC5555555555511;
	fma.rn.f64 	%fd1083, %fd1082, %fd1074, 0d3FE000000000000B;
	fma.rn.f64 	%fd1084, %fd1083, %fd1074, 0d3FF0000000000000;
	fma.rn.f64 	%fd1085, %fd1084, %fd1074, 0d3FF0000000000000;
	{
	.reg .b32 %temp; 
	mov.b64 	{%r87, %temp}, %fd1085;
	}
	{
	.reg .b32 %temp; 
	mov.b64 	{%temp, %r88}, %fd1085;
	}
	shl.b32 	%r589, %r86, 20;
	add.s32 	%r590, %r589, %r88;
	mov.b64 	%fd2338, {%r87, %r590};
	{
	.reg .b32 %temp; 
	mov.b64 	{%temp, %r591}, %fd239;
	}
	mov.b32 	%f63, %r591;
	abs.f32 	%f11, %f63;
	setp.lt.f32 	%p170, %f11, 0f4086232B;
	@%p170 bra 	$L__BB2_145;
	setp.lt.f64 	%p171, %fd239, 0d0000000000000000;
	add.f64 	%fd1086, %fd239, 0d7FF0000000000000;
	selp.f64 	%fd2338, 0d0000000000000000, %fd1086, %p171;
	setp.geu.f32 	%p172, %f11, 0f40874800;
	@%p172 bra 	$L__BB2_145;
	shr.u32 	%r592, %r86, 31;
	add.s32 	%r593, %r86, %r592;
	shr.s32 	%r594, %r593, 1;
	shl.b32 	%r595, %r594, 20;
	add.s32 	%r596, %r88, %r595;
	mov.b64 	%fd1087, {%r87, %r596};
	sub.s32 	%r597, %r86, %r594;
	shl.b32 	%r598, %r597, 20;
	add.s32 	%r599, %r598, 1072693248;
	mov.b32 	%r600, 0;
	mov.b64 	%fd1088, {%r600, %r599};
	mul.f64 	%fd2338, %fd1088, %fd1087;
$L__BB2_145:
	div.rn.f64 	%fd244, %fd238, 0dC03E000000000000;
	fma.rn.f64 	%fd1089, %fd244, 0d3FF71547652B82FE, 0d4338000000000000;
	{
	.reg .b32 %temp; 
	mov.b64 	{%r89, %temp}, %fd1089;
	}
	mov.f64 	%fd1090, 0dC338000000000000;
	add.rn.f64 	%fd1091, %fd1089, %fd1090;
	fma.rn.f64 	%fd1092, %fd1091, 0dBFE62E42FEFA39EF, %fd244;
	fma.rn.f64 	%fd1093, %fd1091, 0dBC7ABC9E3B39803F, %fd1092;
	fma.rn.f64 	%fd1094, %fd1093, 0d3E5ADE1569CE2BDF, 0d3E928AF3FCA213EA;
	fma.rn.f64 	%fd1095, %fd1094, %fd1093, 0d3EC71DEE62401315;
	fma.rn.f64 	%fd1096, %fd1095, %fd1093, 0d3EFA01997C89EB71;
	fma.rn.f64 	%fd1097, %fd1096, %fd1093, 0d3F2A01A014761F65;
	fma.rn.f64 	%fd1098, %fd1097, %fd1093, 0d3F56C16C1852B7AF;
	fma.rn.f64 	%fd1099, %fd1098, %fd1093, 0d3F81111111122322;
	fma.rn.f64 	%fd1100, %fd1099, %fd1093, 0d3FA55555555502A1;
	fma.rn.f64 	%fd1101, %fd1100, %fd1093, 0d3FC5555555555511;
	fma.rn.f64 	%fd1102, %fd1101, %fd1093, 0d3FE000000000000B;
	fma.rn.f64 	%fd1103, %fd1102, %fd1093, 0d3FF0000000000000;
	fma.rn.f64 	%fd1104, %fd1103, %fd1093, 0d3FF0000000000000;
	{
	.reg .b32 %temp; 
	mov.b64 	{%r90, %temp}, %fd1104;
	}
	{
	.reg .b32 %temp; 
	mov.b64 	{%temp, %r91}, %fd1104;
	}
	shl.b32 	%r601, %r89, 20;
	add.s32 	%r602, %r601, %r91;
	mov.b64 	%fd2339, {%r90, %r602};
	{
	.reg .b32 %temp; 
	mov.b64 	{%temp, %r603}, %fd244;
	}
	mov.b32 	%f64, %r603;
	abs.f32 	%f12, %f64;
	setp.lt.f32 	%p173, %f12, 0f4086232B;
	@%p173 bra 	$L__BB2_148;
	setp.lt.f64 	%p174, %fd244, 0d0000000000000000;
	add.f64 	%fd1105, %fd244, 0d7FF0000000000000;
	selp.f64 	%fd2339, 0d0000000000000000, %fd1105, %p174;
	setp.geu.f32 	%p175, %f12, 0f40874800;
	@%p175 bra 	$L__BB2_148;
	shr.u32 	%r604, %r89, 31;
	add.s32 	%r605, %r89, %r604;
	shr.s32 	%r606, %r605, 1;
	shl.b32 	%r607, %r606, 20;
	add.s32 	%r608, %r91, %r607;
	mov.b64 	%fd1106, {%r90, %r608};
	sub.s32 	%r609, %r89, %r606;
	shl.b32 	%r610, %r609, 20;
	add.s32 	%r611, %r610, 1072693248;
	mov.b32 	%r612, 0;
	mov.b64 	%fd1107, {%r612, %r611};
	mul.f64 	%fd2339, %fd1107, %fd1106;
$L__BB2_148:
	mul.f64 	%fd1108, %fd2339, 0d3FF116872B020C4A;
	fma.rn.f64 	%fd249, %fd2338, 0d3FF116872B020C4A, %fd1108;
	add.f64 	%fd250, %fd21, 0d4052C00000000000;
	div.rn.f64 	%fd251, %fd250, 0dC054D33333333333;
	fma.rn.f64 	%fd1109, %fd251, 0d3FF71547652B82FE, 0d4338000000000000;
	{
	.reg .b32 %temp; 
	mov.b64 	{%r92, %temp}, %fd1109;
	}
	mov.f64 	%fd1110, 0dC338000000000000;
	add.rn.f64 	%fd1111, %fd1109, %fd1110;
	fma.rn.f64 	%fd1112, %fd1111, 0dBFE62E42FEFA39EF, %fd251;
	fma.rn.f64 	%fd1113, %fd1111, 0dBC7ABC9E3B39803F, %fd1112;
	fma.rn.f64 	%fd1114, %fd1113, 0d3E5ADE1569CE2BDF, 0d3E928AF3FCA213EA;
	fma.rn.f64 	%fd1115, %fd1114, %fd1113, 0d3EC71DEE62401315;
	fma.rn.f64 	%fd1116, %fd1115, %fd1113, 0d3EFA01997C89EB71;
	fma.rn.f64 	%fd1117, %fd1116, %fd1113, 0d3F2A01A014761F65;
	fma.rn.f64 	%fd1118, %fd1117, %fd1113, 0d3F56C16C1852B7AF;
	fma.rn.f64 	%fd1119, %fd1118, %fd1113, 0d3F81111111122322;
	fma.rn.f64 	%fd1120, %fd1119, %fd1113, 0d3FA55555555502A1;
	fma.rn.f64 	%fd1121, %fd1120, %fd1113, 0d3FC5555555555511;
	fma.rn.f64 	%fd1122, %fd1121, %fd1113, 0d3FE000000000000B;
	fma.rn.f64 	%fd1123, %fd1122, %fd1113, 0d3FF0000000000000;
	fma.rn.f64 	%fd1124, %fd1123, %fd1113, 0d3FF0000000000000;
	{
	.reg .b32 %temp; 
	mov.b64 	{%r93, %temp}, %fd1124;
	}
	{
	.reg .b32 %temp; 
	mov.b64 	{%temp, %r94}, %fd1124;
	}
	shl.b32 	%r613, %r92, 20;
	add.s32 	%r614, %r613, %r94;
	mov.b64 	%fd2340, {%r93, %r614};
	{
	.reg .b32 %temp; 
	mov.b64 	{%temp, %r615}, %fd251;
	}
	mov.b32 	%f65, %r615;
	abs.f32 	%f13, %f65;
	setp.lt.f32 	%p176, %f13, 0f4086232B;
	@%p176 bra 	$L__BB2_151;
	setp.lt.f64 	%p177, %fd251, 0d0000000000000000;
	add.f64 	%fd1125, %fd251, 0d7FF0000000000000;
	selp.f64 	%fd2340, 0d0000000000000000, %fd1125, %p177;
	setp.geu.f32 	%p178, %f13, 0f40874800;
	@%p178 bra 	$L__BB2_151;
	shr.u32 	%r616, %r92, 31;
	add.s32 	%r617, %r92, %r616;
	shr.s32 	%r618, %r617, 1;
	shl.b32 	%r619, %r618, 20;
	add.s32 	%r620, %r94, %r619;
	mov.b64 	%fd1126, {%r93, %r620};
	sub.s32 	%r621, %r92, %r618;
	shl.b32 	%r622, %r621, 20;
	add.s32 	%r623, %r622, 1072693248;
	mov.b32 	%r624, 0;
	mov.b64 	%fd1127, {%r624, %r623};
	mul.f64 	%fd2340, %fd1127, %fd1126;
$L__BB2_151:
	div.rn.f64 	%fd256, %fd250, 0d402EC28F5C28F5C3;
	fma.rn.f64 	%fd1128, %fd256, 0d3FF71547652B82FE, 0d4338000000000000;
	{
	.reg .b32 %temp; 
	mov.b64 	{%r95, %temp}, %fd1128;
	}
	mov.f64 	%fd1129, 0dC338000000000000;
	add.rn.f64 	%fd1130, %fd1128, %fd1129;
	fma.rn.f64 	%fd1131, %fd1130, 0dBFE62E42FEFA39EF, %fd256;
	fma.rn.f64 	%fd1132, %fd1130, 0dBC7ABC9E3B39803F, %fd1131;
	fma.rn.f64 	%fd1133, %fd1132, 0d3E5ADE1569CE2BDF, 0d3E928AF3FCA213EA;
	fma.rn.f64 	%fd1134, %fd1133, %fd1132, 0d3EC71DEE62401315;
	fma.rn.f64 	%fd1135, %fd1134, %fd1132, 0d3EFA01997C89EB71;
	fma.rn.f64 	%fd1136, %fd1135, %fd1132, 0d3F2A01A014761F65;
	fma.rn.f64 	%fd1137, %fd1136, %fd1132, 0d3F56C16C1852B7AF;
	fma.rn.f64 	%fd1138, %fd1137, %fd1132, 0d3F81111111122322;
	fma.rn.f64 	%fd1139, %fd1138, %fd1132, 0d3FA55555555502A1;
	fma.rn.f64 	%fd1140, %fd1139, %fd1132, 0d3FC5555555555511;
	fma.rn.f64 	%fd1141, %fd1140, %fd1132, 0d3FE000000000000B;
	fma.rn.f64 	%fd1142, %fd1141, %fd1132, 0d3FF0000000000000;
	fma.rn.f64 	%fd1143, %fd1142, %fd1132, 0d3FF0000000000000;
	{
	.reg .b32 %temp; 
	mov.b64 	{%r96, %temp}, %fd1143;
	}
	{
	.reg .b32 %temp; 
	mov.b64 	{%temp, %r97}, %fd1143;
	}
	shl.b32 	%r625, %r95, 20;
	add.s32 	%r626, %r625, %r97;
	mov.b64 	%fd2341, {%r96, %r626};
	{
	.reg .b32 %temp; 
	mov.b64 	{%temp, %r627}, %fd256;
	}
	mov.b32 	%f66, %r627;
	abs.f32 	%f14, %f66;
	setp.lt.f32 	%p179, %f14, 0f4086232B;
	@%p179 bra 	$L__BB2_154;
	setp.lt.f64 	%p180, %fd256, 0d0000000000000000;
	add.f64 	%fd1144, %fd256, 0d7FF0000000000000;
	selp.f64 	%fd2341, 0d0000000000000000, %fd1144, %p180;
	setp.geu.f32 	%p181, %f14, 0f40874800;
	@%p181 bra 	$L__BB2_154;
	shr.u32 	%r628, %r95, 31;
	add.s32 	%r629, %r95, %r628;
	shr.s32 	%r630, %r629, 1;
	shl.b32 	%r631, %r630, 20;
	add.s32 	%r632, %r97, %r631;
	mov.b64 	%fd1145, {%r96, %r632};
	sub.s32 	%r633, %r95, %r630;
	shl.b32 	%r634, %r633, 20;
	add.s32 	%r635, %r634, 1072693248;
	mov.b32 	%r636, 0;
	mov.b64 	%fd1146, {%r636, %r635};
	mul.f64 	%fd2341, %fd1146, %fd1145;
$L__BB2_154:
	mul.f64 	%fd1147, %fd2341, 0d4030AB851EB851EC;
	fma.rn.f64 	%fd261, %fd2340, 0d4030AB851EB851EC, %fd1147;
	add.f64 	%fd1148, %fd21, 0d4044000000000000;
	mul.f64 	%fd262, %fd1148, 0d3F8B3D07C84B5DCC;
	fma.rn.f64 	%fd1149, %fd262, 0d3FF71547652B82FE, 0d4338000000000000;
	{
	.reg .b32 %temp; 
	mov.b64 	{%r98, %temp}, %fd1149;
	}
	mov.f64 	%fd1150, 0dC338000000000000;
	add.rn.f64 	%fd1151, %fd1149, %fd1150;
	fma.rn.f64 	%fd1152, %fd1151, 0dBFE62E42FEFA39EF, %fd262;
	fma.rn.f64 	%fd1153, %fd1151, 0dBC7ABC9E3B39803F, %fd1152;
	fma.rn.f64 	%fd1154, %fd1153, 0d3E5ADE1569CE2BDF, 0d3E928AF3FCA213EA;
	fma.rn.f64 	%fd1155, %fd1154, %fd1153, 0d3EC71DEE62401315;
	fma.rn.f64 	%fd1156, %fd1155, %fd1153, 0d3EFA01997C89EB71;
	fma.rn.f64 	%fd1157, %fd1156, %fd1153, 0d3F2A01A014761F65;
	fma.rn.f64 	%fd1158, %fd1157, %fd1153, 0d3F56C16C1852B7AF;
	fma.rn.f64 	%fd1159, %fd1158, %fd1153, 0d3F81111111122322;
	fma.rn.f64 	%fd1160, %fd1159, %fd1153, 0d3FA55555555502A1;
	fma.rn.f64 	%fd1161, %fd1160, %fd1153, 0d3FC5555555555511;
	fma.rn.f64 	%fd1162, %fd1161, %fd1153, 0d3FE000000000000B;
	fma.rn.f64 	%fd1163, %fd1162, %fd1153, 0d3FF0000000000000;
	fma.rn.f64 	%fd1164, %fd1163, %fd1153, 0d3FF0000000000000;
	{
	.reg .b32 %temp; 
	mov.b64 	{%r99, %temp}, %fd1164;
	}
	{
	.reg .b32 %temp; 
	mov.b64 	{%temp, %r100}, %fd1164;
	}
	shl.b32 	%r637, %r98, 20;
	add.s32 	%r638, %r637, %r100;
	mov.b64 	%fd2342, {%r99, %r638};
	{
	.reg .b32 %temp; 
	mov.b64 	{%temp, %r639}, %fd262;
	}
	mov.b32 	%f67, %r639;
	abs.f32 	%f15, %f67;
	setp.lt.f32 	%p182, %f15, 0f4086232B;
	@%p182 bra 	$L__BB2_157;
	setp.lt.f64 	%p183, %fd262, 0d0000000000000000;
	add.f64 	%fd1165, %fd262, 0d7FF0000000000000;
	selp.f64 	%fd2342, 0d0000000000000000, %fd1165, %p183;
	setp.geu.f32 	%p184, %f15, 0f40874800;
	@%p184 bra 	$L__BB2_157;
	shr.u32 	%r640, %r98, 31;
	add.s32 	%r641, %r98, %r640;
	shr.s32 	%r642, %r641, 1;
	shl.b32 	%r643, %r642, 20;
	add.s32 	%r644, %r100, %r643;
	mov.b64 	%fd1166, {%r99, %r644};
	sub.s32 	%r645, %r98, %r642;
	shl.b32 	%r646, %r645, 20;
	add.s32 	%r647, %r646, 1072693248;
	mov.b32 	%r648, 0;
	mov.b64 	%fd1167, {%r648, %r647};
	mul.f64 	%fd2342, %fd1167, %fd1166;
$L__BB2_157:
	mov.f64 	%fd1168, 0d3FFB1F212D773190;
	{
	.reg .b32 %temp; 
	mov.b64 	{%temp, %r649}, %fd1168;
	}
	and.b32  	%r650, %r649, 2146435072;
	setp.eq.s32 	%p185, %r650, 1123024896;
	mov.f64 	%fd1169, 0d0000000000000000;
	{
	.reg .b32 %temp; 
	mov.b64 	{%temp, %r651}, %fd1169;
	}
	selp.b32 	%r652, %r651, 0, %p185;
	or.b32  	%r653, %r652, 2146435072;
	setp.lt.s32 	%p186, %r649, 0;
	selp.b32 	%r654, %r653, %r652, %p186;
	mov.b32 	%r655, 0;
	mov.b64 	%fd1170, {%r655, %r654};
	mov.f64 	%fd1171, 0d3EB46488623119F6;
	div.rn.f64 	%fd1172, %fd1171, %fd1170;
	add.f64 	%fd1173, %fd1172, 0d3FF0000000000000;
	mov.f64 	%fd1174, 0d400C95D462C343B8;
	div.rn.f64 	%fd1175, %fd1174, %fd1173;
	add.f64 	%fd267, %fd1175, 0d3F9A41A261BF37B9;
	fma.rn.f64 	%fd268, %fd2342, 0d4024000000000000, %fd267;
	div.rn.f64 	%fd269, %fd21, 0d4031000000000000;
	fma.rn.f64 	%fd1176, %fd269, 0d3FF71547652B82FE, 0d4338000000000000;
	{
	.reg .b32 %temp; 
	mov.b64 	{%r101, %temp}, %fd1176;
	}
	mov.f64 	%fd1177, 0dC338000000000000;
	add.rn.f64 	%fd1178, %fd1176, %fd1177;
	fma.rn.f64 	%fd1179, %fd1178, 0dBFE62E42FEFA39EF, %fd269;
	fma.rn.f64 	%fd1180, %fd1178, 0dBC7ABC9E3B39803F, %fd1179;
	fma.rn.f64 	%fd1181, %fd1180, 0d3E5ADE1569CE2BDF, 0d3E928AF3FCA213EA;
	fma.rn.f64 	%fd1182, %fd1181, %fd1180, 0d3EC71DEE62401315;
	fma.rn.f64 	%fd1183, %fd1182, %fd1180, 0d3EFA01997C89EB71;
	fma.rn.f64 	%fd1184, %fd1183, %fd1180, 0d3F2A01A014761F65;
	fma.rn.f64 	%fd1185, %fd1184, %fd1180, 0d3F56C16C1852B7AF;
	fma.rn.f64 	%fd1186, %fd1185, %fd1180, 0d3F81111111122322;
	fma.rn.f64 	%fd1187, %fd1186, %fd1180, 0d3FA55555555502A1;
	fma.rn.f64 	%fd1188, %fd1187, %fd1180, 0d3FC5555555555511;
	fma.rn.f64 	%fd1189, %fd1188, %fd1180, 0d3FE000000000000B;
	fma.rn.f64 	%fd1190, %fd1189, %fd1180, 0d3FF0000000000000;
	fma.rn.f64 	%fd1191, %fd1190, %fd1180, 0d3FF0000000000000;
	{
	.reg .b32 %temp; 
	mov.b64 	{%r102, %temp}, %fd1191;
	}
	{
	.reg .b32 %temp; 
	mov.b64 	{%temp, %r103}, %fd1191;
	}
	shl.b32 	%r656, %r101, 20;
	add.s32 	%r657, %r656, %r103;
	mov.b64 	%fd2343, {%r102, %r657};
	{
	.reg .b32 %temp; 
	mov.b64 	{%temp, %r658}, %fd269;
	}
	mov.b32 	%f68, %r658;
	abs.f32 	%f16, %f68;
	setp.lt.f32 	%p187, %f16, 0f4086232B;
	@%p187 bra 	$L__BB2_160;
	setp.lt.f64 	%p188, %fd269, 0d0000000000000000;
	add.f64 	%fd1192, %fd269, 0d7FF0000000000000;
	selp.f64 	%fd2343, 0d0000000000000000, %fd1192, %p188;
	setp.geu.f32 	%p189, %f16, 0f40874800;
	@%p189 bra 	$L__BB2_160;
	shr.u32 	%r659, %r101, 31;
	add.s32 	%r660, %r101, %r659;
	shr.s32 	%r661, %r660, 1;
	shl.b32 	%r662, %r661, 20;
	add.s32 	%r663, %r103, %r662;
	mov.b64 	%fd1193, {%r102, %r663};
	sub.s32 	%r664, %r101, %r661;
	shl.b32 	%r665, %r664, 20;
	add.s32 	%r666, %r665, 1072693248;
	mov.b32 	%r667, 0;
	mov.b64 	%fd1194, {%r667, %r666};
	mul.f64 	%fd2343, %fd1194, %fd1193;
$L__BB2_160:
	div.rn.f64 	%fd274, %fd21, 0dC03599999999999A;
	fma.rn.f64 	%fd1195, %fd274, 0d3FF71547652B82FE, 0d4338000000000000;
	{
	.reg .b32 %temp; 
	mov.b64 	{%r104, %temp}, %fd1195;
	}
	mov.f64 	%fd1196, 0dC338000000000000;
	add.rn.f64 	%fd1197, %fd1195, %fd1196;
	fma.rn.f64 	%fd1198, %fd1197, 0dBFE62E42FEFA39EF, %fd274;
	fma.rn.f64 	%fd1199, %fd1197, 0dBC7ABC9E3B39803F, %fd1198;
	fma.rn.f64 	%fd1200, %fd1199, 0d3E5ADE1569CE2BDF, 0d3E928AF3FCA213EA;
	fma.rn.f64 	%fd1201, %fd1200, %fd1199, 0d3EC71DEE62401315;
	fma.rn.f64 	%fd1202, %fd1201, %fd1199, 0d3EFA01997C89EB71;
	fma.rn.f64 	%fd1203, %fd1202, %fd1199, 0d3F2A01A014761F65;
	fma.rn.f64 	%fd1204, %fd1203, %fd1199, 0d3F56C16C1852B7AF;
	fma.rn.f64 	%fd1205, %fd1204, %fd1199, 0d3F81111111122322;
	fma.rn.f64 	%fd1206, %fd1205, %fd1199, 0d3FA55555555502A1;
	fma.rn.f64 	%fd1207, %fd1206, %fd1199, 0d3FC5555555555511;
	fma.rn.f64 	%fd1208, %fd1207, %fd1199, 0d3FE000000000000B;
	fma.rn.f64 	%fd1209, %fd1208, %fd1199, 0d3FF0000000000000;
	fma.rn.f64 	%fd1210, %fd1209, %fd1199, 0d3FF0000000000000;
	{
	.reg .b32 %temp; 
	mov.b64 	{%r105, %temp}, %fd1210;
	}
	{
	.reg .b32 %temp; 
	mov.b64 	{%temp, %r106}, %fd1210;
	}
	shl.b32 	%r668, %r104, 20;
	add.s32 	%r669, %r668, %r106;
	mov.b64 	%fd2344, {%r105, %r669};
	{
	.reg .b32 %temp; 
	mov.b64 	{%temp, %r670}, %fd274;
	}
	mov.b32 	%f69, %r670;
	abs.f32 	%f17, %f69;
	setp.lt.f32 	%p190, %f17, 0f4086232B;
	@%p190 bra 	$L__BB2_163;
	setp.lt.f64 	%p191, %fd274, 0d0000000000000000;
	add.f64 	%fd1211, %fd274, 0d7FF0000000000000;
	selp.f64 	%fd2344, 0d0000000000000000, %fd1211, %p191;
	setp.geu.f32 	%p192, %f17, 0f40874800;
	@%p192 bra 	$L__BB2_163;
	shr.u32 	%r671, %r104, 31;
	add.s32 	%r672, %r104, %r671;
	shr.s32 	%r673, %r672, 1;
	shl.b32 	%r674, %r673, 20;
	add.s32 	%r675, %r106, %r674;
	mov.b64 	%fd1212, {%r105, %r675};
	sub.s32 	%r676, %r104, %r673;
	shl.b32 	%r677, %r676, 20;
	add.s32 	%r678, %r677, 1072693248;
	mov.b32 	%r679, 0;
	mov.b64 	%fd1213, {%r679, %r678};
	mul.f64 	%fd2344, %fd1213, %fd1212;
$L__BB2_163:
	mul.f64 	%fd1214, %fd2344, 0d3FC3333333333333;
	fma.rn.f64 	%fd279, %fd2343, 0d4010CCCCCCCCCCCD, %fd1214;
	div.rn.f64 	%fd280, %fd21, 0d4024000000000000;
	fma.rn.f64 	%fd1215, %fd280, 0d3FF71547652B82FE, 0d4338000000000000;
	{
	.reg .b32 %temp; 
	mov.b64 	{%r107, %temp}, %fd1215;
	}
	mov.f64 	%fd1216, 0dC338000000000000;
	add.rn.f64 	%fd1217, %fd1215, %fd1216;
	fma.rn.f64 	%fd1218, %fd1217, 0dBFE62E42FEFA39EF, %fd280;
	fma.rn.f64 	%fd1219, %fd1217, 0dBC7ABC9E3B39803F, %fd1218;
	fma.rn.f64 	%fd1220, %fd1219, 0d3E5ADE1569CE2BDF, 0d3E928AF3FCA213EA;
	fma.rn.f64 	%fd1221, %fd1220, %fd1219, 0d3EC71DEE62401315;
	fma.rn.f64 	%fd1222, %fd1221, %fd1219, 0d3EFA01997C89EB71;
	fma.rn.f64 	%fd1223, %fd1222, %fd1219, 0d3F2A01A014761F65;
	fma.rn.f64 	%fd1224, %fd1223, %fd1219, 0d3F56C16C1852B7AF;
	fma.rn.f64 	%fd1225, %fd1224, %fd1219, 0d3F81111111122322;
	fma.rn.f64 	%fd1226, %fd1225, %fd1219, 0d3FA55555555502A1;
	fma.rn.f64 	%fd1227, %fd1226, %fd1219, 0d3FC5555555555511;
	fma.rn.f64 	%fd1228, %fd1227, %fd1219, 0d3FE000000000000B;
	fma.rn.f64 	%fd1229, %fd1228, %fd1219, 0d3FF0000000000000;
	fma.rn.f64 	%fd1230, %fd1229, %fd1219, 0d3FF0000000000000;
	{
	.reg .b32 %temp; 
	mov.b64 	{%r108, %temp}, %fd1230;
	}
	{
	.reg .b32 %temp; 
	mov.b64 	{%temp, %r109}, %fd1230;
	}
	shl.b32 	%r680, %r107, 20;
	add.s32 	%r681, %r680, %r109;
	mov.b64 	%fd2345, {%r108, %r681};
	{
	.reg .b32 %temp; 
	mov.b64 	{%temp, %r682}, %fd280;
	}
	mov.b32 	%f70, %r682;
	abs.f32 	%f18, %f70;
	setp.lt.f32 	%p193, %f18, 0f4086232B;
	@%p193 bra 	$L__BB2_166;
	setp.lt.f64 	%p194, %fd280, 0d0000000000000000;
	add.f64 	%fd1231, %fd280, 0d7FF0000000000000;
	selp.f64 	%fd2345, 0d0000000000000000, %fd1231, %p194;
	setp.geu.f32 	%p195, %f18, 0f40874800;
	@%p195 bra 	$L__BB2_166;
	shr.u32 	%r683, %r107, 31;
	add.s32 	%r684, %r107, %r683;
	shr.s32 	%r685, %r684, 1;
	shl.b32 	%r686, %r685, 20;
	add.s32 	%r687, %r109, %r686;
	mov.b64 	%fd1232, {%r108, %r687};
	sub.s32 	%r688, %r107, %r685;
	shl.b32 	%r689, %r688, 20;
	add.s32 	%r690, %r689, 1072693248;
	mov.b32 	%r691, 0;
	mov.b64 	%fd1233, {%r691, %r690};
	mul.f64 	%fd2345, %fd1233, %fd1232;
$L__BB2_166:
	div.rn.f64 	%fd285, %fd21, 0dC028000000000000;
	fma.rn.f64 	%fd1234, %fd285, 0d3FF71547652B82FE, 0d4338000000000000;
	{
	.reg .b32 %temp; 
	mov.b64 	{%r110, %temp}, %fd1234;
	}
	mov.f64 	%fd1235, 0dC338000000000000;
	add.rn.f64 	%fd1236, %fd1234, %fd1235;
	fma.rn.f64 	%fd1237, %fd1236, 0dBFE62E42FEFA39EF, %fd285;
	fma.rn.f64 	%fd1238, %fd1236, 0dBC7ABC9E3B39803F, %fd1237;
	fma.rn.f64 	%fd1239, %fd1238, 0d3E5ADE1569CE2BDF, 0d3E928AF3FCA213EA;
	fma.rn.f64 	%fd1240, %fd1239, %fd1238, 0d3EC71DEE62401315;
	fma.rn.f64 	%fd1241, %fd1240, %fd1238, 0d3EFA01997C89EB71;
	fma.rn.f64 	%fd1242, %fd1241, %fd1238, 0d3F2A01A014761F65;
	fma.rn.f64 	%fd1243, %fd1242, %fd1238, 0d3F56C16C1852B7AF;
	fma.rn.f64 	%fd1244, %fd1243, %fd1238, 0d3F81111111122322;
	fma.rn.f64 	%fd1245, %fd1244, %fd1238, 0d3FA55555555502A1;
	fma.rn.f64 	%fd1246, %fd1245, %fd1238, 0d3FC5555555555511;
	fma.rn.f64 	%fd1247, %fd1246, %fd1238, 0d3FE000000000000B;
	fma.rn.f64 	%fd1248, %fd1247, %fd1238, 0d3FF0000000000000;
	fma.rn.f64 	%fd1249, %fd1248, %fd1238, 0d3FF0000000000000;
	{
	.reg .b32 %temp; 
	mov.b64 	{%r111, %temp}, %fd1249;
	}
	{
	.reg .b32 %temp; 
	mov.b64 	{%temp, %r112}, %fd1249;
	}
	shl.b32 	%r692, %r110, 20;
	add.s32 	%r693, %r692, %r112;
	mov.b64 	%fd2346, {%r111, %r693};
	{
	.reg .b32 %temp; 
	mov.b64 	{%temp, %r694}, %fd285;
	}
	mov.b32 	%f71, %r694;
	abs.f32 	%f19, %f71;
	setp.lt.f32 	%p196, %f19, 0f4086232B;
	@%p196 bra 	$L__BB2_169;
	setp.lt.f64 	%p197, %fd285, 0d0000000000000000;
	add.f64 	%fd1250, %fd285, 0d7FF0000000000000;
	selp.f64 	%fd2346, 0d0000000000000000, %fd1250, %p197;
	setp.geu.f32 	%p198, %f19, 0f40874800;
	@%p198 bra 	$L__BB2_169;
	shr.u32 	%r695, %r110, 31;
	add.s32 	%r696, %r110, %r695;
	shr.s32 	%r697, %r696, 1;
	shl.b32 	%r698, %r697, 20;
	add.s32 	%r699, %r112, %r698;
	mov.b64 	%fd1251, {%r111, %r699};
	sub.s32 	%r700, %r110, %r697;
	shl.b32 	%r701, %r700, 20;
	add.s32 	%r702, %r701, 1072693248;
	mov.b32 	%r703, 0;
	mov.b64 	%fd1252, {%r703, %r702};
	mul.f64 	%fd2346, %fd1252, %fd1251;
$L__BB2_169:
	fma.rn.f64 	%fd290, %fd2345, 0d403E000000000000, %fd2346;
	div.rn.f64 	%fd291, %fd21, 0dC04B528F5C28F5C3;
	fma.rn.f64 	%fd1253, %fd291, 0d3FF71547652B82FE, 0d4338000000000000;
	{
	.reg .b32 %temp; 
	mov.b64 	{%r113, %temp}, %fd1253;
	}
	mov.f64 	%fd1254, 0dC338000000000000;
	add.rn.f64 	%fd1255, %fd1253, %fd1254;
	fma.rn.f64 	%fd1256, %fd1255, 0dBFE62E42FEFA39EF, %fd291;
	fma.rn.f64 	%fd1257, %fd1255, 0dBC7ABC9E3B39803F, %fd1256;
	fma.rn.f64 	%fd1258, %fd1257, 0d3E5ADE1569CE2BDF, 0d3E928AF3FCA213EA;
	fma.rn.f64 	%fd1259, %fd1258, %fd1257, 0d3EC71DEE62401315;
	fma.rn.f64 	%fd1260, %fd1259, %fd1257, 0d3EFA01997C89EB71;
	fma.rn.f64 	%fd1261, %fd1260, %fd1257, 0d3F2A01A014761F65;
	fma.rn.f64 	%fd1262, %fd1261, %fd1257, 0d3F56C16C1852B7AF;
	fma.rn.f64 	%fd1263, %fd1262, %fd1257, 0d3F81111111122322;
	fma.rn.f64 	%fd1264, %fd1263, %fd1257, 0d3FA55555555502A1;
	fma.rn.f64 	%fd1265, %fd1264, %fd1257, 0d3FC5555555555511;
	fma.rn.f64 	%fd1266, %fd1265, %fd1257, 0d3FE000000000000B;
	fma.rn.f64 	%fd1267, %fd1266, %fd1257, 0d3FF0000000000000;
	fma.rn.f64 	%fd1268, %fd1267, %fd1257, 0d3FF0000000000000;
	{
	.reg .b32 %temp; 
	mov.b64 	{%r114, %temp}, %fd1268;
	}
	{
	.reg .b32 %temp; 
	mov.b64 	{%temp, %r115}, %fd1268;
	}
	shl.b32 	%r704, %r113, 20;
	add.s32 	%r705, %r704, %r115;
	mov.b64 	%fd2347, {%r114, %r705};
	{
	.reg .b32 %temp; 
	mov.b64 	{%temp, %r706}, %fd291;
	}
	mov.b32 	%f72, %r706;
	abs.f32 	%f20, %f72;
	setp.lt.f32 	%p199, %f20, 0f4086232B;
	@%p199 bra 	$L__BB2_172;
	setp.lt.f64 	%p200, %fd291, 0d0000000000000000;
	add.f64 	%fd1269, %fd291, 0d7FF0000000000000;
	selp.f64 	%fd2347, 0d0000000000000000, %fd1269, %p200;
	setp.geu.f32 	%p201, %f20, 0f40874800;
	@%p201 bra 	$L__BB2_172;
	shr.u32 	%r707, %r113, 31;
	add.s32 	%r708, %r113, %r707;
	shr.s32 	%r709, %r708, 1;
	shl.b32 	%r710, %r709, 20;
	add.s32 	%r711, %r115, %r710;
	mov.b64 	%fd1270, {%r114, %r711};
	sub.s32 	%r712, %r113, %r709;
	shl.b32 	%r713, %r712, 20;
	add.s32 	%r714, %r713, 1072693248;
	mov.b32 	%r715, 0;
	mov.b64 	%fd1271, {%r715, %r714};
	mul.f64 	%fd2347, %fd1271, %fd1270;
$L__BB2_172:
	div.rn.f64 	%fd296, %fd21, 0d405A8A0C49BA5E35;
	fma.rn.f64 	%fd1272, %fd296, 0d3FF71547652B82FE, 0d4338000000000000;
	{
	.reg .b32 %temp; 
	mov.b64 	{%r116, %temp}, %fd1272;
	}
	mov.f64 	%fd1273, 0dC338000000000000;
	add.rn.f64 	%fd1274, %fd1272, %fd1273;
	fma.rn.f64 	%fd1275, %fd1274, 0dBFE62E42FEFA39EF, %fd296;
	fma.rn.f64 	%fd1276, %fd1274, 0dBC7ABC9E3B39803F, %fd1275;
	fma.rn.f64 	%fd1277, %fd1276, 0d3E5ADE1569CE2BDF, 0d3E928AF3FCA213EA;
	fma.rn.f64 	%fd1278, %fd1277, %fd1276, 0d3EC71DEE62401315;
	fma.rn.f64 	%fd1279, %fd1278, %fd1276, 0d3EFA01997C89EB71;
	fma.rn.f64 	%fd1280, %fd1279, %fd1276, 0d3F2A01A014761F65;
	fma.rn.f64 	%fd1281, %fd1280, %fd1276, 0d3F56C16C1852B7AF;
	fma.rn.f64 	%fd1282, %fd1281, %fd1276, 0d3F81111111122322;
	fma.rn.f64 	%fd1283, %fd1282, %fd1276, 0d3FA55555555502A1;
	fma.rn.f64 	%fd1284, %fd1283, %fd1276, 0d3FC5555555555511;
	fma.rn.f64 	%fd1285, %fd1284, %fd1276, 0d3FE000000000000B;
	fma.rn.f64 	%fd1286, %fd1285, %fd1276, 0d3FF0000000000000;
	fma.rn.f64 	%fd1287, %fd1286, %fd1276, 0d3FF0000000000000;
	{
	.reg .b32 %temp; 
	mov.b64 	{%r117, %temp}, %fd1287;
	}
	{
	.reg .b32 %temp; 
	mov.b64 	{%temp, %r118}, %fd1287;
	}
	shl.b32 	%r716, %r116, 20;
	add.s32 	%r717, %r716, %r118;
	mov.b64 	%fd2348, {%r117, %r717};
	{
	.reg .b32 %temp; 
	mov.b64 	{%temp, %r718}, %fd296;
	}
	mov.b32 	%f73, %r718;
	abs.f32 	%f21, %f73;
	setp.lt.f32 	%p202, %f21, 0f4086232B;
	@%p202 bra 	$L__BB2_175;
	setp.lt.f64 	%p203, %fd296, 0d0000000000000000;
	add.f64 	%fd1288, %fd296, 0d7FF0000000000000;
	selp.f64 	%fd2348, 0d0000000000000000, %fd1288, %p203;
	setp.geu.f32 	%p204, %f21, 0f40874800;
	@%p204 bra 	$L__BB2_175;
	shr.u32 	%r719, %r116, 31;
	add.s32 	%r720, %r116, %r719;
	shr.s32 	%r721, %r720, 1;
	shl.b32 	%r722, %r721, 20;
	add.s32 	%r723, %r118, %r722;
	mov.b64 	%fd1289, {%r117, %r723};
	sub.s32 	%r724, %r116, %r721;
	shl.b32 	%r725, %r724, 20;
	add.s32 	%r726, %r725, 1072693248;
	mov.b32 	%r727, 0;
	mov.b64 	%fd1290, {%r727, %r726};
	mul.f64 	%fd2348, %fd1290, %fd1289;
$L__BB2_175:
	mul.f64 	%fd1291, %fd2348, 0d4084800000000000;
	fma.rn.f64 	%fd301, %fd2347, 0d4059000000000000, %fd1291;
	add.f64 	%fd1292, %fd21, 0dC044000000000000;
	div.rn.f64 	%fd302, %fd1292, 0dC008000000000000;
	fma.rn.f64 	%fd1293, %fd302, 0d3FF71547652B82FE, 0d4338000000000000;
	{
	.reg .b32 %temp; 
	mov.b64 	{%r119, %temp}, %fd1293;
	}
	mov.f64 	%fd1294, 0dC338000000000000;
	add.rn.f64 	%fd1295, %fd1293, %fd1294;
	fma.rn.f64 	%fd1296, %fd1295, 0dBFE62E42FEFA39EF, %fd302;
	fma.rn.f64 	%fd1297, %fd1295, 0dBC7ABC9E3B39803F, %fd1296;
	fma.rn.f64 	%fd1298, %fd1297, 0d3E5ADE1569CE2BDF, 0d3E928AF3FCA213EA;
	fma.rn.f64 	%fd1299, %fd1298, %fd1297, 0d3EC71DEE62401315;
	fma.rn.f64 	%fd1300, %fd1299, %fd1297, 0d3EFA01997C89EB71;
	fma.rn.f64 	%fd1301, %fd1300, %fd1297, 0d3F2A01A014761F65;
	fma.rn.f64 	%fd1302, %fd1301, %fd1297, 0d3F56C16C1852B7AF;
	fma.rn.f64 	%fd1303, %fd1302, %fd1297, 0d3F81111111122322;
	fma.rn.f64 	%fd1304, %fd1303, %fd1297, 0d3FA55555555502A1;
	fma.rn.f64 	%fd1305, %fd1304, %fd1297, 0d3FC5555555555511;
	fma.rn.f64 	%fd1306, %fd1305, %fd1297, 0d3FE000000000000B;
	fma.rn.f64 	%fd1307, %fd1306, %fd1297, 0d3FF0000000000000;
	fma.rn.f64 	%fd1308, %fd1307, %fd1297, 0d3FF0000000000000;
	{
	.reg .b32 %temp; 
	mov.b64 	{%r120, %temp}, %fd1308;
	}
	{
	.reg .b32 %temp; 
	mov.b64 	{%temp, %r121}, %fd1308;
	}
	shl.b32 	%r728, %r119, 20;
	add.s32 	%r729, %r728, %r121;
	mov.b64 	%fd2349, {%r120, %r729};
	{
	.reg .b32 %temp; 
	mov.b64 	{%temp, %r730}, %fd302;
	}
	mov.b32 	%f74, %r730;
	abs.f32 	%f22, %f74;
	setp.lt.f32 	%p205, %f22, 0f4086232B;
	@%p205 bra 	$L__BB2_178;
	setp.lt.f64 	%p206, %fd302, 0d0000000000000000;
	add.f64 	%fd1309, %fd302, 0d7FF0000000000000;
	selp.f64 	%fd2349, 0d0000000000000000, %fd1309, %p206;
	setp.geu.f32 	%p207, %f22, 0f40874800;
	@%p207 bra 	$L__BB2_178;
	shr.u32 	%r731, %r119, 31;
	add.s32 	%r732, %r119, %r731;
	shr.s32 	%r733, %r732, 1;
	shl.b32 	%r734, %r733, 20;
	add.s32 	%r735, %r121, %r734;
	mov.b64 	%fd1310, {%r120, %r735};
	sub.s32 	%r736, %r119, %r733;
	shl.b32 	%r737, %r736, 20;
	add.s32 	%r738, %r737, 1072693248;
	mov.b32 	%r739, 0;
	mov.b64 	%fd1311, {%r739, %r738};
	mul.f64 	%fd2349, %fd1311, %fd1310;
$L__BB2_178:
	add.f64 	%fd307, %fd2349, 0d3FF0000000000000;
	add.f64 	%fd1312, %fd21, 0dC014000000000000;
	div.rn.f64 	%fd308, %fd1312, 0dC039000000000000;
	fma.rn.f64 	%fd1313, %fd308, 0d3FF71547652B82FE, 0d4338000000000000;
	{
	.reg .b32 %temp; 
	mov.b64 	{%r122, %temp}, %fd1313;
	}
	mov.f64 	%fd1314, 0dC338000000000000;
	add.rn.f64 	%fd1315, %fd1313, %fd1314;
	fma.rn.f64 	%fd1316, %fd1315, 0dBFE62E42FEFA39EF, %fd308;
	fma.rn.f64 	%fd1317, %fd1315, 0dBC7ABC9E3B39803F, %fd1316;
	fma.rn.f64 	%fd1318, %fd1317, 0d3E5ADE1569CE2BDF, 0d3E928AF3FCA213EA;
	fma.rn.f64 	%fd1319, %fd1318, %fd1317, 0d3EC71DEE62401315;
	fma.rn.f64 	%fd1320, %fd1319, %fd1317, 0d3EFA01997C89EB71;
	fma.rn.f64 	%fd1321, %fd1320, %fd1317, 0d3F2A01A014761F65;
	fma.rn.f64 	%fd1322, %fd1321, %fd1317, 0d3F56C16C1852B7AF;
	fma.rn.f64 	%fd1323, %fd1322, %fd1317, 0d3F81111111122322;
	fma.rn.f64 	%fd1324, %fd1323, %fd1317, 0d3FA55555555502A1;
	fma.rn.f64 	%fd1325, %fd1324, %fd1317, 0d3FC5555555555511;
	fma.rn.f64 	%fd1326, %fd1325, %fd1317, 0d3FE000000000000B;
	fma.rn.f64 	%fd1327, %fd1326, %fd1317, 0d3FF0000000000000;
	fma.rn.f64 	%fd1328, %fd1327, %fd1317, 0d3FF0000000000000;
	{
	.reg .b32 %temp; 
	mov.b64 	{%r123, %temp}, %fd1328;
	}
	{
	.reg .b32 %temp; 
	mov.b64 	{%temp, %r124}, %fd1328;
	}
	shl.b32 	%r740, %r122, 20;
	add.s32 	%r741, %r740, %r124;
	mov.b64 	%fd2350, {%r123, %r741};
	{
	.reg .b32 %temp; 
	mov.b64 	{%temp, %r742}, %fd308;
	}
	mov.b32 	%f75, %r742;
	abs.f32 	%f23, %f75;
	setp.lt.f32 	%p208, %f23, 0f4086232B;
	@%p208 bra 	$L__BB2_181;
	setp.lt.f64 	%p209, %fd308, 0d0000000000000000;
	add.f64 	%fd1329, %fd308, 0d7FF0000000000000;
	selp.f64 	%fd2350, 0d0000000000000000, %fd1329, %p209;
	setp.geu.f32 	%p210, %f23, 0f40874800;
	@%p210 bra 	$L__BB2_181;
	shr.u32 	%r743, %r122, 31;
	add.s32 	%r744, %r122, %r743;
	shr.s32 	%r745, %r744, 1;
	shl.b32 	%r746, %r745, 20;
	add.s32 	%r747, %r124, %r746;
	mov.b64 	%fd1330, {%r123, %r747};
	sub.s32 	%r748, %r122, %r745;
	shl.b32 	%r749, %r748, 20;
	add.s32 	%r750, %r749, 1072693248;
	mov.b32 	%r751, 0;
	mov.b64 	%fd1331, {%r751, %r750};
	mul.f64 	%fd2350, %fd1331, %fd1330;
$L__BB2_181:
	mov.f64 	%fd1332, 0d403C000000000000;
	div.rn.f64 	%fd1333, %fd1332, %fd307;
	add.f64 	%fd313, %fd1333, %fd2350;
	mul.f64 	%fd314, %fd250, 0dBFC0000000000000;
	fma.rn.f64 	%fd1334, %fd314, 0d3FF71547652B82FE, 0d4338000000000000;
	{
	.reg .b32 %temp; 
	mov.b64 	{%r125, %temp}, %fd1334;
	}
	mov.f64 	%fd1335, 0dC338000000000000;
	add.rn.f64 	%fd1336, %fd1334, %fd1335;
	fma.rn.f64 	%fd1337, %fd1336, 0dBFE62E42FEFA39EF, %fd314;
	fma.rn.f64 	%fd1338, %fd1336, 0dBC7ABC9E3B39803F, %fd1337;
	fma.rn.f64 	%fd1339, %fd1338, 0d3E5ADE1569CE2BDF, 0d3E928AF3FCA213EA;
	fma.rn.f64 	%fd1340, %fd1339, %fd1338, 0d3EC71DEE62401315;
	fma.rn.f64 	%fd1341, %fd1340, %fd1338, 0d3EFA01997C89EB71;
	fma.rn.f64 	%fd1342, %fd1341, %fd1338, 0d3F2A01A014761F65;
	fma.rn.f64 	%fd1343, %fd1342, %fd1338, 0d3F56C16C1852B7AF;
	fma.rn.f64 	%fd1344, %fd1343, %fd1338, 0d3F81111111122322;
	fma.rn.f64 	%fd1345, %fd1344, %fd1338, 0d3FA55555555502A1;
	fma.rn.f64 	%fd1346, %fd1345, %fd1338, 0d3FC5555555555511;
	fma.rn.f64 	%fd1347, %fd1346, %fd1338, 0d3FE000000000000B;
	fma.rn.f64 	%fd1348, %fd1347, %fd1338, 0d3FF0000000000000;
	fma.rn.f64 	%fd1349, %fd1348, %fd1338, 0d3FF0000000000000;
	{
	.reg .b32 %temp; 
	mov.b64 	{%r126, %temp}, %fd1349;
	}
	{
	.reg .b32 %temp; 
	mov.b64 	{%temp, %r127}, %fd1349;
	}
	shl.b32 	%r752, %r125, 20;
	add.s32 	%r753, %r752, %r127;
	mov.b64 	%fd2351, {%r126, %r753};
	{
	.reg .b32 %temp; 
	mov.b64 	{%temp, %r754}, %fd314;
	}
	mov.b32 	%f76, %r754;
	abs.f32 	%f24, %f76;
	setp.lt.f32 	%p211, %f24, 0f4086232B;
	@%p211 bra 	$L__BB2_184;
	setp.lt.f64 	%p212, %fd314, 0d0000000000000000;
	add.f64 	%fd1350, %fd314, 0d7FF0000000000000;
	selp.f64 	%fd2351, 0d0000000000000000, %fd1350, %p212;
	setp.geu.f32 	%p213, %f24, 0f40874800;
	@%p213 bra 	$L__BB2_184;
	shr.u32 	%r755, %r125, 31;
	add.s32 	%r756, %r125, %r755;
	shr.s32 	%r757, %r756, 1;
	shl.b32 	%r758, %r757, 20;
	add.s32 	%r759, %r127, %r758;
	mov.b64 	%fd1351, {%r126, %r759};
	sub.s32 	%r760, %r125, %r757;
	shl.b32 	%r761, %r760, 20;
	add.s32 	%r762, %r761, 1072693248;
	mov.b32 	%r763, 0;
	mov.b64 	%fd1352, {%r763, %r762};
	mul.f64 	%fd2351, %fd1352, %fd1351;
$L__BB2_184:
	mul.f64 	%fd319, %fd250, 0dBFB999999999999A;
	fma.rn.f64 	%fd1353, %fd319, 0d3FF71547652B82FE, 0d4338000000000000;
	{
	.reg .b32 %temp; 
	mov.b64 	{%r128, %temp}, %fd1353;
	}
	mov.f64 	%fd1354, 0dC338000000000000;
	add.rn.f64 	%fd1355, %fd1353, %fd1354;
	fma.rn.f64 	%fd1356, %fd1355, 0dBFE62E42FEFA39EF, %fd319;
	fma.rn.f64 	%fd1357, %fd1355, 0dBC7ABC9E3B39803F, %fd1356;
	fma.rn.f64 	%fd1358, %fd1357, 0d3E5ADE1569CE2BDF, 0d3E928AF3FCA213EA;
	fma.rn.f64 	%fd1359, %fd1358, %fd1357, 0d3EC71DEE62401315;
	fma.rn.f64 	%fd1360, %fd1359, %fd1357, 0d3EFA01997C89EB71;
	fma.rn.f64 	%fd1361, %fd1360, %fd1357, 0d3F2A01A014761F65;
	fma.rn.f64 	%fd1362, %fd1361, %fd1357, 0d3F56C16C1852B7AF;
	fma.rn.f64 	%fd1363, %fd1362, %fd1357, 0d3F81111111122322;
	fma.rn.f64 	%fd1364, %fd1363, %fd1357, 0d3FA55555555502A1;
	fma.rn.f64 	%fd1365, %fd1364, %fd1357, 0d3FC5555555555511;
	fma.rn.f64 	%fd1366, %fd1365, %fd1357, 0d3FE000000000000B;
	fma.rn.f64 	%fd1367, %fd1366, %fd1357, 0d3FF0000000000000;
	fma.rn.f64 	%fd1368, %fd1367, %fd1357, 0d3FF0000000000000;
	{
	.reg .b32 %temp; 
	mov.b64 	{%r129, %temp}, %fd1368;
	}
	{
	.reg .b32 %temp; 
	mov.b64 	{%temp, %r130}, %fd1368;
	}
	shl.b32 	%r764, %r128, 20;
	add.s32 	%r765, %r764, %r130;
	mov.b64 	%fd2352, {%r129, %r765};
	{
	.reg .b32 %temp; 
	mov.b64 	{%temp, %r766}, %fd319;
	}
	mov.b32 	%f77, %r766;
	abs.f32 	%f25, %f77;
	setp.lt.f32 	%p214, %f25, 0f4086232B;
	@%p214 bra 	$L__BB2_187;
	setp.lt.f64 	%p215, %fd319, 0d0000000000000000;
	add.f64 	%fd1369, %fd319, 0d7FF0000000000000;
	selp.f64 	%fd2352, 0d0000000000000000, %fd1369, %p215;
	setp.geu.f32 	%p216, %f25, 0f40874800;
	@%p216 bra 	$L__BB2_187;
	shr.u32 	%r767, %r128, 31;
	add.s32 	%r768, %r128, %r767;
	shr.s32 	%r769, %r768, 1;
	shl.b32 	%r770, %r769, 20;
	add.s32 	%r771, %r130, %r770;
	mov.b64 	%fd1370, {%r129, %r771};
	sub.s32 	%r772, %r128, %r769;
	shl.b32 	%r773, %r772, 20;
	add.s32 	%r774, %r773, 1072693248;
	mov.b32 	%r775, 0;
	mov.b64 	%fd1371, {%r775, %r774};
	mul.f64 	%fd2352, %fd1371, %fd1370;
$L__BB2_187:
	fma.rn.f64 	%fd1373, %fd2352, 0d4074000000000000, 0d3FF0000000000000;
	mov.f64 	%fd2354, 0d409F400000000000;
	div.rn.f64 	%fd1374, %fd2354, %fd1373;
	fma.rn.f64 	%fd324, %fd2351, 0d4034000000000000, %fd1374;
	add.f64 	%fd325, %fd21, 0d4044800000000000;
	abs.f64 	%fd1375, %fd325;
	setp.lt.f64 	%p217, %fd1375, 0d3EE4F8B588E368F1;
	@%p217 bra 	$L__BB2_192;
	mul.f64 	%fd326, %fd325, 0dBFB999999999999A;
	fma.rn.f64 	%fd1376, %fd326, 0d3FF71547652B82FE, 0d4338000000000000;
	{
	.reg .b32 %temp; 
	mov.b64 	{%r131, %temp}, %fd1376;
	}
	mov.f64 	%fd1377, 0dC338000000000000;
	add.rn.f64 	%fd1378, %fd1376, %fd1377;
	fma.rn.f64 	%fd1379, %fd1378, 0dBFE62E42FEFA39EF, %fd326;
	fma.rn.f64 	%fd1380, %fd1378, 0dBC7ABC9E3B39803F, %fd1379;
	fma.rn.f64 	%fd1381, %fd1380, 0d3E5ADE1569CE2BDF, 0d3E928AF3FCA213EA;
	fma.rn.f64 	%fd1382, %fd1381, %fd1380, 0d3EC71DEE62401315;
	fma.rn.f64 	%fd1383, %fd1382, %fd1380, 0d3EFA01997C89EB71;
	fma.rn.f64 	%fd1384, %fd1383, %fd1380, 0d3F2A01A014761F65;
	fma.rn.f64 	%fd1385, %fd1384, %fd1380, 0d3F56C16C1852B7AF;
	fma.rn.f64 	%fd1386, %fd1385, %fd1380, 0d3F81111111122322;
	fma.rn.f64 	%fd1387, %fd1386, %fd1380, 0d3FA55555555502A1;
	fma.rn.f64 	%fd1388, %fd1387, %fd1380, 0d3FC5555555555511;
	fma.rn.f64 	%fd1389, %fd1388, %fd1380, 0d3FE000000000000B;
	fma.rn.f64 	%fd1390, %fd1389, %fd1380, 0d3FF0000000000000;
	fma.rn.f64 	%fd1391, %fd1390, %fd1380, 0d3FF0000000000000;
	{
	.reg .b32 %temp; 
	mov.b64 	{%r132, %temp}, %fd1391;
	}
	{
	.reg .b32 %temp; 
	mov.b64 	{%temp, %r133}, %fd1391;
	}
	shl.b32 	%r776, %r131, 20;
	add.s32 	%r777, %r776, %r133;
	mov.b64 	%fd2353, {%r132, %r777};
	{
	.reg .b32 %temp; 
	mov.b64 	{%temp, %r778}, %fd326;
	}
	mov.b32 	%f78, %r778;
	abs.f32 	%f26, %f78;
	setp.lt.f32 	%p218, %f26, 0f4086232B;
	@%p218 bra 	$L__BB2_191;
	setp.lt.f64 	%p219, %fd326, 0d0000000000000000;
	add.f64 	%fd1392, %fd326, 0d7FF0000000000000;
	selp.f64 	%fd2353, 0d0000000000000000, %fd1392, %p219;
	setp.geu.f32 	%p220, %f26, 0f40874800;
	@%p220 bra 	$L__BB2_191;
	shr.u32 	%r779, %r131, 31;
	add.s32 	%r780, %r131, %r779;
	shr.s32 	%r781, %r780, 1;
	shl.b32 	%r782, %r781, 20;
	add.s32 	%r783, %r133, %r782;
	mov.b64 	%fd1393, {%r132, %r783};
	sub.s32 	%r784, %r131, %r781;
	shl.b32 	%r785, %r784, 20;
	add.s32 	%r786, %r785, 1072693248;
	mov.b32 	%r787, 0;
	mov.b64 	%fd1394, {%r787, %r786};
	mul.f64 	%fd2353, %fd1394, %fd1393;
$L__BB2_191:
	mov.f64 	%fd1395, 0d3FF0000000000000;
	sub.f64 	%fd1396, %fd1395, %fd2353;
	mul.f64 	%fd1397, %fd325, 0d4069000000000000;
	div.rn.f64 	%fd2354, %fd1397, %fd1396;
$L__BB2_192:
	add.f64 	%fd1398, %fd21, 0d4050800000000000;
	mul.f64 	%fd333, %fd1398, 0dBFACAC083126E979;
	fma.rn.f64 	%fd1399, %fd333, 0d3FF71547652B82FE, 0d4338000000000000;
	{
	.reg .b32 %temp; 
	mov.b64 	{%r134, %temp}, %fd1399;
	}
	mov.f64 	%fd1400, 0dC338000000000000;
	add.rn.f64 	%fd1401, %fd1399, %fd1400;
	fma.rn.f64 	%fd1402, %fd1401, 0dBFE62E42FEFA39EF, %fd333;
	fma.rn.f64 	%fd1403, %fd1401, 0dBC7ABC9E3B39803F, %fd1402;
	fma.rn.f64 	%fd1404, %fd1403, 0d3E5ADE1569CE2BDF, 0d3E928AF3FCA213EA;
	fma.rn.f64 	%fd1405, %fd1404, %fd1403, 0d3EC71DEE62401315;
	fma.rn.f64 	%fd1406, %fd1405, %fd1403, 0d3EFA01997C89EB71;
	fma.rn.f64 	%fd1407, %fd1406, %fd1403, 0d3F2A01A014761F65;
	fma.rn.f64 	%fd1408, %fd1407, %fd1403, 0d3F56C16C1852B7AF;
	fma.rn.f64 	%fd1409, %fd1408, %fd1403, 0d3F81111111122322;
	fma.rn.f64 	%fd1410, %fd1409, %fd1403, 0d3FA55555555502A1;
	fma.rn.f64 	%fd1411, %fd1410, %fd1403, 0d3FC5555555555511;
	fma.rn.f64 	%fd1412, %fd1411, %fd1403, 0d3FE000000000000B;
	fma.rn.f64 	%fd1413, %fd1412, %fd1403, 0d3FF0000000000000;
	fma.rn.f64 	%fd1414, %fd1413, %fd1403, 0d3FF0000000000000;
	{
	.reg .b32 %temp; 
	mov.b64 	{%r135, %temp}, %fd1414;
	}
	{
	.reg .b32 %temp; 
	mov.b64 	{%temp, %r136}, %fd1414;
	}
	shl.b32 	%r788, %r134, 20;
	add.s32 	%r789, %r788, %r136;
	mov.b64 	%fd2355, {%r135, %r789};
	{
	.reg .b32 %temp; 
	mov.b64 	{%temp, %r790}, %fd333;
	}
	mov.b32 	%f79, %r790;
	abs.f32 	%f27, %f79;
	setp.lt.f32 	%p221, %f27, 0f4086232B;
	@%p221 bra 	$L__BB2_195;
	setp.lt.f64 	%p222, %fd333, 0d0000000000000000;
	add.f64 	%fd1415, %fd333, 0d7FF0000000000000;
	selp.f64 	%fd2355, 0d0000000000000000, %fd1415, %p222;
	setp.geu.f32 	%p223, %f27, 0f40874800;
	@%p223 bra 	$L__BB2_195;
	shr.u32 	%r791, %r134, 31;
	add.s32 	%r792, %r134, %r791;
	shr.s32 	%r793, %r792, 1;
	shl.b32 	%r794, %r793, 20;
	add.s32 	%r795, %r136, %r794;
	mov.b64 	%fd1416, {%r135, %r795};
	sub.s32 	%r796, %r134, %r793;
	shl.b32 	%r797, %r796, 20;
	add.s32 	%r798, %r797, 1072693248;
	mov.b32 	%r799, 0;
	mov.b64 	%fd1417, {%r799, %r798};
	mul.f64 	%fd2355, %fd1417, %fd1416;
$L__BB2_195:
	fma.rn.f64 	%fd338, %fd2355, 0d40BF400000000000, %fd2354;
	add.f64 	%fd339, %fd21, 0d406299999999999A;
	mul.f64 	%fd340, %fd339, 0d3FB0E5604189374C;
	fma.rn.f64 	%fd1418, %fd340, 0d3FF71547652B82FE, 0d4338000000000000;
	{
	.reg .b32 %temp; 
	mov.b64 	{%r137, %temp}, %fd1418;
	}
	mov.f64 	%fd1419, 0dC338000000000000;
	add.rn.f64 	%fd1420, %fd1418, %fd1419;
	fma.rn.f64 	%fd1421, %fd1420, 0dBFE62E42FEFA39EF, %fd340;
	fma.rn.f64 	%fd1422, %fd1420, 0dBC7ABC9E3B39803F, %fd1421;
	fma.rn.f64 	%fd1423, %fd1422, 0d3E5ADE1569CE2BDF, 0d3E928AF3FCA213EA;
	fma.rn.f64 	%fd1424, %fd1423, %fd1422, 0d3EC71DEE62401315;
	fma.rn.f64 	%fd1425, %fd1424, %fd1422, 0d3EFA01997C89EB71;
	fma.rn.f64 	%fd1426, %fd1425, %fd1422, 0d3F2A01A014761F65;
	fma.rn.f64 	%fd1427, %fd1426, %fd1422, 0d3F56C16C1852B7AF;
	fma.rn.f64 	%fd1428, %fd1427, %fd1422, 0d3F81111111122322;
	fma.rn.f64 	%fd1429, %fd1428, %fd1422, 0d3FA55555555502A1;
	fma.rn.f64 	%fd1430, %fd1429, %fd1422, 0d3FC5555555555511;
	fma.rn.f64 	%fd1431, %fd1430, %fd1422, 0d3FE000000000000B;
	fma.rn.f64 	%fd1432, %fd1431, %fd1422, 0d3FF0000000000000;
	fma.rn.f64 	%fd1433, %fd1432, %fd1422, 0d3FF0000000000000;
	{
	.reg .b32 %temp; 
	mov.b64 	{%r138, %temp}, %fd1433;
	}
	{
	.reg .b32 %temp; 
	mov.b64 	{%temp, %r139}, %fd1433;
	}
	shl.b32 	%r800, %r137, 20;
	add.s32 	%r801, %r800, %r139;
	mov.b64 	%fd2356, {%r138, %r801};
	{
	.reg .b32 %temp; 
	mov.b64 	{%temp, %r802}, %fd340;
	}
	mov.b32 	%f80, %r802;
	abs.f32 	%f28, %f80;
	setp.lt.f32 	%p224, %f28, 0f4086232B;
	@%p224 bra 	$L__BB2_198;
	setp.lt.f64 	%p225, %fd340, 0d0000000000000000;
	add.f64 	%fd1434, %fd340, 0d7FF0000000000000;
	selp.f64 	%fd2356, 0d0000000000000000, %fd1434, %p225;
	setp.geu.f32 	%p226, %f28, 0f40874800;
	@%p226 bra 	$L__BB2_198;
	shr.u32 	%r803, %r137, 31;
	add.s32 	%r804, %r137, %r803;
	shr.s32 	%r805, %r804, 1;
	shl.b32 	%r806, %r805, 20;
	add.s32 	%r807, %r139, %r806;
	mov.b64 	%fd1435, {%r138, %r807};
	sub.s32 	%r808, %r137, %r805;
	shl.b32 	%r809, %r808, 20;
	add.s32 	%r810, %r809, 1072693248;
	mov.b32 	%r811, 0;
	mov.b64 	%fd1436, {%r811, %r810};
	mul.f64 	%fd2356, %fd1436, %fd1435;
$L__BB2_198:
	add.f64 	%fd1437, %fd2356, 0dBFF0000000000000;
	mul.f64 	%fd1438, %fd339, 0d3FD70A3D70A3D70A;
	div.rn.f64 	%fd345, %fd1438, %fd1437;
	add.f64 	%fd346, %fd21, 0d4055D33333333333;
	mul.f64 	%fd347, %fd346, 0dBFC999999999999A;
	fma.rn.f64 	%fd1439, %fd347, 0d3FF71547652B82FE, 0d4338000000000000;
	{
	.reg .b32 %temp; 
	mov.b64 	{%r140, %temp}, %fd1439;
	}
	mov.f64 	%fd1440, 0dC338000000000000;
	add.rn.f64 	%fd1441, %fd1439, %fd1440;
	fma.rn.f64 	%fd1442, %fd1441, 0dBFE62E42FEFA39EF, %fd347;
	fma.rn.f64 	%fd1443, %fd1441, 0dBC7ABC9E3B39803F, %fd1442;
	fma.rn.f64 	%fd1444, %fd1443, 0d3E5ADE1569CE2BDF, 0d3E928AF3FCA213EA;
	fma.rn.f64 	%fd1445, %fd1444, %fd1443, 0d3EC71DEE62401315;
	fma.rn.f64 	%fd1446, %fd1445, %fd1443, 0d3EFA01997C89EB71;
	fma.rn.f64 	%fd1447, %fd1446, %fd1443, 0d3F2A01A014761F65;
	fma.rn.f64 	%fd1448, %fd1447, %fd1443, 0d3F56C16C1852B7AF;
	fma.rn.f64 	%fd1449, %fd1448, %fd1443, 0d3F81111111122322;
	fma.rn.f64 	%fd1450, %fd1449, %fd1443, 0d3FA55555555502A1;
	fma.rn.f64 	%fd1451, %fd1450, %fd1443, 0d3FC5555555555511;
	fma.rn.f64 	%fd1452, %fd1451, %fd1443, 0d3FE000000000000B;
	fma.rn.f64 	%fd1453, %fd1452, %fd1443, 0d3FF0000000000000;
	fma.rn.f64 	%fd1454, %fd1453, %fd1443, 0d3FF0000000000000;
	{
	.reg .b32 %temp; 
	mov.b64 	{%r141, %temp}, %fd1454;
	}
	{
	.reg .b32 %temp; 
	mov.b64 	{%temp, %r142}, %fd1454;
	}
	shl.b32 	%r812, %r140, 20;
	add.s32 	%r813, %r812, %r142;
	mov.b64 	%fd2357, {%r141, %r813};
	{
	.reg .b32 %temp; 
	mov.b64 	{%temp, %r814}, %fd347;
	}
	mov.b32 	%f81, %r814;
	abs.f32 	%f29, %f81;
	setp.lt.f32 	%p227, %f29, 0f4086232B;
	@%p227 bra 	$L__BB2_201;
	setp.lt.f64 	%p228, %fd347, 0d0000000000000000;
	add.f64 	%fd1455, %fd347, 0d7FF0000000000000;
	selp.f64 	%fd2357, 0d0000000000000000, %fd1455, %p228;
	setp.geu.f32 	%p229, %f29, 0f40874800;
	@%p229 bra 	$L__BB2_201;
	shr.u32 	%r815, %r140, 31;
	add.s32 	%r816, %r140, %r815;
	shr.s32 	%r817, %r816, 1;
	shl.b32 	%r818, %r817, 20;
	add.s32 	%r819, %r142, %r818;
	mov.b64 	%fd1456, {%r141, %r819};
	sub.s32 	%r820, %r140, %r817;
	shl.b32 	%r821, %r820, 20;
	add.s32 	%r822, %r821, 1072693248;
	mov.b32 	%r823, 0;
	mov.b64 	%fd1457, {%r823, %r822};
	mul.f64 	%fd2357, %fd1457, %fd1456;
$L__BB2_201:
	mov.f64 	%fd1458, 0d3FF0000000000000;
	sub.f64 	%fd1459, %fd1458, %fd2357;
	mul.f64 	%fd1460, %fd346, 0d3FB999999999999A;
	div.rn.f64 	%fd1461, %fd1460, %fd1459;
	add.f64 	%fd352, %fd345, %fd1461;
	setp.geu.f64 	%p230, %fd21, 0dC054000000000000;
	@%p230 bra 	$L__BB2_206;
	add.f64 	%fd1481, %fd21, 0d4058489374BC6A7F;
	div.rn.f64 	%fd353, %fd1481, 0d402059B3D07C84B6;
	fma.rn.f64 	%fd1482, %fd353, 0d3FF71547652B82FE, 0d4338000000000000;
	{
	.reg .b32 %temp; 
	mov.b64 	{%r143, %temp}, %fd1482;
	}
	mov.f64 	%fd1483, 0dC338000000000000;
	add.rn.f64 	%fd1484, %fd1482, %fd1483;
	fma.rn.f64 	%fd1485, %fd1484, 0dBFE62E42FEFA39EF, %fd353;
	fma.rn.f64 	%fd1486, %fd1484, 0dBC7ABC9E3B39803F, %fd1485;
	fma.rn.f64 	%fd1487, %fd1486, 0d3E5ADE1569CE2BDF, 0d3E928AF3FCA213EA;
	fma.rn.f64 	%fd1488, %fd1487, %fd1486, 0d3EC71DEE62401315;
	fma.rn.f64 	%fd1489, %fd1488, %fd1486, 0d3EFA01997C89EB71;
	fma.rn.f64 	%fd1490, %fd1489, %fd1486, 0d3F2A01A014761F65;
	fma.rn.f64 	%fd1491, %fd1490, %fd1486, 0d3F56C16C1852B7AF;
	fma.rn.f64 	%fd1492, %fd1491, %fd1486, 0d3F81111111122322;
	fma.rn.f64 	%fd1493, %fd1492, %fd1486, 0d3FA55555555502A1;
	fma.rn.f64 	%fd1494, %fd1493, %fd1486, 0d3FC5555555555511;
	fma.rn.f64 	%fd1495, %fd1494, %fd1486, 0d3FE000000000000B;
	fma.rn.f64 	%fd1496, %fd1495, %fd1486, 0d3FF0000000000000;
	fma.rn.f64 	%fd1497, %fd1496, %fd1486, 0d3FF0000000000000;
	{
	.reg .b32 %temp; 
	mov.b64 	{%r144, %temp}, %fd1497;
	}
	{
	.reg .b32 %temp; 
	mov.b64 	{%temp, %r145}, %fd1497;
	}
	shl.b32 	%r836, %r143, 20;
	add.s32 	%r837, %r836, %r145;
	mov.b64 	%fd2358, {%r144, %r837};
	{
	.reg .b32 %temp; 
	mov.b64 	{%temp, %r838}, %fd353;
	}
	mov.b32 	%f83, %r838;
	abs.f32 	%f30, %f83;
	setp.lt.f32 	%p234, %f30, 0f4086232B;
	@%p234 bra 	$L__BB2_205;
	setp.lt.f64 	%p235, %fd353, 0d0000000000000000;
	add.f64 	%fd1498, %fd353, 0d7FF0000000000000;
	selp.f64 	%fd2358, 0d0000000000000000, %fd1498, %p235;
	setp.geu.f32 	%p236, %f30, 0f40874800;
	@%p236 bra 	$L__BB2_205;
	shr.u32 	%r839, %r143, 31;
	add.s32 	%r840, %r143, %r839;
	shr.s32 	%r841, %r840, 1;
	shl.b32 	%r842, %r841, 20;
	add.s32 	%r843, %r145, %r842;
	mov.b64 	%fd1499, {%r144, %r843};
	sub.s32 	%r844, %r143, %r841;
	shl.b32 	%r845, %r844, 20;
	add.s32 	%r846, %r845, 1072693248;
	mov.b32 	%r847, 0;
	mov.b64 	%fd1500, {%r847, %r846};
	mul.f64 	%fd2358, %fd1500, %fd1499;
$L__BB2_205:
	add.f64 	%fd1501, %fd2358, 0d3FF0000000000000;
	mov.f64 	%fd1502, 0d3FEFF9873FFAC1D3;
	div.rn.f64 	%fd1503, %fd1502, %fd1501;
	add.f64 	%fd2360, %fd1503, 0d3F8B37C99AE924F2;
	bra.uni 	$L__BB2_210;
$L__BB2_206:
	div.rn.f64 	%fd359, %fd21, 0dC029B8D4FDF3B646;
	fma.rn.f64 	%fd1462, %fd359, 0d3FF71547652B82FE, 0d4338000000000000;
	{
	.reg .b32 %temp; 
	mov.b64 	{%r146, %temp}, %fd1462;
	}
	mov.f64 	%fd1463, 0dC338000000000000;
	add.rn.f64 	%fd1464, %fd1462, %fd1463;
	fma.rn.f64 	%fd1465, %fd1464, 0dBFE62E42FEFA39EF, %fd359;
	fma.rn.f64 	%fd1466, %fd1464, 0dBC7ABC9E3B39803F, %fd1465;
	fma.rn.f64 	%fd1467, %fd1466, 0d3E5ADE1569CE2BDF, 0d3E928AF3FCA213EA;
	fma.rn.f64 	%fd1468, %fd1467, %fd1466, 0d3EC71DEE62401315;
	fma.rn.f64 	%fd1469, %fd1468, %fd1466, 0d3EFA01997C89EB71;
	fma.rn.f64 	%fd1470, %fd1469, %fd1466, 0d3F2A01A014761F65;
	fma.rn.f64 	%fd1471, %fd1470, %fd1466, 0d3F56C16C1852B7AF;
	fma.rn.f64 	%fd1472, %fd1471, %fd1466, 0d3F81111111122322;
	fma.rn.f64 	%fd1473, %fd1472, %fd1466, 0d3FA55555555502A1;
	fma.rn.f64 	%fd1474, %fd1473, %fd1466, 0d3FC5555555555511;
	fma.rn.f64 	%fd1475, %fd1474, %fd1466, 0d3FE000000000000B;
	fma.rn.f64 	%fd1476, %fd1475, %fd1466, 0d3FF0000000000000;
	fma.rn.f64 	%fd1477, %fd1476, %fd1466, 0d3FF0000000000000;
	{
	.reg .b32 %temp; 
	mov.b64 	{%r147, %temp}, %fd1477;
	}
	{
	.reg .b32 %temp; 
	mov.b64 	{%temp, %r148}, %fd1477;
	}
	shl.b32 	%r824, %r146, 20;
	add.s32 	%r825, %r824, %r148;
	mov.b64 	%fd2359, {%r147, %r825};
	{
	.reg .b32 %temp; 
	mov.b64 	{%temp, %r826}, %fd359;
	}
	mov.b32 	%f82, %r826;
	abs.f32 	%f31, %f82;
	setp.lt.f32 	%p231, %f31, 0f4086232B;
	@%p231 bra 	$L__BB2_209;
	setp.lt.f64 	%p232, %fd359, 0d0000000000000000;
	add.f64 	%fd1478, %fd359, 0d7FF0000000000000;
	selp.f64 	%fd2359, 0d0000000000000000, %fd1478, %p232;
	setp.geu.f32 	%p233, %f31, 0f40874800;
	@%p233 bra 	$L__BB2_209;
	shr.u32 	%r827, %r146, 31;
	add.s32 	%r828, %r146, %r827;
	shr.s32 	%r829, %r828, 1;
	shl.b32 	%r830, %r829, 20;
	add.s32 	%r831, %r148, %r830;
	mov.b64 	%fd1479, {%r147, %r831};
	sub.s32 	%r832, %r146, %r829;
	shl.b32 	%r833, %r832, 20;
	add.s32 	%r834, %r833, 1072693248;
	mov.b32 	%r835, 0;
	mov.b64 	%fd1480, {%r835, %r834};
	mul.f64 	%fd2359, %fd1480, %fd1479;
$L__BB2_209:
	mul.f64 	%fd2360, %fd2359, 0d3F3063FB521B55C7;
$L__BB2_210:
	add.f64 	%fd1504, %fd21, 0d4045067381D7DBF5;
	div.rn.f64 	%fd366, %fd1504, 0dC0209F06F6944674;
	fma.rn.f64 	%fd1505, %fd366, 0d3FF71547652B82FE, 0d4338000000000000;
	{
	.reg .b32 %temp; 
	mov.b64 	{%r149, %temp}, %fd1505;
	}
	mov.f64 	%fd1506, 0dC338000000000000;
	add.rn.f64 	%fd1507, %fd1505, %fd1506;
	fma.rn.f64 	%fd1508, %fd1507, 0dBFE62E42FEFA39EF, %fd366;
	fma.rn.f64 	%fd1509, %fd1507, 0dBC7ABC9E3B39803F, %fd1508;
	fma.rn.f64 	%fd1510, %fd1509, 0d3E5ADE1569CE2BDF, 0d3E928AF3FCA213EA;
	fma.rn.f64 	%fd1511, %fd1510, %fd1509, 0d3EC71DEE62401315;
	fma.rn.f64 	%fd1512, %fd1511, %fd1509, 0d3EFA01997C89EB71;
	fma.rn.f64 	%fd1513, %fd1512, %fd1509, 0d3F2A01A014761F65;
	fma.rn.f64 	%fd1514, %fd1513, %fd1509, 0d3F56C16C1852B7AF;
	fma.rn.f64 	%fd1515, %fd1514, %fd1509, 0d3F81111111122322;
	fma.rn.f64 	%fd1516, %fd1515, %fd1509, 0d3FA55555555502A1;
	fma.rn.f64 	%fd1517, %fd1516, %fd1509, 0d3FC5555555555511;
	fma.rn.f64 	%fd1518, %fd1517, %fd1509, 0d3FE000000000000B;
	fma.rn.f64 	%fd1519, %fd1518, %fd1509, 0d3FF0000000000000;
	fma.rn.f64 	%fd1520, %fd1519, %fd1509, 0d3FF0000000000000;
	{
	.reg .b32 %temp; 
	mov.b64 	{%r150, %temp}, %fd1520;
	}
	{
	.reg .b32 %temp; 
	mov.b64 	{%temp, %r151}, %fd1520;
	}
	shl.b32 	%r848, %r149, 20;
	add.s32 	%r849, %r848, %r151;
	mov.b64 	%fd2361, {%r150, %r849};
	{
	.reg .b32 %temp; 
	mov.b64 	{%temp, %r850}, %fd366;
	}
	mov.b32 	%f84, %r850;
	abs.f32 	%f32, %f84;
	setp.lt.f32 	%p237, %f32, 0f4086232B;
	@%p237 bra 	$L__BB2_213;
	setp.lt.f64 	%p238, %fd366, 0d0000000000000000;
	add.f64 	%fd1521, %fd366, 0d7FF0000000000000;
	selp.f64 	%fd2361, 0d0000000000000000, %fd1521, %p238;
	setp.geu.f32 	%p239, %f32, 0f40874800;
	@%p239 bra 	$L__BB2_213;
	shr.u32 	%r851, %r149, 31;
	add.s32 	%r852, %r149, %r851;
	shr.s32 	%r853, %r852, 1;
	shl.b32 	%r854, %r853, 20;
	add.s32 	%r855, %r151, %r854;
	mov.b64 	%fd1522, {%r150, %r855};
	sub.s32 	%r856, %r149, %r853;
	shl.b32 	%r857, %r856, 20;
	add.s32 	%r858, %r857, 1072693248;
	mov.b32 	%r859, 0;
	mov.b64 	%fd1523, {%r859, %r858};
	mul.f64 	%fd2361, %fd1523, %fd1522;
$L__BB2_213:
	add.f64 	%fd1524, %fd21, 0d40517374BC6A7EFA;
	div.rn.f64 	%fd371, %fd1524, 0d4011D374BC6A7EFA;
	fma.rn.f64 	%fd1525, %fd371, 0d3FF71547652B82FE, 0d4338000000000000;
	{
	.reg .b32 %temp; 
	mov.b64 	{%r152, %temp}, %fd1525;
	}
	mov.f64 	%fd1526, 0dC338000000000000;
	add.rn.f64 	%fd1527, %fd1525, %fd1526;
	fma.rn.f64 	%fd1528, %fd1527, 0dBFE62E42FEFA39EF, %fd371;
	fma.rn.f64 	%fd1529, %fd1527, 0dBC7ABC9E3B39803F, %fd1528;
	fma.rn.f64 	%fd1530, %fd1529, 0d3E5ADE1569CE2BDF, 0d3E928AF3FCA213EA;
	fma.rn.f64 	%fd1531, %fd1530, %fd1529, 0d3EC71DEE62401315;
	fma.rn.f64 	%fd1532, %fd1531, %fd1529, 0d3EFA01997C89EB71;
	fma.rn.f64 	%fd1533, %fd1532, %fd1529, 0d3F2A01A014761F65;
	fma.rn.f64 	%fd1534, %fd1533, %fd1529, 0d3F56C16C1852B7AF;
	fma.rn.f64 	%fd1535, %fd1534, %fd1529, 0d3F81111111122322;
	fma.rn.f64 	%fd1536, %fd1535, %fd1529, 0d3FA55555555502A1;
	fma.rn.f64 	%fd1537, %fd1536, %fd1529, 0d3FC5555555555511;
	fma.rn.f64 	%fd1538, %fd1537, %fd1529, 0d3FE000000000000B;
	fma.rn.f64 	%fd1539, %fd1538, %fd1529, 0d3FF0000000000000;
	fma.rn.f64 	%fd1540, %fd1539, %fd1529, 0d3FF0000000000000;
	{
	.reg .b32 %temp; 
	mov.b64 	{%r153, %temp}, %fd1540;
	}
	{
	.reg .b32 %temp; 
	mov.b64 	{%temp, %r154}, %fd1540;
	}
	shl.b32 	%r860, %r152, 20;
	add.s32 	%r861, %r860, %r154;
	mov.b64 	%fd2362, {%r153, %r861};
	{
	.reg .b32 %temp; 
	mov.b64 	{%temp, %r862}, %fd371;
	}
	mov.b32 	%f85, %r862;
	abs.f32 	%f33, %f85;
	setp.lt.f32 	%p240, %f33, 0f4086232B;
	@%p240 bra 	$L__BB2_216;
	setp.lt.f64 	%p241, %fd371, 0d0000000000000000;
	add.f64 	%fd1541, %fd371, 0d7FF0000000000000;
	selp.f64 	%fd2362, 0d0000000000000000, %fd1541, %p241;
	setp.geu.f32 	%p242, %f33, 0f40874800;
	@%p242 bra 	$L__BB2_216;
	shr.u32 	%r863, %r152, 31;
	add.s32 	%r864, %r152, %r863;
	shr.s32 	%r865, %r864, 1;
	shl.b32 	%r866, %r865, 20;
	add.s32 	%r867, %r154, %r866;
	mov.b64 	%fd1542, {%r153, %r867};
	sub.s32 	%r868, %r152, %r865;
	shl.b32 	%r869, %r868, 20;
	add.s32 	%r870, %r869, 1072693248;
	mov.b32 	%r871, 0;
	mov.b64 	%fd1543, {%r871, %r870};
	mul.f64 	%fd2362, %fd1543, %fd1542;
$L__BB2_216:
	add.f64 	%fd1544, %fd21, 0d404E000000000000;
	div.rn.f64 	%fd376, %fd1544, 0d4024000000000000;
	fma.rn.f64 	%fd1545, %fd376, 0d3FF71547652B82FE, 0d4338000000000000;
	{
	.reg .b32 %temp; 
	mov.b64 	{%r155, %temp}, %fd1545;
	}
	mov.f64 	%fd1546, 0dC338000000000000;
	add.rn.f64 	%fd1547, %fd1545, %fd1546;
	fma.rn.f64 	%fd1548, %fd1547, 0dBFE62E42FEFA39EF, %fd376;
	fma.rn.f64 	%fd1549, %fd1547, 0dBC7ABC9E3B39803F, %fd1548;
	fma.rn.f64 	%fd1550, %fd1549, 0d3E5ADE1569CE2BDF, 0d3E928AF3FCA213EA;
	fma.rn.f64 	%fd1551, %fd1550, %fd1549, 0d3EC71DEE62401315;
	fma.rn.f64 	%fd1552, %fd1551, %fd1549, 0d3EFA01997C89EB71;
	fma.rn.f64 	%fd1553, %fd1552, %fd1549, 0d3F2A01A014761F65;
	fma.rn.f64 	%fd1554, %fd1553, %fd1549, 0d3F56C16C1852B7AF;
	fma.rn.f64 	%fd1555, %fd1554, %fd1549, 0d3F81111111122322;
	fma.rn.f64 	%fd1556, %fd1555, %fd1549, 0d3FA55555555502A1;
	fma.rn.f64 	%fd1557, %fd1556, %fd1549, 0d3FC5555555555511;
	fma.rn.f64 	%fd1558, %fd1557, %fd1549, 0d3FE000000000000B;
	fma.rn.f64 	%fd1559, %fd1558, %fd1549, 0d3FF0000000000000;
	fma.rn.f64 	%fd1560, %fd1559, %fd1549, 0d3FF0000000000000;
	{
	.reg .b32 %temp; 
	mov.b64 	{%r156, %temp}, %fd1560;
	}
	{
	.reg .b32 %temp; 
	mov.b64 	{%temp, %r157}, %fd1560;
	}
	shl.b32 	%r872, %r155, 20;
	add.s32 	%r873, %r872, %r157;
	mov.b64 	%fd2363, {%r156, %r873};
	{
	.reg .b32 %temp; 
	mov.b64 	{%temp, %r874}, %fd376;
	}
	mov.b32 	%f86, %r874;
	abs.f32 	%f34, %f86;
	setp.lt.f32 	%p243, %f34, 0f4086232B;
	@%p243 bra 	$L__BB2_219;
	setp.lt.f64 	%p244, %fd376, 0d0000000000000000;
	add.f64 	%fd1561, %fd376, 0d7FF0000000000000;
	selp.f64 	%fd2363, 0d0000000000000000, %fd1561, %p244;
	setp.geu.f32 	%p245, %f34, 0f40874800;
	@%p245 bra 	$L__BB2_219;
	shr.u32 	%r875, %r155, 31;
	add.s32 	%r876, %r155, %r875;
	shr.s32 	%r877, %r876, 1;
	shl.b32 	%r878, %r877, 20;
	add.s32 	%r879, %r157, %r878;
	mov.b64 	%fd1562, {%r156, %r879};
	sub.s32 	%r880, %r155, %r877;
	shl.b32 	%r881, %r880, 20;
	add.s32 	%r882, %r881, 1072693248;
	mov.b32 	%r883, 0;
	mov.b64 	%fd1563, {%r883, %r882};
	mul.f64 	%fd2363, %fd1563, %fd1562;
$L__BB2_219:
	add.f64 	%fd1564, %fd21, 0d401E000000000000;
	div.rn.f64 	%fd381, %fd1564, 0d4024000000000000;
	fma.rn.f64 	%fd1565, %fd381, 0d3FF71547652B82FE, 0d4338000000000000;
	{
	.reg .b32 %temp; 
	mov.b64 	{%r158, %temp}, %fd1565;
	}
	mov.f64 	%fd1566, 0dC338000000000000;
	add.rn.f64 	%fd1567, %fd1565, %fd1566;
	fma.rn.f64 	%fd1568, %fd1567, 0dBFE62E42FEFA39EF, %fd381;
	fma.rn.f64 	%fd1569, %fd1567, 0dBC7ABC9E3B39803F, %fd1568;
	fma.rn.f64 	%fd1570, %fd1569, 0d3E5ADE1569CE2BDF, 0d3E928AF3FCA213EA;
	fma.rn.f64 	%fd1571, %fd1570, %fd1569, 0d3EC71DEE62401315;
	fma.rn.f64 	%fd1572, %fd1571, %fd1569, 0d3EFA01997C89EB71;
	fma.rn.f64 	%fd1573, %fd1572, %fd1569, 0d3F2A01A014761F65;
	fma.rn.f64 	%fd1574, %fd1573, %fd1569, 0d3F56C16C1852B7AF;
	fma.rn.f64 	%fd1575, %fd1574, %fd1569, 0d3F81111111122322;
	fma.rn.f64 	%fd1576, %fd1575, %fd1569, 0d3FA55555555502A1;
	fma.rn.f64 	%fd1577, %fd1576, %fd1569, 0d3FC5555555555511;
	fma.rn.f64 	%fd1578, %fd1577, %fd1569, 0d3FE000000000000B;
	fma.rn.f64 	%fd1579, %fd1578, %fd1569, 0d3FF0000000000000;
	fma.rn.f64 	%fd1580, %fd1579, %fd1569, 0d3FF0000000000000;
	{
	.reg .b32 %temp; 
	mov.b64 	{%r159, %temp}, %fd1580;
	}
	{
	.reg .b32 %temp; 
	mov.b64 	{%temp, %r160}, %fd1580;
	}
	shl.b32 	%r884, %r158, 20;
	add.s32 	%r885, %r884, %r160;
	mov.b64 	%fd2364, {%r159, %r885};
	{
	.reg .b32 %temp; 
	mov.b64 	{%temp, %r886}, %fd381;
	}
	mov.b32 	%f87, %r886;
	abs.f32 	%f35, %f87;
	setp.lt.f32 	%p246, %f35, 0f4086232B;
	@%p246 bra 	$L__BB2_222;
	setp.lt.f64 	%p247, %fd381, 0d0000000000000000;
	add.f64 	%fd1581, %fd381, 0d7FF0000000000000;
	selp.f64 	%fd2364, 0d0000000000000000, %fd1581, %p247;
	setp.geu.f32 	%p248, %f35, 0f40874800;
	@%p248 bra 	$L__BB2_222;
	shr.u32 	%r887, %r158, 31;
	add.s32 	%r888, %r158, %r887;
	shr.s32 	%r889, %r888, 1;
	shl.b32 	%r890, %r889, 20;
	add.s32 	%r891, %r160, %r890;
	mov.b64 	%fd1582, {%r159, %r891};
	sub.s32 	%r892, %r158, %r889;
	shl.b32 	%r893, %r892, 20;
	add.s32 	%r894, %r893, 1072693248;
	mov.b32 	%r895, 0;
	mov.b64 	%fd1583, {%r895, %r894};
	mul.f64 	%fd2364, %fd1583, %fd1582;
$L__BB2_222:
	add.f64 	%fd1584, %fd21, 0d4014000000000000;
	div.rn.f64 	%fd386, %fd1584, 0d4028000000000000;
	fma.rn.f64 	%fd1585, %fd386, 0d3FF71547652B82FE, 0d4338000000000000;
	{
	.reg .b32 %temp; 
	mov.b64 	{%r161, %temp}, %fd1585;
	}
	mov.f64 	%fd1586, 0dC338000000000000;
	add.rn.f64 	%fd1587, %fd1585, %fd1586;
	fma.rn.f64 	%fd1588, %fd1587, 0dBFE62E42FEFA39EF, %fd386;
	fma.rn.f64 	%fd1589, %fd1587, 0dBC7ABC9E3B39803F, %fd1588;
	fma.rn.f64 	%fd1590, %fd1589, 0d3E5ADE1569CE2BDF, 0d3E928AF3FCA213EA;
	fma.rn.f64 	%fd1591, %fd1590, %fd1589, 0d3EC71DEE62401315;
	fma.rn.f64 	%fd1592, %fd1591, %fd1589, 0d3EFA01997C89EB71;
	fma.rn.f64 	%fd1593, %fd1592, %fd1589, 0d3F2A01A014761F65;
	fma.rn.f64 	%fd1594, %fd1593, %fd1589, 0d3F56C16C1852B7AF;
	fma.rn.f64 	%fd1595, %fd1594, %fd1589, 0d3F81111111122322;
	fma.rn.f64 	%fd1596, %fd1595, %fd1589, 0d3FA55555555502A1;
	fma.rn.f64 	%fd1597, %fd1596, %fd1589, 0d3FC5555555555511;
	fma.rn.f64 	%fd1598, %fd1597, %fd1589, 0d3FE000000000000B;
	fma.rn.f64 	%fd1599, %fd1598, %fd1589, 0d3FF0000000000000;
	fma.rn.f64 	%fd1600, %fd1599, %fd1589, 0d3FF0000000000000;
	{
	.reg .b32 %temp; 
	mov.b64 	{%r162, %temp}, %fd1600;
	}
	{
	.reg .b32 %temp; 
	mov.b64 	{%temp, %r163}, %fd1600;
	}
	shl.b32 	%r896, %r161, 20;
	add.s32 	%r897, %r896, %r163;
	mov.b64 	%fd2365, {%r162, %r897};
	{
	.reg .b32 %temp; 
	mov.b64 	{%temp, %r898}, %fd386;
	}
	mov.b32 	%f88, %r898;
	abs.f32 	%f36, %f88;
	setp.lt.f32 	%p249, %f36, 0f4086232B;
	@%p249 bra 	$L__BB2_225;
	setp.lt.f64 	%p250, %fd386, 0d0000000000000000;
	add.f64 	%fd1601, %fd386, 0d7FF0000000000000;
	selp.f64 	%fd2365, 0d0000000000000000, %fd1601, %p250;
	setp.geu.f32 	%p251, %f36, 0f40874800;
	@%p251 bra 	$L__BB2_225;
	shr.u32 	%r899, %r161, 31;
	add.s32 	%r900, %r161, %r899;
	shr.s32 	%r901, %r900, 1;
	shl.b32 	%r902, %r901, 20;
	add.s32 	%r903, %r163, %r902;
	mov.b64 	%fd1602, {%r162, %r903};
	sub.s32 	%r904, %r161, %r901;
	shl.b32 	%r905, %r904, 20;
	add.s32 	%r906, %r905, 1072693248;
	mov.b32 	%r907, 0;
	mov.b64 	%fd1603, {%r907, %r906};
	mul.f64 	%fd2365, %fd1603, %fd1602;
$L__BB2_225:
	add.f64 	%fd1604, %fd21, 0d4018000000000000;
	div.rn.f64 	%fd391, %fd1604, 0dC021333333333333;
	fma.rn.f64 	%fd1605, %fd391, 0d3FF71547652B82FE, 0d4338000000000000;
	{
	.reg .b32 %temp; 
	mov.b64 	{%r164, %temp}, %fd1605;
	}
	mov.f64 	%fd1606, 0dC338000000000000;
	add.rn.f64 	%fd1607, %fd1605, %fd1606;
	fma.rn.f64 	%fd1608, %fd1607, 0dBFE62E42FEFA39EF, %fd391;
	fma.rn.f64 	%fd1609, %fd1607, 0dBC7ABC9E3B39803F, %fd1608;
	fma.rn.f64 	%fd1610, %fd1609, 0d3E5ADE1569CE2BDF, 0d3E928AF3FCA213EA;
	fma.rn.f64 	%fd1611, %fd1610, %fd1609, 0d3EC71DEE62401315;
	fma.rn.f64 	%fd1612, %fd1611, %fd1609, 0d3EFA01997C89EB71;
	fma.rn.f64 	%fd1613, %fd1612, %fd1609, 0d3F2A01A014761F65;
	fma.rn.f64 	%fd1614, %fd1613, %fd1609, 0d3F56C16C1852B7AF;
	fma.rn.f64 	%fd1615, %fd1614, %fd1609, 0d3F81111111122322;
	fma.rn.f64 	%fd1616, %fd1615, %fd1609, 0d3FA55555555502A1;
	fma.rn.f64 	%fd1617, %fd1616, %fd1609, 0d3FC5555555555511;
	fma.rn.f64 	%fd1618, %fd1617, %fd1609, 0d3FE000000000000B;
	fma.rn.f64 	%fd1619, %fd1618, %fd1609, 0d3FF0000000000000;
	fma.rn.f64 	%fd1620, %fd1619, %fd1609, 0d3FF0000000000000;
	{
	.reg .b32 %temp; 
	mov.b64 	{%r165, %temp}, %fd1620;
	}
	{
	.reg .b32 %temp; 
	mov.b64 	{%temp, %r166}, %fd1620;
	}
	shl.b32 	%r908, %r164, 20;
	add.s32 	%r909, %r908, %r166;
	mov.b64 	%fd2366, {%r165, %r909};
	{
	.reg .b32 %temp; 
	mov.b64 	{%temp, %r910}, %fd391;
	}
	mov.b32 	%f89, %r910;
	abs.f32 	%f37, %f89;
	setp.lt.f32 	%p252, %f37, 0f4086232B;
	@%p252 bra 	$L__BB2_228;
	setp.lt.f64 	%p253, %fd391, 0d0000000000000000;
	add.f64 	%fd1621, %fd391, 0d7FF0000000000000;
	selp.f64 	%fd2366, 0d0000000000000000, %fd1621, %p253;
	setp.geu.f32 	%p254, %f37, 0f40874800;
	@%p254 bra 	$L__BB2_228;
	shr.u32 	%r911, %r164, 31;
	add.s32 	%r912, %r164, %r911;
	shr.s32 	%r913, %r912, 1;
	shl.b32 	%r914, %r913, 20;
	add.s32 	%r915, %r166, %r914;
	mov.b64 	%fd1622, {%r165, %r915};
	sub.s32 	%r916, %r164, %r913;
	shl.b32 	%r917, %r916, 20;
	add.s32 	%r918, %r917, 1072693248;
	mov.b32 	%r919, 0;
	mov.b64 	%fd1623, {%r919, %r918};
	mul.f64 	%fd2366, %fd1623, %fd1622;
$L__BB2_228:
	add.f64 	%fd1624, %fd21, 0d3FE46CF41F212D77;
	div.rn.f64 	%fd396, %fd1624, 0dC0256A0902DE00D2;
	fma.rn.f64 	%fd1625, %fd396, 0d3FF71547652B82FE, 0d4338000000000000;
	{
	.reg .b32 %temp; 
	mov.b64 	{%r167, %temp}, %fd1625;
	}
	mov.f64 	%fd1626, 0dC338000000000000;
	add.rn.f64 	%fd1627, %fd1625, %fd1626;
	fma.rn.f64 	%fd1628, %fd1627, 0dBFE62E42FEFA39EF, %fd396;
	fma.rn.f64 	%fd1629, %fd1627, 0dBC7ABC9E3B39803F, %fd1628;
	fma.rn.f64 	%fd1630, %fd1629, 0d3E5ADE1569CE2BDF, 0d3E928AF3FCA213EA;
	fma.rn.f64 	%fd1631, %fd1630, %fd1629, 0d3EC71DEE62401315;
	fma.rn.f64 	%fd1632, %fd1631, %fd1629, 0d3EFA01997C89EB71;
	fma.rn.f64 	%fd1633, %fd1632, %fd1629, 0d3F2A01A014761F65;
	fma.rn.f64 	%fd1634, %fd1633, %fd1629, 0d3F56C16C1852B7AF;
	fma.rn.f64 	%fd1635, %fd1634, %fd1629, 0d3F81111111122322;
	fma.rn.f64 	%fd1636, %fd1635, %fd1629, 0d3FA55555555502A1;
	fma.rn.f64 	%fd1637, %fd1636, %fd1629, 0d3FC5555555555511;
	fma.rn.f64 	%fd1638, %fd1637, %fd1629, 0d3FE000000000000B;
	fma.rn.f64 	%fd1639, %fd1638, %fd1629, 0d3FF0000000000000;
	fma.rn.f64 	%fd1640, %fd1639, %fd1629, 0d3FF0000000000000;
	{
	.reg .b32 %temp; 
	mov.b64 	{%r168, %temp}, %fd1640;
	}
	{
	.reg .b32 %temp; 
	mov.b64 	{%temp, %r169}, %fd1640;
	}
	shl.b32 	%r920, %r167, 20;
	add.s32 	%r921, %r920, %r169;
	mov.b64 	%fd2367, {%r168, %r921};
	{
	.reg .b32 %temp; 
	mov.b64 	{%temp, %r922}, %fd396;
	}
	mov.b32 	%f90, %r922;
	abs.f32 	%f38, %f90;
	setp.lt.f32 	%p255, %f38, 0f4086232B;
	@%p255 bra 	$L__BB2_231;
	setp.lt.f64 	%p256, %fd396, 0d0000000000000000;
	add.f64 	%fd1641, %fd396, 0d7FF0000000000000;
	selp.f64 	%fd2367, 0d0000000000000000, %fd1641, %p256;
	setp.geu.f32 	%p257, %f38, 0f40874800;
	@%p257 bra 	$L__BB2_231;
	shr.u32 	%r923, %r167, 31;
	add.s32 	%r924, %r167, %r923;
	shr.s32 	%r925, %r924, 1;
	shl.b32 	%r926, %r925, 20;
	add.s32 	%r927, %r169, %r926;
	mov.b64 	%fd1642, {%r168, %r927};
	sub.s32 	%r928, %r167, %r925;
	shl.b32 	%r929, %r928, 20;
	add.s32 	%r930, %r929, 1072693248;
	mov.b32 	%r931, 0;
	mov.b64 	%fd1643, {%r931, %r930};
	mul.f64 	%fd2367, %fd1643, %fd1642;
$L__BB2_231:
	add.f64 	%fd1644, %fd21, 0d403C99999999999A;
	div.rn.f64 	%fd401, %fd1644, 0d403119999999999A;
	fma.rn.f64 	%fd1645, %fd401, 0d3FF71547652B82FE, 0d4338000000000000;
	{
	.reg .b32 %temp; 
	mov.b64 	{%r170, %temp}, %fd1645;
	}
	mov.f64 	%fd1646, 0dC338000000000000;
	add.rn.f64 	%fd1647, %fd1645, %fd1646;
	fma.rn.f64 	%fd1648, %fd1647, 0dBFE62E42FEFA39EF, %fd401;
	fma.rn.f64 	%fd1649, %fd1647, 0dBC7ABC9E3B39803F, %fd1648;
	fma.rn.f64 	%fd1650, %fd1649, 0d3E5ADE1569CE2BDF, 0d3E928AF3FCA213EA;
	fma.rn.f64 	%fd1651, %fd1650, %fd1649, 0d3EC71DEE62401315;
	fma.rn.f64 	%fd1652, %fd1651, %fd1649, 0d3EFA01997C89EB71;
	fma.rn.f64 	%fd1653, %fd1652, %fd1649, 0d3F2A01A014761F65;
	fma.rn.f64 	%fd1654, %fd1653, %fd1649, 0d3F56C16C1852B7AF;
	fma.rn.f64 	%fd1655, %fd1654, %fd1649, 0d3F81111111122322;
	fma.rn.f64 	%fd1656, %fd1655, %fd1649, 0d3FA55555555502A1;
	fma.rn.f64 	%fd1657, %fd1656, %fd1649, 0d3FC5555555555511;
	fma.rn.f64 	%fd1658, %fd1657, %fd1649, 0d3FE000000000000B;
	fma.rn.f64 	%fd1659, %fd1658, %fd1649, 0d3FF0000000000000;
	fma.rn.f64 	%fd1660, %fd1659, %fd1649, 0d3FF0000000000000;
	{
	.reg .b32 %temp; 
	mov.b64 	{%r171, %temp}, %fd1660;
	}
	{
	.reg .b32 %temp; 
	mov.b64 	{%temp, %r172}, %fd1660;
	}
	shl.b32 	%r932, %r170, 20;
	add.s32 	%r933, %r932, %r172;
	mov.b64 	%fd2368, {%r171, %r933};
	{
	.reg .b32 %temp; 
	mov.b64 	{%temp, %r934}, %fd401;
	}
	mov.b32 	%f91, %r934;
	abs.f32 	%f39, %f91;
	setp.lt.f32 	%p258, %f39, 0f4086232B;
	@%p258 bra 	$L__BB2_234;
	setp.lt.f64 	%p259, %fd401, 0d0000000000000000;
	add.f64 	%fd1661, %fd401, 0d7FF0000000000000;
	selp.f64 	%fd2368, 0d0000000000000000, %fd1661, %p259;
	setp.geu.f32 	%p260, %f39, 0f40874800;
	@%p260 bra 	$L__BB2_234;
	shr.u32 	%r935, %r170, 31;
	add.s32 	%r936, %r170, %r935;
	shr.s32 	%r937, %r936, 1;
	shl.b32 	%r938, %r937, 20;
	add.s32 	%r939, %r172, %r938;
	mov.b64 	%fd1662, {%r171, %r939};
	sub.s32 	%r940, %r170, %r937;
	shl.b32 	%r941, %r940, 20;
	add.s32 	%r942, %r941, 1072693248;
	mov.b32 	%r943, 0;
	mov.b64 	%fd1663, {%r943, %r942};
	mul.f64 	%fd2368, %fd1663, %fd1662;
$L__BB2_234:
	add.f64 	%fd1664, %fd21, 0d4024075F6FD21FF3;
	div.rn.f64 	%fd406, %fd1664, 0dC01EA48E8A71DE6A;
	fma.rn.f64 	%fd1665, %fd406, 0d3FF71547652B82FE, 0d4338000000000000;
	{
	.reg .b32 %temp; 
	mov.b64 	{%r173, %temp}, %fd1665;
	}
	mov.f64 	%fd1666, 0dC338000000000000;
	add.rn.f64 	%fd1667, %fd1665, %fd1666;
	fma.rn.f64 	%fd1668, %fd1667, 0dBFE62E42FEFA39EF, %fd406;
	fma.rn.f64 	%fd1669, %fd1667, 0dBC7ABC9E3B39803F, %fd1668;
	fma.rn.f64 	%fd1670, %fd1669, 0d3E5ADE1569CE2BDF, 0d3E928AF3FCA213EA;
	fma.rn.f64 	%fd1671, %fd1670, %fd1669, 0d3EC71DEE62401315;
	fma.rn.f64 	%fd1672, %fd1671, %fd1669, 0d3EFA01997C89EB71;
	fma.rn.f64 	%fd1673, %fd1672, %fd1669, 0d3F2A01A014761F65;
	fma.rn.f64 	%fd1674, %fd1673, %fd1669, 0d3F56C16C1852B7AF;
	fma.rn.f64 	%fd1675, %fd1674, %fd1669, 0d3F81111111122322;
	fma.rn.f64 	%fd1676, %fd1675, %fd1669, 0d3FA55555555502A1;
	fma.rn.f64 	%fd1677, %fd1676, %fd1669, 0d3FC5555555555511;
	fma.rn.f64 	%fd1678, %fd1677, %fd1669, 0d3FE000000000000B;
	fma.rn.f64 	%fd1679, %fd1678, %fd1669, 0d3FF0000000000000;
	fma.rn.f64 	%fd1680, %fd1679, %fd1669, 0d3FF0000000000000;
	{
	.reg .b32 %temp; 
	mov.b64 	{%r174, %temp}, %fd1680;
	}
	{
	.reg .b32 %temp; 
	mov.b64 	{%temp, %r175}, %fd1680;
	}
	shl.b32 	%r944, %r173, 20;
	add.s32 	%r945, %r944, %r175;
	mov.b64 	%fd2369, {%r174, %r945};
	{
	.reg .b32 %temp; 
	mov.b64 	{%temp, %r946}, %fd406;
	}
	mov.b32 	%f92, %r946;
	abs.f32 	%f40, %f92;
	setp.lt.f32 	%p261, %f40, 0f4086232B;
	@%p261 bra 	$L__BB2_237;
	setp.lt.f64 	%p262, %fd406, 0d0000000000000000;
	add.f64 	%fd1681, %fd406, 0d7FF0000000000000;
	selp.f64 	%fd2369, 0d0000000000000000, %fd1681, %p262;
	setp.geu.f32 	%p263, %f40, 0f40874800;
	@%p263 bra 	$L__BB2_237;
	shr.u32 	%r947, %r173, 31;
	add.s32 	%r948, %r173, %r947;
	shr.s32 	%r949, %r948, 1;
	shl.b32 	%r950, %r949, 20;
	add.s32 	%r951, %r175, %r950;
	mov.b64 	%fd1682, {%r174, %r951};
	sub.s32 	%r952, %r173, %r949;
	shl.b32 	%r953, %r952, 20;
	add.s32 	%r954, %r953, 1072693248;
	mov.b32 	%r955, 0;
	mov.b64 	%fd1683, {%r955, %r954};
	mul.f64 	%fd2369, %fd1683, %fd1682;
$L__BB2_237:
	add.f64 	%fd1684, %fd21, 0d404D59999999999A;
	div.rn.f64 	%fd411, %fd1684, 0d400E666666666666;
	fma.rn.f64 	%fd1685, %fd411, 0d3FF71547652B82FE, 0d4338000000000000;
	{
	.reg .b32 %temp; 
	mov.b64 	{%r176, %temp}, %fd1685;
	}
	mov.f64 	%fd1686, 0dC338000000000000;
	add.rn.f64 	%fd1687, %fd1685, %fd1686;
	fma.rn.f64 	%fd1688, %fd1687, 0dBFE62E42FEFA39EF, %fd411;
	fma.rn.f64 	%fd1689, %fd1687, 0dBC7ABC9E3B39803F, %fd1688;
	fma.rn.f64 	%fd1690, %fd1689, 0d3E5ADE1569CE2BDF, 0d3E928AF3FCA213EA;
	fma.rn.f64 	%fd1691, %fd1690, %fd1689, 0d3EC71DEE62401315;
	fma.rn.f64 	%fd1692, %fd1691, %fd1689, 0d3EFA01997C89EB71;
	fma.rn.f64 	%fd1693, %fd1692, %fd1689, 0d3F2A01A014761F65;
	fma.rn.f64 	%fd1694, %fd1693, %fd1689, 0d3F56C16C1852B7AF;
	fma.rn.f64 	%fd1695, %fd1694, %fd1689, 0d3F81111111122322;
	fma.rn.f64 	%fd1696, %fd1695, %fd1689, 0d3FA55555555502A1;
	fma.rn.f64 	%fd1697, %fd1696, %fd1689, 0d3FC5555555555511;
	fma.rn.f64 	%fd1698, %fd1697, %fd1689, 0d3FE000000000000B;
	fma.rn.f64 	%fd1699, %fd1698, %fd1689, 0d3FF0000000000000;
	fma.rn.f64 	%fd1700, %fd1699, %fd1689, 0d3FF0000000000000;
	{
	.reg .b32 %temp; 
	mov.b64 	{%r177, %temp}, %fd1700;
	}
	{
	.reg .b32 %temp; 
	mov.b64 	{%temp, %r178}, %fd1700;
	}
	shl.b32 	%r956, %r176, 20;
	add.s32 	%r957, %r956, %r178;
	mov.b64 	%fd2370, {%r177, %r957};
	{
	.reg .b32 %temp; 
	mov.b64 	{%temp, %r958}, %fd411;
	}
	mov.b32 	%f93, %r958;
	abs.f32 	%f41, %f93;
	setp.lt.f32 	%p264, %f41, 0f4086232B;
	@%p264 bra 	$L__BB2_240;
	setp.lt.f64 	%p265, %fd411, 0d0000000000000000;
	add.f64 	%fd1701, %fd411, 0d7FF0000000000000;
	selp.f64 	%fd2370, 0d0000000000000000, %fd1701, %p265;
	setp.geu.f32 	%p266, %f41, 0f40874800;
	@%p266 bra 	$L__BB2_240;
	shr.u32 	%r959, %r176, 31;
	add.s32 	%r960, %r176, %r959;
	shr.s32 	%r961, %r960, 1;
	shl.b32 	%r962, %r961, 20;
	add.s32 	%r963, %r178, %r962;
	mov.b64 	%fd1702, {%r177, %r963};
	sub.s32 	%r964, %r176, %r961;
	shl.b32 	%r965, %r964, 20;
	add.s32 	%r966, %r965, 1072693248;
	mov.b32 	%r967, 0;
	mov.b64 	%fd1703, {%r967, %r966};
	mul.f64 	%fd2370, %fd1703, %fd1702;
$L__BB2_240:
	div.rn.f64 	%fd416, %fd238, 0dC016000000000000;
	fma.rn.f64 	%fd1704, %fd416, 0d3FF71547652B82FE, 0d4338000000000000;
	{
	.reg .b32 %temp; 
	mov.b64 	{%r179, %temp}, %fd1704;
	}
	mov.f64 	%fd1705, 0dC338000000000000;
	add.rn.f64 	%fd1706, %fd1704, %fd1705;
	fma.rn.f64 	%fd1707, %fd1706, 0dBFE62E42FEFA39EF, %fd416;
	fma.rn.f64 	%fd1708, %fd1706, 0dBC7ABC9E3B39803F, %fd1707;
	fma.rn.f64 	%fd1709, %fd1708, 0d3E5ADE1569CE2BDF, 0d3E928AF3FCA213EA;
	fma.rn.f64 	%fd1710, %fd1709, %fd1708, 0d3EC71DEE62401315;
	fma.rn.f64 	%fd1711, %fd1710, %fd1708, 0d3EFA01997C89EB71;
	fma.rn.f64 	%fd1712, %fd1711, %fd1708, 0d3F2A01A014761F65;
	fma.rn.f64 	%fd1713, %fd1712, %fd1708, 0d3F56C16C1852B7AF;
	fma.rn.f64 	%fd1714, %fd1713, %fd1708, 0d3F81111111122322;
	fma.rn.f64 	%fd1715, %fd1714, %fd1708, 0d3FA55555555502A1;
	fma.rn.f64 	%fd1716, %fd1715, %fd1708, 0d3FC5555555555511;
	fma.rn.f64 	%fd1717, %fd1716, %fd1708, 0d3FE000000000000B;
	fma.rn.f64 	%fd1718, %fd1717, %fd1708, 0d3FF0000000000000;
	fma.rn.f64 	%fd1719, %fd1718, %fd1708, 0d3FF0000000000000;
	{
	.reg .b32 %temp; 
	mov.b64 	{%r180, %temp}, %fd1719;
	}
	{
	.reg .b32 %temp; 
	mov.b64 	{%temp, %r181}, %fd1719;
	}
	shl.b32 	%r968, %r179, 20;
	add.s32 	%r969, %r968, %r181;
	mov.b64 	%fd2371, {%r180, %r969};
	{
	.reg .b32 %temp; 
	mov.b64 	{%temp, %r970}, %fd416;
	}
	mov.b32 	%f94, %r970;
	abs.f32 	%f42, %f94;
	setp.lt.f32 	%p267, %f42, 0f4086232B;
	@%p267 bra 	$L__BB2_243;
	setp.lt.f64 	%p268, %fd416, 0d0000000000000000;
	add.f64 	%fd1720, %fd416, 0d7FF0000000000000;
	selp.f64 	%fd2371, 0d0000000000000000, %fd1720, %p268;
	setp.geu.f32 	%p269, %f42, 0f40874800;
	@%p269 bra 	$L__BB2_243;
	shr.u32 	%r971, %r179, 31;
	add.s32 	%r972, %r179, %r971;
	shr.s32 	%r973, %r972, 1;
	shl.b32 	%r974, %r973, 20;
	add.s32 	%r975, %r181, %r974;
	mov.b64 	%fd1721, {%r180, %r975};
	sub.s32 	%r976, %r179, %r973;
	shl.b32 	%r977, %r976, 20;
	add.s32 	%r978, %r977, 1072693248;
	mov.b32 	%r979, 0;
	mov.b64 	%fd1722, {%r979, %r978};
	mul.f64 	%fd2371, %fd1722, %fd1721;
$L__BB2_243:
	setp.eq.s32 	%p270, %r48, 1062207488;
	add.f64 	%fd1723, %fd21, 0d4042000000000000;
	div.rn.f64 	%fd421, %fd1723, 0d4024000000000000;
	{
	.reg .b32 %temp; 
	mov.b64 	{%temp, %r182}, %fd421;
	}
	abs.f64 	%fd422, %fd421;
	{ // callseq 7, 0
	.param .b64 param0;
	st.param.f64 	[param0], %fd422;
	.param .b64 param1;
	st.param.f64 	[param1], 0d4000000000000000;
	.param .b64 retval0;
	call.uni (retval0), 
	__internal_accurate_pow, 
	(
	param0, 
	param1
	);
	ld.param.f64 	%fd1724, [retval0];
	} // callseq 7
	setp.lt.s32 	%p271, %r182, 0;
	neg.f64 	%fd1726, %fd1724;
	selp.f64 	%fd1727, %fd1726, %fd1724, %p270;
	selp.f64 	%fd2373, %fd1727, %fd1724, %p271;
	setp.neu.f64 	%p272, %fd421, 0d0000000000000000;
	@%p272 bra 	$L__BB2_245;
	setp.eq.s32 	%p273, %r48, 1062207488;
	selp.b32 	%r981, %r182, 0, %p273;
	setp.lt.s32 	%p274, %r387, 0;
	or.b32  	%r982, %r981, 2146435072;
	selp.b32 	%r983, %r982, %r981, %p274;
	mov.b32 	%r984, 0;
	mov.b64 	%fd2373, {%r984, %r983};
$L__BB2_245:
	add.f64 	%fd1728, %fd421, 0d4000000000000000;
	{
	.reg .b32 %temp; 
	mov.b64 	{%temp, %r985}, %fd1728;
	}
	and.b32  	%r986, %r985, 2146435072;
	setp.ne.s32 	%p275, %r986, 2146435072;
	@%p275 bra 	$L__BB2_250;
	setp.num.f64 	%p276, %fd421, %fd421;
	@%p276 bra 	$L__BB2_248;
	mov.f64 	%fd1729, 0d4000000000000000;
	add.rn.f64 	%fd2373, %fd421, %fd1729;
	bra.uni 	$L__BB2_250;
$L__BB2_248:
	setp.neu.f64 	%p277, %fd422, 0d7FF0000000000000;
	@%p277 bra 	$L__BB2_250;
	setp.lt.s32 	%p278, %r182, 0;
	setp.eq.s32 	%p279, %r48, 1062207488;
	setp.lt.s32 	%p280, %r387, 0;
	selp.b32 	%r988, 0, 2146435072, %p280;
	and.b32  	%r989, %r387, 2147483647;
	setp.ne.s32 	%p281, %r989, 1071644672;
	or.b32  	%r990, %r988, -2147483648;
	selp.b32 	%r991, %r990, %r988, %p281;
	selp.b32 	%r992, %r991, %r988, %p279;
	selp.b32 	%r993, %r992, %r988, %p278;
	mov.b32 	%r994, 0;
	mov.b64 	%fd2373, {%r994, %r993};
$L__BB2_250:
	setp.eq.f64 	%p282, %fd421, 0d3FF0000000000000;
	neg.f64 	%fd1730, %fd2373;
	selp.f64 	%fd429, 0dBFF0000000000000, %fd1730, %p282;
	fma.rn.f64 	%fd1731, %fd429, 0d3FF71547652B82FE, 0d4338000000000000;
	{
	.reg .b32 %temp; 
	mov.b64 	{%r183, %temp}, %fd1731;
	}
	mov.f64 	%fd1732, 0dC338000000000000;
	add.rn.f64 	%fd1733, %fd1731, %fd1732;
	fma.rn.f64 	%fd1734, %fd1733, 0dBFE62E42FEFA39EF, %fd429;
	fma.rn.f64 	%fd1735, %fd1733, 0dBC7ABC9E3B39803F, %fd1734;
	fma.rn.f64 	%fd1736, %fd1735, 0d3E5ADE1569CE2BDF, 0d3E928AF3FCA213EA;
	fma.rn.f64 	%fd1737, %fd1736, %fd1735, 0d3EC71DEE62401315;
	fma.rn.f64 	%fd1738, %fd1737, %fd1735, 0d3EFA01997C89EB71;
	fma.rn.f64 	%fd1739, %fd1738, %fd1735, 0d3F2A01A014761F65;
	fma.rn.f64 	%fd1740, %fd1739, %fd1735, 0d3F56C16C1852B7AF;
	fma.rn.f64 	%fd1741, %fd1740, %fd1735, 0d3F81111111122322;
	fma.rn.f64 	%fd1742, %fd1741, %fd1735, 0d3FA55555555502A1;
	fma.rn.f64 	%fd1743, %fd1742, %fd1735, 0d3FC5555555555511;
	fma.rn.f64 	%fd1744, %fd1743, %fd1735, 0d3FE000000000000B;
	fma.rn.f64 	%fd1745, %fd1744, %fd1735, 0d3FF0000000000000;
	fma.rn.f64 	%fd1746, %fd1745, %fd1735, 0d3FF0000000000000;
	{
	.reg .b32 %temp; 
	mov.b64 	{%r184, %temp}, %fd1746;
	}
	{
	.reg .b32 %temp; 
	mov.b64 	{%temp, %r185}, %fd1746;
	}
	shl.b32 	%r995, %r183, 20;
	add.s32 	%r996, %r995, %r185;
	mov.b64 	%fd2374, {%r184, %r996};
	{
	.reg .b32 %temp; 
	mov.b64 	{%temp, %r997}, %fd429;
	}
	mov.b32 	%f95, %r997;
	abs.f32 	%f43, %f95;
	setp.lt.f32 	%p283, %f43, 0f4086232B;
	@%p283 bra 	$L__BB2_253;
	setp.lt.f64 	%p284, %fd429, 0d0000000000000000;
	add.f64 	%fd1747, %fd429, 0d7FF0000000000000;
	selp.f64 	%fd2374, 0d0000000000000000, %fd1747, %p284;
	setp.geu.f32 	%p285, %f43, 0f40874800;
	@%p285 bra 	$L__BB2_253;
	shr.u32 	%r998, %r183, 31;
	add.s32 	%r999, %r183, %r998;
	shr.s32 	%r1000, %r999, 1;
	shl.b32 	%r1001, %r1000, 20;
	add.s32 	%r1002, %r185, %r1001;
	mov.b64 	%fd1748, {%r184, %r1002};
	sub.s32 	%r1003, %r183, %r1000;
	shl.b32 	%r1004, %r1003, 20;
	add.s32 	%r1005, %r1004, 1072693248;
	mov.b32 	%r1006, 0;
	mov.b64 	%fd1749, {%r1006, %r1005};
	mul.f64 	%fd2374, %fd1749, %fd1748;
$L__BB2_253:
	add.f64 	%fd1750, %fd21, 0d4042B33333333333;
	div.rn.f64 	%fd434, %fd1750, 0d4015333333333333;
	fma.rn.f64 	%fd1751, %fd434, 0d3FF71547652B82FE, 0d4338000000000000;
	{
	.reg .b32 %temp; 
	mov.b64 	{%r186, %temp}, %fd1751;
	}
	mov.f64 	%fd1752, 0dC338000000000000;
	add.rn.f64 	%fd1753, %fd1751, %fd1752;
	fma.rn.f64 	%fd1754, %fd1753, 0dBFE62E42FEFA39EF, %fd434;
	fma.rn.f64 	%fd1755, %fd1753, 0dBC7ABC9E3B39803F, %fd1754;
	fma.rn.f64 	%fd1756, %fd1755, 0d3E5ADE1569CE2BDF, 0d3E928AF3FCA213EA;
	fma.rn.f64 	%fd1757, %fd1756, %fd1755, 0d3EC71DEE62401315;
	fma.rn.f64 	%fd1758, %fd1757, %fd1755, 0d3EFA01997C89EB71;
	fma.rn.f64 	%fd1759, %fd1758, %fd1755, 0d3F2A01A014761F65;
	fma.rn.f64 	%fd1760, %fd1759, %fd1755, 0d3F56C16C1852B7AF;
	fma.rn.f64 	%fd1761, %fd1760, %fd1755, 0d3F81111111122322;
	fma.rn.f64 	%fd1762, %fd1761, %fd1755, 0d3FA55555555502A1;
	fma.rn.f64 	%fd1763, %fd1762, %fd1755, 0d3FC5555555555511;
	fma.rn.f64 	%fd1764, %fd1763, %fd1755, 0d3FE000000000000B;
	fma.rn.f64 	%fd1765, %fd1764, %fd1755, 0d3FF0000000000000;
	fma.rn.f64 	%fd1766, %fd1765, %fd1755, 0d3FF0000000000000;
	{
	.reg .b32 %temp; 
	mov.b64 	{%r187, %temp}, %fd1766;
	}
	{
	.reg .b32 %temp; 
	mov.b64 	{%temp, %r188}, %fd1766;
	}
	shl.b32 	%r1007, %r186, 20;
	add.s32 	%r1008, %r1007, %r188;
	mov.b64 	%fd2375, {%r187, %r1008};
	{
	.reg .b32 %temp; 
	mov.b64 	{%temp, %r1009}, %fd434;
	}
	mov.b32 	%f96, %r1009;
	abs.f32 	%f44, %f96;
	setp.lt.f32 	%p286, %f44, 0f4086232B;
	@%p286 bra 	$L__BB2_256;
	setp.lt.f64 	%p287, %fd434, 0d0000000000000000;
	add.f64 	%fd1767, %fd434, 0d7FF0000000000000;
	selp.f64 	%fd2375, 0d0000000000000000, %fd1767, %p287;
	setp.geu.f32 	%p288, %f44, 0f40874800;
	@%p288 bra 	$L__BB2_256;
	shr.u32 	%r1010, %r186, 31;
	add.s32 	%r1011, %r186, %r1010;
	shr.s32 	%r1012, %r1011, 1;
	shl.b32 	%r1013, %r1012, 20;
	add.s32 	%r1014, %r188, %r1013;
	mov.b64 	%fd1768, {%r187, %r1014};
	sub.s32 	%r1015, %r186, %r1012;
	shl.b32 	%r1016, %r1015, 20;
	add.s32 	%r1017, %r1016, 1072693248;
	mov.b32 	%r1018, 0;
	mov.b64 	%fd1769, {%r1018, %r1017};
	mul.f64 	%fd2375, %fd1769, %fd1768;
$L__BB2_256:
	add.f64 	%fd1770, %fd21, 0d40307367A0F9096C;
	div.rn.f64 	%fd439, %fd1770, 0dC0115930BE0DED29;
	fma.rn.f64 	%fd1771, %fd439, 0d3FF71547652B82FE, 0d4338000000000000;
	{
	.reg .b32 %temp; 
	mov.b64 	{%r189, %temp}, %fd1771;
	}
	mov.f64 	%fd1772, 0dC338000000000000;
	add.rn.f64 	%fd1773, %fd1771, %fd1772;
	fma.rn.f64 	%fd1774, %fd1773, 0dBFE62E42FEFA39EF, %fd439;
	fma.rn.f64 	%fd1775, %fd1773, 0dBC7ABC9E3B39803F, %fd1774;
	fma.rn.f64 	%fd1776, %fd1775, 0d3E5ADE1569CE2BDF, 0d3E928AF3FCA213EA;
	fma.rn.f64 	%fd1777, %fd1776, %fd1775, 0d3EC71DEE62401315;
	fma.rn.f64 	%fd1778, %fd1777, %fd1775, 0d3EFA01997C89EB71;
	fma.rn.f64 	%fd1779, %fd1778, %fd1775, 0d3F2A01A014761F65;
	fma.rn.f64 	%fd1780, %fd1779, %fd1775, 0d3F56C16C1852B7AF;
	fma.rn.f64 	%fd1781, %fd1780, %fd1775, 0d3F81111111122322;
	fma.rn.f64 	%fd1782, %fd1781, %fd1775, 0d3FA55555555502A1;
	fma.rn.f64 	%fd1783, %fd1782, %fd1775, 0d3FC5555555555511;
	fma.rn.f64 	%fd1784, %fd1783, %fd1775, 0d3FE000000000000B;
	fma.rn.f64 	%fd1785, %fd1784, %fd1775, 0d3FF0000000000000;
	fma.rn.f64 	%fd1786, %fd1785, %fd1775, 0d3FF0000000000000;
	{
	.reg .b32 %temp; 
	mov.b64 	{%r190, %temp}, %fd1786;
	}
	{
	.reg .b32 %temp; 
	mov.b64 	{%temp, %r191}, %fd1786;
	}
	shl.b32 	%r1019, %r189, 20;
	add.s32 	%r1020, %r1019, %r191;
	mov.b64 	%fd2376, {%r190, %r1020};
	{
	.reg .b32 %temp; 
	mov.b64 	{%temp, %r1021}, %fd439;
	}
	mov.b32 	%f97, %r1021;
	abs.f32 	%f45, %f97;
	setp.lt.f32 	%p289, %f45, 0f4086232B;
	@%p289 bra 	$L__BB2_259;
	setp.lt.f64 	%p290, %fd439, 0d0000000000000000;
	add.f64 	%fd1787, %fd439, 0d7FF0000000000000;
	selp.f64 	%fd2376, 0d0000000000000000, %fd1787, %p290;
	setp.geu.f32 	%p291, %f45, 0f40874800;
	@%p291 bra 	$L__BB2_259;
	shr.u32 	%r1022, %r189, 31;
	add.s32 	%r1023, %r189, %r1022;
	shr.s32 	%r1024, %r1023, 1;
	shl.b32 	%r1025, %r1024, 20;
	add.s32 	%r1026, %r191, %r1025;
	mov.b64 	%fd1788, {%r190, %r1026};
	sub.s32 	%r1027, %r189, %r1024;
	shl.b32 	%r1028, %r1027, 20;
	add.s32 	%r1029, %r1028, 1072693248;
	mov.b32 	%r1030, 0;
	mov.b64 	%fd1789, {%r1030, %r1029};
	mul.f64 	%fd2376, %fd1789, %fd1788;
$L__BB2_259:
	mov.f64 	%fd1790, 0d3F32C02DFA5B9DAD;
	sub.f64 	%fd1791, %fd1790, %fd14;
	div.rn.f64 	%fd444, %fd1791, 0d3F0A36E2EB1C432D;
	fma.rn.f64 	%fd1792, %fd444, 0d3FF71547652B82FE, 0d4338000000000000;
	{
	.reg .b32 %temp; 
	mov.b64 	{%r192, %temp}, %fd1792;
	}
	mov.f64 	%fd1793, 0dC338000000000000;
	add.rn.f64 	%fd1794, %fd1792, %fd1793;
	fma.rn.f64 	%fd1795, %fd1794, 0dBFE62E42FEFA39EF, %fd444;
	fma.rn.f64 	%fd1796, %fd1794, 0dBC7ABC9E3B39803F, %fd1795;
	fma.rn.f64 	%fd1797, %fd1796, 0d3E5ADE1569CE2BDF, 0d3E928AF3FCA213EA;
	fma.rn.f64 	%fd1798, %fd1797, %fd1796, 0d3EC71DEE62401315;
	fma.rn.f64 	%fd1799, %fd1798, %fd1796, 0d3EFA01997C89EB71;
	fma.rn.f64 	%fd1800, %fd1799, %fd1796, 0d3F2A01A014761F65;
	fma.rn.f64 	%fd1801, %fd1800, %fd1796, 0d3F56C16C1852B7AF;
	fma.rn.f64 	%fd1802, %fd1801, %fd1796, 0d3F81111111122322;
	fma.rn.f64 	%fd1803, %fd1802, %fd1796, 0d3FA55555555502A1;
	fma.rn.f64 	%fd1804, %fd1803, %fd1796, 0d3FC5555555555511;
	fma.rn.f64 	%fd1805, %fd1804, %fd1796, 0d3FE000000000000B;
	fma.rn.f64 	%fd1806, %fd1805, %fd1796, 0d3FF0000000000000;
	fma.rn.f64 	%fd1807, %fd1806, %fd1796, 0d3FF0000000000000;
	{
	.reg .b32 %temp; 
	mov.b64 	{%r193, %temp}, %fd1807;
	}
	{
	.reg .b32 %temp; 
	mov.b64 	{%temp, %r194}, %fd1807;
	}
	shl.b32 	%r1031, %r192, 20;
	add.s32 	%r1032, %r1031, %r194;
	mov.b64 	%fd2377, {%r193, %r1032};
	{
	.reg .b32 %temp; 
	mov.b64 	{%temp, %r1033}, %fd444;
	}
	mov.b32 	%f98, %r1033;
	abs.f32 	%f46, %f98;
	setp.lt.f32 	%p292, %f46, 0f4086232B;
	@%p292 bra 	$L__BB2_262;
	setp.lt.f64 	%p293, %fd444, 0d0000000000000000;
	add.f64 	%fd1808, %fd444, 0d7FF0000000000000;
	selp.f64 	%fd2377, 0d0000000000000000, %fd1808, %p293;
	setp.geu.f32 	%p294, %f46, 0f40874800;
	@%p294 bra 	$L__BB2_262;
	shr.u32 	%r1034, %r192, 31;
	add.s32 	%r1035, %r192, %r1034;
	shr.s32 	%r1036, %r1035, 1;
	shl.b32 	%r1037, %r1036, 20;
	add.s32 	%r1038, %r194, %r1037;
	mov.b64 	%fd1809, {%r193, %r1038};
	sub.s32 	%r1039, %r192, %r1036;
	shl.b32 	%r1040, %r1039, 20;
	add.s32 	%r1041, %r1040, 1072693248;
	mov.b32 	%r1042, 0;
	mov.b64 	%fd1810, {%r1042, %r1041};
	mul.f64 	%fd2377, %fd1810, %fd1809;
$L__BB2_262:
	mov.f64 	%fd1811, 0d3FDCCCCCCCCCCCCD;
	div.rn.f64 	%fd449, %fd1811, %fd12;
	{
	.reg .b32 %temp; 
	mov.b64 	{%temp, %r195}, %fd449;
	}
	mov.f64 	%fd1812, 0d4004000000000000;
	{
	.reg .b32 %temp; 
	mov.b64 	{%temp, %r196}, %fd1812;
	}
	and.b32  	%r197, %r196, 2146435072;
	abs.f64 	%fd450, %fd449;
	setp.neu.f64 	%p295, %fd449, 0d0000000000000000;
	@%p295 bra 	$L__BB2_264;
	setp.eq.s32 	%p297, %r197, 1074790400;
	selp.b32 	%r1043, %r195, 0, %p297;
	setp.lt.s32 	%p298, %r196, 0;
	or.b32  	%r1044, %r1043, 2146435072;
	selp.b32 	%r1045, %r1044, %r1043, %p298;
	mov.b32 	%r1046, 0;
	mov.b64 	%fd2379, {%r1046, %r1045};
	bra.uni 	$L__BB2_265;
$L__BB2_264:
	setp.lt.s32 	%p296, %r195, 0;
	{ // callseq 8, 0
	.param .b64 param0;
	st.param.f64 	[param0], %fd450;
	.param .b64 param1;
	st.param.f64 	[param1], 0d4004000000000000;
	.param .b64 retval0;
	call.uni (retval0), 
	__internal_accurate_pow, 
	(
	param0, 
	param1
	);
	ld.param.f64 	%fd1813, [retval0];
	} // callseq 8
	selp.f64 	%fd2379, 0dFFF8000000000000, %fd1813, %p296;
$L__BB2_265:
	add.f64 	%fd1815, %fd449, 0d4004000000000000;
	{
	.reg .b32 %temp; 
	mov.b64 	{%temp, %r1047}, %fd1815;
	}
	and.b32  	%r1048, %r1047, 2146435072;
	setp.ne.s32 	%p299, %r1048, 2146435072;
	@%p299 bra 	$L__BB2_270;
	setp.num.f64 	%p300, %fd449, %fd449;
	@%p300 bra 	$L__BB2_268;
	mov.f64 	%fd1816, 0d4004000000000000;
	add.rn.f64 	%fd2379, %fd449, %fd1816;
	bra.uni 	$L__BB2_270;
$L__BB2_268:
	setp.neu.f64 	%p301, %fd450, 0d7FF0000000000000;
	@%p301 bra 	$L__BB2_270;
	setp.lt.s32 	%p302, %r195, 0;
	setp.eq.s32 	%p303, %r197, 1074790400;
	setp.lt.s32 	%p304, %r196, 0;
	selp.b32 	%r1050, 0, 2146435072, %p304;
	and.b32  	%r1051, %r196, 2147483647;
	setp.ne.s32 	%p305, %r1051, 1071644672;
	or.b32  	%r1052, %r1050, -2147483648;
	selp.b32 	%r1053, %r1052, %r1050, %p305;
	selp.b32 	%r1054, %r1053, %r1050, %p303;
	selp.b32 	%r1055, %r1054, %r1050, %p302;
	mov.b32 	%r1056, 0;
	mov.b64 	%fd2379, {%r1056, %r1055};
$L__BB2_270:
	setp.eq.f64 	%p306, %fd449, 0d3FF0000000000000;
	add.f64 	%fd1817, %fd2379, 0d3FF0000000000000;
	mov.f64 	%fd1818, 0dC02C000000000000;
	div.rn.f64 	%fd1819, %fd1818, %fd1817;
	add.f64 	%fd1820, %fd1819, 0d402E000000000000;
	selp.f64 	%fd457, 0d4020000000000000, %fd1820, %p306;
	mov.f64 	%fd1821, 0d40C3880000000000;
	div.rn.f64 	%fd458, %fd1821, %fd457;
	add.f64 	%fd1822, %fd21, 0d4048800000000000;
	div.rn.f64 	%fd459, %fd1822, 0d402A000000000000;
	fma.rn.f64 	%fd1823, %fd459, 0d3FF71547652B82FE, 0d4338000000000000;
	{
	.reg .b32 %temp; 
	mov.b64 	{%r198, %temp}, %fd1823;
	}
	mov.f64 	%fd1824, 0dC338000000000000;
	add.rn.f64 	%fd1825, %fd1823, %fd1824;
	fma.rn.f64 	%fd1826, %fd1825, 0dBFE62E42FEFA39EF, %fd459;
	fma.rn.f64 	%fd1827, %fd1825, 0dBC7ABC9E3B39803F, %fd1826;
	fma.rn.f64 	%fd1828, %fd1827, 0d3E5ADE1569CE2BDF, 0d3E928AF3FCA213EA;
	fma.rn.f64 	%fd1829, %fd1828, %fd1827, 0d3EC71DEE62401315;
	fma.rn.f64 	%fd1830, %fd1829, %fd1827, 0d3EFA01997C89EB71;
	fma.rn.f64 	%fd1831, %fd1830, %fd1827, 0d3F2A01A014761F65;
	fma.rn.f64 	%fd1832, %fd1831, %fd1827, 0d3F56C16C1852B7AF;
	fma.rn.f64 	%fd1833, %fd1832, %fd1827, 0d3F81111111122322;
	fma.rn.f64 	%fd1834, %fd1833, %fd1827, 0d3FA55555555502A1;
	fma.rn.f64 	%fd1835, %fd1834, %fd1827, 0d3FC5555555555511;
	fma.rn.f64 	%fd1836, %fd1835, %fd1827, 0d3FE000000000000B;
	fma.rn.f64 	%fd1837, %fd1836, %fd1827, 0d3FF0000000000000;
	fma.rn.f64 	%fd1838, %fd1837, %fd1827, 0d3FF0000000000000;
	{
	.reg .b32 %temp; 
	mov.b64 	{%r199, %temp}, %fd1838;
	}
	{
	.reg .b32 %temp; 
	mov.b64 	{%temp, %r200}, %fd1838;
	}
	shl.b32 	%r1057, %r198, 20;
	add.s32 	%r1058, %r1057, %r200;
	mov.b64 	%fd2380, {%r199, %r1058};
	{
	.reg .b32 %temp; 
	mov.b64 	{%temp, %r1059}, %fd459;
	}
	mov.b32 	%f99, %r1059;
	abs.f32 	%f47, %f99;
	setp.lt.f32 	%p307, %f47, 0f4086232B;
	@%p307 bra 	$L__BB2_273;
	setp.lt.f64 	%p308, %fd459, 0d0000000000000000;
	add.f64 	%fd1839, %fd459, 0d7FF0000000000000;
	selp.f64 	%fd2380, 0d0000000000000000, %fd1839, %p308;
	setp.geu.f32 	%p309, %f47, 0f40874800;
	@%p309 bra 	$L__BB2_273;
	shr.u32 	%r1060, %r198, 31;
	add.s32 	%r1061, %r198, %r1060;
	shr.s32 	%r1062, %r1061, 1;
	shl.b32 	%r1063, %r1062, 20;
	add.s32 	%r1064, %r200, %r1063;
	mov.b64 	%fd1840, {%r199, %r1064};
	sub.s32 	%r1065, %r198, %r1062;
	shl.b32 	%r1066, %r1065, 20;
	add.s32 	%r1067, %r1066, 1072693248;
	mov.b32 	%r1068, 0;
	mov.b64 	%fd1841, {%r1068, %r1067};
	mul.f64 	%fd2380, %fd1841, %fd1840;
$L__BB2_273:
	add.f64 	%fd1842, %fd21, 0d4046000000000000;
	mul.f64 	%fd464, %fd1842, 0dBFB47AE147AE147B;
	fma.rn.f64 	%fd1843, %fd464, 0d3FF71547652B82FE, 0d4338000000000000;
	{
	.reg .b32 %temp; 
	mov.b64 	{%r201, %temp}, %fd1843;
	}
	mov.f64 	%fd1844, 0dC338000000000000;
	add.rn.f64 	%fd1845, %fd1843, %fd1844;
	fma.rn.f64 	%fd1846, %fd1845, 0dBFE62E42FEFA39EF, %fd464;
	fma.rn.f64 	%fd1847, %fd1845, 0dBC7ABC9E3B39803F, %fd1846;
	fma.rn.f64 	%fd1848, %fd1847, 0d3E5ADE1569CE2BDF, 0d3E928AF3FCA213EA;
	fma.rn.f64 	%fd1849, %fd1848, %fd1847, 0d3EC71DEE62401315;
	fma.rn.f64 	%fd1850, %fd1849, %fd1847, 0d3EFA01997C89EB71;
	fma.rn.f64 	%fd1851, %fd1850, %fd1847, 0d3F2A01A014761F65;
	fma.rn.f64 	%fd1852, %fd1851, %fd1847, 0d3F56C16C1852B7AF;
	fma.rn.f64 	%fd1853, %fd1852, %fd1847, 0d3F81111111122322;
	fma.rn.f64 	%fd1854, %fd1853, %fd1847, 0d3FA55555555502A1;
	fma.rn.f64 	%fd1855, %fd1854, %fd1847, 0d3FC5555555555511;
	fma.rn.f64 	%fd1856, %fd1855, %fd1847, 0d3FE000000000000B;
	fma.rn.f64 	%fd1857, %fd1856, %fd1847, 0d3FF0000000000000;
	fma.rn.f64 	%fd1858, %fd1857, %fd1847, 0d3FF0000000000000;
	{
	.reg .b32 %temp; 
	mov.b64 	{%r202, %temp}, %fd1858;
	}
	{
	.reg .b32 %temp; 
	mov.b64 	{%temp, %r203}, %fd1858;
	}
	shl.b32 	%r1069, %r201, 20;
	add.s32 	%r1070, %r1069, %r203;
	mov.b64 	%fd2381, {%r202, %r1070};
	{
	.reg .b32 %temp; 
	mov.b64 	{%temp, %r1071}, %fd464;
	}
	mov.b32 	%f100, %r1071;
	abs.f32 	%f48, %f100;
	setp.lt.f32 	%p310, %f48, 0f4086232B;
	@%p310 bra 	$L__BB2_276;
	setp.lt.f64 	%p311, %fd464, 0d0000000000000000;
	add.f64 	%fd1859, %fd464, 0d7FF0000000000000;
	selp.f64 	%fd2381, 0d0000000000000000, %fd1859, %p311;
	setp.geu.f32 	%p312, %f48, 0f40874800;
	@%p312 bra 	$L__BB2_276;
	shr.u32 	%r1072, %r201, 31;
	add.s32 	%r1073, %r201, %r1072;
	shr.s32 	%r1074, %r1073, 1;
	shl.b32 	%r1075, %r1074, 20;
	add.s32 	%r1076, %r203, %r1075;
	mov.b64 	%fd1860, {%r202, %r1076};
	sub.s32 	%r1077, %r201, %r1074;
	shl.b32 	%r1078, %r1077, 20;
	add.s32 	%r1079, %r1078, 1072693248;
	mov.b32 	%r1080, 0;
	mov.b64 	%fd1861, {%r1080, %r1079};
	mul.f64 	%fd2381, %fd1861, %fd1860;
$L__BB2_276:
	add.f64 	%fd1862, %fd21, 0d4046F70A3D70A3D7;
	mul.f64 	%fd469, %fd1862, 0d3FB999999999999A;
	fma.rn.f64 	%fd1863, %fd469, 0d3FF71547652B82FE, 0d4338000000000000;
	{
	.reg .b32 %temp; 
	mov.b64 	{%r204, %temp}, %fd1863;
	}
	mov.f64 	%fd1864, 0dC338000000000000;
	add.rn.f64 	%fd1865, %fd1863, %fd1864;
	fma.rn.f64 	%fd1866, %fd1865, 0dBFE62E42FEFA39EF, %fd469;
	fma.rn.f64 	%fd1867, %fd1865, 0dBC7ABC9E3B39803F, %fd1866;
	fma.rn.f64 	%fd1868, %fd1867, 0d3E5ADE1569CE2BDF, 0d3E928AF3FCA213EA;
	fma.rn.f64 	%fd1869, %fd1868, %fd1867, 0d3EC71DEE62401315;
	fma.rn.f64 	%fd1870, %fd1869, %fd1867, 0d3EFA01997C89EB71;
	fma.rn.f64 	%fd1871, %fd1870, %fd1867, 0d3F2A01A014761F65;
	fma.rn.f64 	%fd1872, %fd1871, %fd1867, 0d3F56C16C1852B7AF;
	fma.rn.f64 	%fd1873, %fd1872, %fd1867, 0d3F81111111122322;
	fma.rn.f64 	%fd1874, %fd1873, %fd1867, 0d3FA55555555502A1;
	fma.rn.f64 	%fd1875, %fd1874, %fd1867, 0d3FC5555555555511;
	fma.rn.f64 	%fd1876, %fd1875, %fd1867, 0d3FE000000000000B;
	fma.rn.f64 	%fd1877, %fd1876, %fd1867, 0d3FF0000000000000;
	fma.rn.f64 	%fd1878, %fd1877, %fd1867, 0d3FF0000000000000;
	{
	.reg .b32 %temp; 
	mov.b64 	{%r205, %temp}, %fd1878;
	}
	{
	.reg .b32 %temp; 
	mov.b64 	{%temp, %r206}, %fd1878;
	}
	shl.b32 	%r1081, %r204, 20;
	add.s32 	%r1082, %r1081, %r206;
	mov.b64 	%fd2382, {%r205, %r1082};
	{
	.reg .b32 %temp; 
	mov.b64 	{%temp, %r1083}, %fd469;
	}
	mov.b32 	%f101, %r1083;
	abs.f32 	%f49, %f101;
	setp.lt.f32 	%p313, %f49, 0f4086232B;
	@%p313 bra 	$L__BB2_279;
	setp.lt.f64 	%p314, %fd469, 0d0000000000000000;
	add.f64 	%fd1879, %fd469, 0d7FF0000000000000;
	selp.f64 	%fd2382, 0d0000000000000000, %fd1879, %p314;
	setp.geu.f32 	%p315, %f49, 0f40874800;
	@%p315 bra 	$L__BB2_279;
	shr.u32 	%r1084, %r204, 31;
	add.s32 	%r1085, %r204, %r1084;
	shr.s32 	%r1086, %r1085, 1;
	shl.b32 	%r1087, %r1086, 20;
	add.s32 	%r1088, %r206, %r1087;
	mov.b64 	%fd1880, {%r205, %r1088};
	sub.s32 	%r1089, %r204, %r1086;
	shl.b32 	%r1090, %r1089, 20;
	add.s32 	%r1091, %r1090, 1072693248;
	mov.b32 	%r1092, 0;
	mov.b64 	%fd1881, {%r1092, %r1091};
	mul.f64 	%fd2382, %fd1881, %fd1880;
$L__BB2_279:
	mul.f64 	%fd1882, %fd2382, 0d3FB0A3D70A3D70A4;
	fma.rn.f64 	%fd474, %fd2381, 0d3FE23D70A3D70A3D, %fd1882;
	add.f64 	%fd1883, %fd21, 0dC0334CCCCCCCCCCD;
	div.rn.f64 	%fd475, %fd1883, 0dC02E000000000000;
	fma.rn.f64 	%fd1884, %fd475, 0d3FF71547652B82FE, 0d4338000000000000;
	{
	.reg .b32 %temp; 
	mov.b64 	{%r207, %temp}, %fd1884;
	}
	mov.f64 	%fd1885, 0dC338000000000000;
	add.rn.f64 	%fd1886, %fd1884, %fd1885;
	fma.rn.f64 	%fd1887, %fd1886, 0dBFE62E42FEFA39EF, %fd475;
	fma.rn.f64 	%fd1888, %fd1886, 0dBC7ABC9E3B39803F, %fd1887;
	fma.rn.f64 	%fd1889, %fd1888, 0d3E5ADE1569CE2BDF, 0d3E928AF3FCA213EA;
	fma.rn.f64 	%fd1890, %fd1889, %fd1888, 0d3EC71DEE62401315;
	fma.rn.f64 	%fd1891, %fd1890, %fd1888, 0d3EFA01997C89EB71;
	fma.rn.f64 	%fd1892, %fd1891, %fd1888, 0d3F2A01A014761F65;
	fma.rn.f64 	%fd1893, %fd1892, %fd1888, 0d3F56C16C1852B7AF;
	fma.rn.f64 	%fd1894, %fd1893, %fd1888, 0d3F81111111122322;
	fma.rn.f64 	%fd1895, %fd1894, %fd1888, 0d3FA55555555502A1;
	fma.rn.f64 	%fd1896, %fd1895, %fd1888, 0d3FC5555555555511;
	fma.rn.f64 	%fd1897, %fd1896, %fd1888, 0d3FE000000000000B;
	fma.rn.f64 	%fd1898, %fd1897, %fd1888, 0d3FF0000000000000;
	fma.rn.f64 	%fd1899, %fd1898, %fd1888, 0d3FF0000000000000;
	{
	.reg .b32 %temp; 
	mov.b64 	{%r208, %temp}, %fd1899;
	}
	{
	.reg .b32 %temp; 
	mov.b64 	{%temp, %r209}, %fd1899;
	}
	shl.b32 	%r1093, %r207, 20;
	add.s32 	%r1094, %r1093, %r209;
	mov.b64 	%fd2383, {%r208, %r1094};
	{
	.reg .b32 %temp; 
	mov.b64 	{%temp, %r1095}, %fd475;
	}
	mov.b32 	%f102, %r1095;
	abs.f32 	%f50, %f102;
	setp.lt.f32 	%p316, %f50, 0f4086232B;
	@%p316 bra 	$L__BB2_282;
	setp.lt.f64 	%p317, %fd475, 0d0000000000000000;
	add.f64 	%fd1900, %fd475, 0d7FF0000000000000;
	selp.f64 	%fd2383, 0d0000000000000000, %fd1900, %p317;
	setp.geu.f32 	%p318, %f50, 0f40874800;
	@%p318 bra 	$L__BB2_282;
	shr.u32 	%r1096, %r207, 31;
	add.s32 	%r1097, %r207, %r1096;
	shr.s32 	%r1098, %r1097, 1;
	shl.b32 	%r1099, %r1098, 20;
	add.s32 	%r1100, %r209, %r1099;
	mov.b64 	%fd1901, {%r208, %r1100};
	sub.s32 	%r1101, %r207, %r1098;
	shl.b32 	%r1102, %r1101, 20;
	add.s32 	%r1103, %r1102, 1072693248;
	mov.b32 	%r1104, 0;
	mov.b64 	%fd1902, {%r1104, %r1103};
	mul.f64 	%fd2383, %fd1902, %fd1901;
$L__BB2_282:
	add.f64 	%fd1903, %fd21, 0d403E9C28F5C28F5C;
	mul.f64 	%fd480, %fd1903, 0d3FB70A3D70A3D70A;
	fma.rn.f64 	%fd1904, %fd480, 0d3FF71547652B82FE, 0d4338000000000000;
	{
	.reg .b32 %temp; 
	mov.b64 	{%r210, %temp}, %fd1904;
	}
	mov.f64 	%fd1905, 0dC338000000000000;
	add.rn.f64 	%fd1906, %fd1904, %fd1905;
	fma.rn.f64 	%fd1907, %fd1906, 0dBFE62E42FEFA39EF, %fd480;
	fma.rn.f64 	%fd1908, %fd1906, 0dBC7ABC9E3B39803F, %fd1907;
	fma.rn.f64 	%fd1909, %fd1908, 0d3E5ADE1569CE2BDF, 0d3E928AF3FCA213EA;
	fma.rn.f64 	%fd1910, %fd1909, %fd1908, 0d3EC71DEE62401315;
	fma.rn.f64 	%fd1911, %fd1910, %fd1908, 0d3EFA01997C89EB71;
	fma.rn.f64 	%fd1912, %fd1911, %fd1908, 0d3F2A01A014761F65;
	fma.rn.f64 	%fd1913, %fd1912, %fd1908, 0d3F56C16C1852B7AF;
	fma.rn.f64 	%fd1914, %fd1913, %fd1908, 0d3F81111111122322;
	fma.rn.f64 	%fd1915, %fd1914, %fd1908, 0d3FA55555555502A1;
	fma.rn.f64 	%fd1916, %fd1915, %fd1908, 0d3FC5555555555511;
	fma.rn.f64 	%fd1917, %fd1916, %fd1908, 0d3FE000000000000B;
	fma.rn.f64 	%fd1918, %fd1917, %fd1908, 0d3FF0000000000000;
	fma.rn.f64 	%fd1919, %fd1918, %fd1908, 0d3FF0000000000000;
	{
	.reg .b32 %temp; 
	mov.b64 	{%r211, %temp}, %fd1919;
	}
	{
	.reg .b32 %temp; 
	mov.b64 	{%temp, %r212}, %fd1919;
	}
	shl.b32 	%r1105, %r210, 20;
	add.s32 	%r1106, %r1105, %r212;
	mov.b64 	%fd2384, {%r211, %r1106};
	{
	.reg .b32 %temp; 
	mov.b64 	{%temp, %r1107}, %fd480;
	}
	mov.b32 	%f103, %r1107;
	abs.f32 	%f51, %f103;
	setp.lt.f32 	%p319, %f51, 0f4086232B;
	@%p319 bra 	$L__BB2_285;
	setp.lt.f64 	%p320, %fd480, 0d0000000000000000;
	add.f64 	%fd1920, %fd480, 0d7FF0000000000000;
	selp.f64 	%fd2384, 0d0000000000000000, %fd1920, %p320;
	setp.geu.f32 	%p321, %f51, 0f40874800;
	@%p321 bra 	$L__BB2_285;
	shr.u32 	%r1108, %r210, 31;
	add.s32 	%r1109, %r210, %r1108;
	shr.s32 	%r1110, %r1109, 1;
	shl.b32 	%r1111, %r1110, 20;
	add.s32 	%r1112, %r212, %r1111;
	mov.b64 	%fd1921, {%r211, %r1112};
	sub.s32 	%r1113, %r210, %r1110;
	shl.b32 	%r1114, %r1113, 20;
	add.s32 	%r1115, %r1114, 1072693248;
	mov.b32 	%r1116, 0;
	mov.b64 	%fd1922, {%r1116, %r1115};
	mul.f64 	%fd2384, %fd1922, %fd1921;
$L__BB2_285:
	add.f64 	%fd1923, %fd21, 0d4037D70A3D70A3D7;
	mul.f64 	%fd485, %fd1923, 0dBFBEB851EB851EB8;
	fma.rn.f64 	%fd1924, %fd485, 0d3FF71547652B82FE, 0d4338000000000000;
	{
	.reg .b32 %temp; 
	mov.b64 	{%r213, %temp}, %fd1924;
	}
	mov.f64 	%fd1925, 0dC338000000000000;
	add.rn.f64 	%fd1926, %fd1924, %fd1925;
	fma.rn.f64 	%fd1927, %fd1926, 0dBFE62E42FEFA39EF, %fd485;
	fma.rn.f64 	%fd1928, %fd1926, 0dBC7ABC9E3B39803F, %fd1927;
	fma.rn.f64 	%fd1929, %fd1928, 0d3E5ADE1569CE2BDF, 0d3E928AF3FCA213EA;
	fma.rn.f64 	%fd1930, %fd1929, %fd1928, 0d3EC71DEE62401315;
	fma.rn.f64 	%fd1931, %fd1930, %fd1928, 0d3EFA01997C89EB71;
	fma.rn.f64 	%fd1932, %fd1931, %fd1928, 0d3F2A01A014761F65;
	fma.rn.f64 	%fd1933, %fd1932, %fd1928, 0d3F56C16C1852B7AF;
	fma.rn.f64 	%fd1934, %fd1933, %fd1928, 0d3F81111111122322;
	fma.rn.f64 	%fd1935, %fd1934, %fd1928, 0d3FA55555555502A1;
	fma.rn.f64 	%fd1936, %fd1935, %fd1928, 0d3FC5555555555511;
	fma.rn.f64 	%fd1937, %fd1936, %fd1928, 0d3FE000000000000B;
	fma.rn.f64 	%fd1938, %fd1937, %fd1928, 0d3FF0000000000000;
	fma.rn.f64 	%fd1939, %fd1938, %fd1928, 0d3FF0000000000000;
	{
	.reg .b32 %temp; 
	mov.b64 	{%r214, %temp}, %fd1939;
	}
	{
	.reg .b32 %temp; 
	mov.b64 	{%temp, %r215}, %fd1939;
	}
	shl.b32 	%r1117, %r213, 20;
	add.s32 	%r1118, %r1117, %r215;
	mov.b64 	%fd2385, {%r214, %r1118};
	{
	.reg .b32 %temp; 
	mov.b64 	{%temp, %r1119}, %fd485;
	}
	mov.b32 	%f104, %r1119;
	abs.f32 	%f52, %f104;
	setp.lt.f32 	%p322, %f52, 0f4086232B;
	@%p322 bra 	$L__BB2_288;
	setp.lt.f64 	%p323, %fd485, 0d0000000000000000;
	add.f64 	%fd1940, %fd485, 0d7FF0000000000000;
	selp.f64 	%fd2385, 0d0000000000000000, %fd1940, %p323;
	setp.geu.f32 	%p324, %f52, 0f40874800;
	@%p324 bra 	$L__BB2_288;
	shr.u32 	%r1120, %r213, 31;
	add.s32 	%r1121, %r213, %r1120;
	shr.s32 	%r1122, %r1121, 1;
	shl.b32 	%r1123, %r1122, 20;
	add.s32 	%r1124, %r215, %r1123;
	mov.b64 	%fd1941, {%r214, %r1124};
	sub.s32 	%r1125, %r213, %r1122;
	shl.b32 	%r1126, %r1125, 20;
	add.s32 	%r1127, %r1126, 1072693248;
	mov.b32 	%r1128, 0;
	mov.b64 	%fd1942, {%r1128, %r1127};
	mul.f64 	%fd2385, %fd1942, %fd1941;
$L__BB2_288:
	ld.param.u64 	%rd43, [_Z12computeStateP4cellPddS0_P6cellGs_param_1];
	ld.param.u64 	%rd38, [_Z12computeStateP4cellPddS0_P6cellGs_param_0];
	setp.eq.s32 	%p325, %r48, 1062207488;
	mul.f64 	%fd1943, %fd2385, 0d3FD79DB22D0E5604;
	fma.rn.f64 	%fd490, %fd2384, 0d3FF0978D4FDF3B64, %fd1943;
	cvta.to.global.u64 	%rd12, %rd43;
	mul.wide.s32 	%rd13, %r221, 8;
	add.s64 	%rd14, %rd12, %rd13;
	st.global.f64 	[%rd14], %fd215;
	cvta.to.global.u64 	%rd15, %rd38;
	add.s64 	%rd17, %rd15, %rd10;
	ld.global.f64 	%fd491, [%rd17+104];
	ld.global.f64 	%fd492, [%rd17+8];
	mul.f64 	%fd1944, %fd457, 0d407F400000000000;
	mul.f64 	%fd493, %fd1944, %fd492;
	ld.global.f64 	%fd494, [%rd17+96];
	{
	.reg .b32 %temp; 
	mov.b64 	{%temp, %r216}, %fd492;
	}
	abs.f64 	%fd495, %fd492;
	{ // callseq 9, 0
	.param .b64 param0;
	st.param.f64 	[param0], %fd495;
	.param .b64 param1;
	st.param.f64 	[param1], 0d4000000000000000;
	.param .b64 retval0;
	call.uni (retval0), 
	__internal_accurate_pow, 
	(
	param0, 
	param1
	);
	ld.param.f64 	%fd1945, [retval0];
	} // callseq 9
	setp.lt.s32 	%p326, %r216, 0;
	neg.f64 	%fd1947, %fd1945;
	selp.f64 	%fd1948, %fd1947, %fd1945, %p325;
	selp.f64 	%fd2393, %fd1948, %fd1945, %p326;
	setp.neu.f64 	%p327, %fd492, 0d0000000000000000;
	mov.f64 	%fd2387, %fd2393;
	@%p327 bra 	$L__BB2_290;
	selp.b32 	%r1134, %r216, 0, %p325;
	setp.lt.s32 	%p329, %r387, 0;
	or.b32  	%r1135, %r1134, 2146435072;
	selp.b32 	%r1136, %r1135, %r1134, %p329;
	mov.b32 	%r1137, 0;
	mov.b64 	%fd2387, {%r1137, %r1136};
$L__BB2_290:
	add.f64 	%fd1949, %fd492, 0d4000000000000000;
	{
	.reg .b32 %temp; 
	mov.b64 	{%temp, %r1138}, %fd1949;
	}
	and.b32  	%r217, %r1138, 2146435072;
	setp.ne.s32 	%p330, %r217, 2146435072;
	@%p330 bra 	$L__BB2_295;
	setp.num.f64 	%p331, %fd492, %fd492;
	@%p331 bra 	$L__BB2_293;
	mov.f64 	%fd1950, 0d4000000000000000;
	add.rn.f64 	%fd2387, %fd492, %fd1950;
	bra.uni 	$L__BB2_295;
$L__BB2_293:
	setp.neu.f64 	%p332, %fd495, 0d7FF0000000000000;
	@%p332 bra 	$L__BB2_295;
	setp.lt.s32 	%p335, %r387, 0;
	selp.b32 	%r1140, 0, 2146435072, %p335;
	and.b32  	%r1141, %r387, 2147483647;
	setp.ne.s32 	%p336, %r1141, 1071644672;
	or.b32  	%r1142, %r1140, -2147483648;
	selp.b32 	%r1143, %r1142, %r1140, %p336;
	selp.b32 	%r1144, %r1143, %r1140, %p325;
	selp.b32 	%r1145, %r1144, %r1140, %p326;
	mov.b32 	%r1146, 0;
	mov.b64 	%fd2387, {%r1146, %r1145};
$L__BB2_295:
	ld.param.u64 	%rd44, [_Z12computeStateP4cellPddS0_P6cellGs_param_3];
	ld.param.f64 	%fd2287, [_Z12computeStateP4cellPddS0_P6cellGs_param_2];
	ld.param.u64 	%rd39, [_Z12computeStateP4cellPddS0_P6cellGs_param_0];
	mov.u32 	%r1147, %ctaid.x;
	mov.u32 	%r1148, %ntid.x;
	mov.u32 	%r1149, %tid.x;
	mad.lo.s32 	%r1150, %r1147, %r1148, %r1149;
	setp.eq.f64 	%p338, %fd492, 0d3FF0000000000000;
	selp.f64 	%fd1951, 0d3FF0000000000000, %fd2387, %p338;
	mul.f64 	%fd1952, %fd458, %fd1951;
	cvta.to.global.u64 	%rd18, %rd39;
	mul.wide.s32 	%rd19, %r1150, 264;
	add.s64 	%rd20, %rd18, %rd19;
	ld.global.f64 	%fd502, [%rd20+112];
	mul.f64 	%fd1953, %fd502, %fd1952;
	mul.f64 	%fd1954, %fd491, 0d4084A00000000000;
	sub.f64 	%fd1955, %fd1954, %fd1953;
	mul.f64 	%fd1956, %fd491, 0dC014000000000000;
	fma.rn.f64 	%fd1957, %fd493, %fd494, %fd1956;
	sub.f64 	%fd1958, %fd1957, %fd1955;
	fma.rn.f64 	%fd1959, %fd2287, %fd1958, %fd491;
	abs.f64 	%fd1960, %fd1959;
	setp.ne.f64 	%p339, %fd1960, 0d7FF0000000000000;
	selp.f64 	%fd1961, %fd1959, %fd491, %p339;
	cvta.to.global.u64 	%rd21, %rd44;
	add.s64 	%rd22, %rd21, %rd19;
	st.global.f64 	[%rd22+104], %fd1961;
	mov.f64 	%fd2389, %fd2393;
	@%p327 bra 	$L__BB2_297;
	selp.b32 	%r1151, %r216, 0, %p325;
	setp.lt.s32 	%p341, %r387, 0;
	or.b32  	%r1152, %r1151, 2146435072;
	selp.b32 	%r1153, %r1152, %r1151, %p341;
	mov.b32 	%r1154, 0;
	mov.b64 	%fd2389, {%r1154, %r1153};
$L__BB2_297:
	@%p330 bra 	$L__BB2_302;
	setp.num.f64 	%p343, %fd492, %fd492;
	@%p343 bra 	$L__BB2_300;
	mov.f64 	%fd1962, 0d4000000000000000;
	add.rn.f64 	%fd2389, %fd492, %fd1962;
	bra.uni 	$L__BB2_302;
$L__BB2_300:
	setp.neu.f64 	%p344, %fd495, 0d7FF0000000000000;
	@%p344 bra 	$L__BB2_302;
	setp.lt.s32 	%p345, %r216, 0;
	setp.eq.s32 	%p346, %r48, 1062207488;
	setp.lt.s32 	%p347, %r387, 0;
	selp.b32 	%r1156, 0, 2146435072, %p347;
	and.b32  	%r1157, %r387, 2147483647;
	setp.ne.s32 	%p348, %r1157, 1071644672;
	or.b32  	%r1158, %r1156, -2147483648;
	selp.b32 	%r1159, %r1158, %r1156, %p348;
	selp.b32 	%r1160, %r1159, %r1156, %p346;
	selp.b32 	%r1161, %r1160, %r1156, %p345;
	mov.b32 	%r1162, 0;
	mov.b64 	%fd2389, {%r1162, %r1161};
$L__BB2_302:
	ld.param.u64 	%rd45, [_Z12computeStateP4cellPddS0_P6cellGs_param_3];
	ld.param.f64 	%fd2288, [_Z12computeStateP4cellPddS0_P6cellGs_param_2];
	ld.param.u64 	%rd40, [_Z12computeStateP4cellPddS0_P6cellGs_param_0];
	selp.f64 	%fd1963, 0d3FF0000000000000, %fd2389, %p338;
	mul.f64 	%fd1964, %fd458, %fd1963;
	cvta.to.global.u64 	%rd23, %rd40;
	mov.u32 	%r1163, %ctaid.x;
	mov.u32 	%r1164, %ntid.x;
	mov.u32 	%r1165, %tid.x;
	mad.lo.s32 	%r1166, %r1163, %r1164, %r1165;
	mul.wide.s32 	%rd24, %r1166, 264;
	add.s64 	%rd25, %rd23, %rd24;
	ld.global.f64 	%fd508, [%rd25+88];
	mul.f64 	%fd1965, %fd494, 0dC084A00000000000;
	fma.rn.f64 	%fd1966, %fd508, %fd1964, %fd1965;
	ld.global.f64 	%fd509, [%rd25+104];
	mul.f64 	%fd1967, %fd509, 0dC014000000000000;
	fma.rn.f64 	%fd1968, %fd493, %fd494, %fd1967;
	sub.f64 	%fd1969, %fd1966, %fd1968;
	fma.rn.f64 	%fd1970, %fd2288, %fd1969, %fd494;
	abs.f64 	%fd1971, %fd1970;
	setp.ne.f64 	%p351, %fd1971, 0d7FF0000000000000;
	selp.f64 	%fd1972, %fd1970, %fd494, %p351;
	cvta.to.global.u64 	%rd26, %rd45;
	add.s64 	%rd27, %rd26, %rd24;
	st.global.f64 	[%rd27+96], %fd1972;
	mov.f64 	%fd2391, %fd2393;
	@%p327 bra 	$L__BB2_304;
	setp.eq.s32 	%p352, %r48, 1062207488;
	selp.b32 	%r1167, %r216, 0, %p352;
	setp.lt.s32 	%p353, %r387, 0;
	or.b32  	%r1168, %r1167, 2146435072;
	selp.b32 	%r1169, %r1168, %r1167, %p353;
	mov.b32 	%r1170, 0;
	mov.b64 	%fd2391, {%r1170, %r1169};
$L__BB2_304:
	@%p330 bra 	$L__BB2_309;
	setp.num.f64 	%p355, %fd492, %fd492;
	@%p355 bra 	$L__BB2_307;
	mov.f64 	%fd1973, 0d4000000000000000;
	add.rn.f64 	%fd2391, %fd492, %fd1973;
	bra.uni 	$L__BB2_309;
$L__BB2_307:
	setp.neu.f64 	%p356, %fd495, 0d7FF0000000000000;
	@%p356 bra 	$L__BB2_309;
	setp.lt.s32 	%p357, %r216, 0;
	setp.eq.s32 	%p358, %r48, 1062207488;
	setp.lt.s32 	%p359, %r387, 0;
	selp.b32 	%r1172, 0, 2146435072, %p359;
	and.b32  	%r1173, %r387, 2147483647;
	setp.ne.s32 	%p360, %r1173, 1071644672;
	or.b32  	%r1174, %r1172, -2147483648;
	selp.b32 	%r1175, %r1174, %r1172, %p360;
	selp.b32 	%r1176, %r1175, %r1172, %p358;
	selp.b32 	%r1177, %r1176, %r1172, %p357;
	mov.b32 	%r1178, 0;
	mov.b64 	%fd2391, {%r1178, %r1177};
$L__BB2_309:
	ld.param.u64 	%rd46, [_Z12computeStateP4cellPddS0_P6cellGs_param_3];
	ld.param.f64 	%fd2289, [_Z12computeStateP4cellPddS0_P6cellGs_param_2];
	ld.param.u64 	%rd41, [_Z12computeStateP4cellPddS0_P6cellGs_param_0];
	selp.f64 	%fd1974, 0d3FF0000000000000, %fd2391, %p338;
	mul.f64 	%fd1975, %fd458, %fd1974;
	cvta.to.global.u64 	%rd28, %rd41;
	mov.u32 	%r1179, %ctaid.x;
	mov.u32 	%r1180, %ntid.x;
	mov.u32 	%r1181, %tid.x;
	mad.lo.s32 	%r1182, %r1179, %r1180, %r1181;
	mul.wide.s32 	%rd29, %r1182, 264;
	add.s64 	%rd30, %rd28, %rd29;
	ld.global.f64 	%fd1976, [%rd30+96];
	mul.f64 	%fd1977, %fd1976, 0dC084A00000000000;
	fma.rn.f64 	%fd1978, %fd508, %fd1975, %fd1977;
	mul.f64 	%fd1979, %fd508, %fd493;
	mul.f64 	%fd1980, %fd502, 0d4014000000000000;
	sub.f64 	%fd1981, %fd1980, %fd1979;
	sub.f64 	%fd1982, %fd1981, %fd1978;
	fma.rn.f64 	%fd1983, %fd2289, %fd1982, %fd508;
	abs.f64 	%fd1984, %fd1983;
	setp.ne.f64 	%p363, %fd1984, 0d7FF0000000000000;
	selp.f64 	%fd1985, %fd1983, %fd508, %p363;
	cvta.to.global.u64 	%rd31, %rd46;
	add.s64 	%rd32, %rd31, %rd29;
	st.global.f64 	[%rd32+88], %fd1985;
	@%p327 bra 	$L__BB2_311;
	setp.eq.s32 	%p364, %r48, 1062207488;
	selp.b32 	%r1183, %r216, 0, %p364;
	setp.lt.s32 	%p365, %r387, 0;
	or.b32  	%r1184, %r1183, 2146435072;
	selp.b32 	%r1185, %r1184, %r1183, %p365;
	mov.b32 	%r1186, 0;
	mov.b64 	%fd2393, {%r1186, %r1185};
$L__BB2_311:
	@%p330 bra 	$L__BB2_316;
	setp.num.f64 	%p367, %fd492, %fd492;
	@%p367 bra 	$L__BB2_314;
	mov.f64 	%fd1986, 0d4000000000000000;
	add.rn.f64 	%fd2393, %fd492, %fd1986;
	bra.uni 	$L__BB2_316;
$L__BB2_314:
	setp.neu.f64 	%p368, %fd495, 0d7FF0000000000000;
	@%p368 bra 	$L__BB2_316;
	setp.lt.s32 	%p369, %r216, 0;
	setp.eq.s32 	%p370, %r48, 1062207488;
	setp.lt.s32 	%p371, %r387, 0;
	selp.b32 	%r1188, 0, 2146435072, %p371;
	and.b32  	%r1189, %r387, 2147483647;
	setp.ne.s32 	%p372, %r1189, 1071644672;
	or.b32  	%r1190, %r1188, -2147483648;
	selp.b32 	%r1191, %r1190, %r1188, %p372;
	selp.b32 	%r1192, %r1191, %r1188, %p370;
	selp.b32 	%r1193, %r1192, %r1188, %p369;
	mov.b32 	%r1194, 0;
	mov.b64 	%fd2393, {%r1194, %r1193};
$L__BB2_316:
	ld.param.u64 	%rd47, [_Z12computeStateP4cellPddS0_P6cellGs_param_3];
	ld.param.f64 	%fd2290, [_Z12computeStateP4cellPddS0_P6cellGs_param_2];
	ld.param.u64 	%rd42, [_Z12computeStateP4cellPddS0_P6cellGs_param_0];
	{ // callseq 10, 0
	.param .b64 param0;
	st.param.f64 	[param0], 0d400F333333333333;
	.param .b64 param1;
	st.param.f64 	[param1], 0d4000000000000000;
	.param .b64 retval0;
	call.uni (retval0), 
	__internal_accurate_pow, 
	(
	param0, 
	param1
	);
	ld.param.f64 	%fd1987, [retval0];
	} // callseq 10
	sub.f64 	%fd1989, %fd12, %fd13;
	mul.f64 	%fd1990, %fd11, %fd1989;
	mul.f64 	%fd1991, %fd15, 0dC07BE00000000000;
	mov.f64 	%fd1992, 0d3FF0000000000000;
	sub.f64 	%fd1993, %fd1992, %fd15;
	mul.f64 	%fd1994, %fd14, 0d40F5AE0000000000;
	fma.rn.f64 	%fd1995, %fd1994, %fd1993, %fd1991;
	add.f64 	%fd1996, %fd16, %fd17;
	sub.f64 	%fd1997, %fd1992, %fd1996;
	mul.f64 	%fd1998, %fd16, 0dC01E0A3D70A3D70A;
	mul.f64 	%fd1999, %fd14, 0d410BCBA000000000;
	fma.rn.f64 	%fd2000, %fd1999, %fd1997, %fd1998;
	mul.f64 	%fd2001, %fd18, 0d4080F00000000000;
	sub.f64 	%fd2002, %fd1992, %fd18;
	mul.f64 	%fd2003, %fd14, 0d41390E1000000000;
	mul.f64 	%fd2004, %fd2003, %fd2002;
	sub.f64 	%fd2005, %fd2004, %fd2001;
	mul.f64 	%fd2006, %fd19, 0d4080F00000000000;
	sub.f64 	%fd2007, %fd1992, %fd19;
	mul.f64 	%fd2008, %fd13, 0d41390E1000000000;
	mul.f64 	%fd2009, %fd2008, %fd2007;
	sub.f64 	%fd2010, %fd2009, %fd2006;
	mul.f64 	%fd2011, %fd20, 0dC07BD00000000000;
	sub.f64 	%fd2012, %fd1992, %fd20;
	mul.f64 	%fd2013, %fd12, 0d4065ECCCCCCCCCCD;
	fma.rn.f64 	%fd2014, %fd2013, %fd2012, %fd2011;
	mul.f64 	%fd2015, %fd509, 0d4084A00000000000;
	mov.f64 	%fd2016, 0d402F2E147AE147AE;
	div.rn.f64 	%fd2017, %fd2016, %fd490;
	add.f64 	%fd2018, %fd2017, 0d4007D70A3D70A3D7;
	mul.f64 	%fd2019, %fd2018, 0d3F4E4712E40852B4;
	add.f64 	%fd2020, %fd2383, 0d3FF0000000000000;
	rcp.rn.f64 	%fd2021, %fd2020;
	mov.f64 	%fd2022, 0d40504AE147AE147B;
	div.rn.f64 	%fd2023, %fd2022, %fd474;
	add.f64 	%fd2024, %fd2023, 0d4024333333333333;
	mul.f64 	%fd2025, %fd2024, 0d3F43A92A30553261;
	add.f64 	%fd2026, %fd2380, 0d3FF0000000000000;
	rcp.rn.f64 	%fd2027, %fd2026;
	sub.f64 	%fd2028, %fd13, %fd14;
	div.rn.f64 	%fd2029, %fd2028, 0d3F0CAC5E1762723B;
	add.f64 	%fd2030, %fd2377, 0d3FF0000000000000;
	mov.f64 	%fd2031, 0d4014000000000000;
	div.rn.f64 	%fd2032, %fd2031, %fd2030;
	neg.f64 	%fd2033, %fd1987;
	mov.f64 	%fd2034, 0d400F333333333333;
	{
	.reg .b32 %temp; 
	mov.b64 	{%temp, %r1195}, %fd2034;
	}
	setp.lt.s32 	%p374, %r1195, 0;
	selp.f64 	%fd2035, %fd2033, %fd1987, %p325;
	selp.f64 	%fd2036, %fd2035, %fd1987, %p374;
	mul.f64 	%fd2037, %fd2036, 0d3E2AFC6F70213BE5;
	mul.f64 	%fd2038, %fd2037, 0d4050C00000000000;
	mul.f64 	%fd2039, %fd2038, 0d3F87C1BDA5119CE0;
	fma.rn.f64 	%fd2040, %fd2038, 0d3FDD70A3D70A3D71, 0dBE61955D1DA6587A;
	mul.f64 	%fd2041, %fd2038, 0d3F53A92A30553261;
	sub.f64 	%fd2042, %fd89, %fd12;
	div.rn.f64 	%fd2043, %fd2042, 0d3FA47AE147AE147B;
	add.f64 	%fd2044, %fd2376, 0d3FF0000000000000;
	rcp.rn.f64 	%fd2045, %fd2044;
	mov.f64 	%fd2046, 0d3F50624DD2F1A9FC;
	div.rn.f64 	%fd2047, %fd2046, %fd237;
	add.f64 	%fd2048, %fd13, 0d3F3626B2F23033A4;
	mov.f64 	%fd2049, 0d3F3626B2F23033A4;
	div.rn.f64 	%fd2050, %fd2049, %fd2048;
	mul.f64 	%fd2051, %fd2050, 0d3F50624DD2F1A9FC;
	div.rn.f64 	%fd2052, %fd2051, 0d3F7EB851EB851EB8;
	add.f64 	%fd2053, %fd2375, 0d3FF0000000000000;
	rcp.rn.f64 	%fd2054, %fd2053;
	fma.rn.f64 	%fd2055, %fd2374, 0d406CC00000000000, 0d4046266666666666;
	mul.f64 	%fd2056, %fd2055, 0d3F50624DD2F1A9FC;
	add.f64 	%fd2057, %fd2371, 0d3FF0000000000000;
	rcp.rn.f64 	%fd2058, %fd2057;
	div.rn.f64 	%fd2059, %fd2046, %fd249;
	add.f64 	%fd2060, %fd2370, 0d3FF0000000000000;
	rcp.rn.f64 	%fd2061, %fd2060;
	rcp.rn.f64 	%fd2062, %fd261;
	add.f64 	%fd2063, %fd2062, 0d0000000000000000;
	rcp.rn.f64 	%fd2064, %fd268;
	add.f64 	%fd2065, %fd2369, 0d3FF0000000000000;
	rcp.rn.f64 	%fd2066, %fd2065;
	mov.f64 	%fd2067, 0d3FEB16F773139DED;
	div.rn.f64 	%fd2068, %fd2067, %fd279;
	rcp.rn.f64 	%fd2069, %fd290;
	rcp.rn.f64 	%fd2070, %fd301;
	add.f64 	%fd2071, %fd2368, 0d3FF0000000000000;
	rcp.rn.f64 	%fd2072, %fd2071;
	add.f64 	%fd2073, %fd2367, 0d3FF0000000000000;
	rcp.rn.f64 	%fd2074, %fd2073;
	sqrt.rn.f64 	%fd2075, %fd2074;
	rcp.rn.f64 	%fd2076, %fd313;
	add.f64 	%fd2077, %fd2366, 0d3FF0000000000000;
	rcp.rn.f64 	%fd2078, %fd2077;
	add.f64 	%fd2079, %fd2365, 0d3FF0000000000000;
	mov.f64 	%fd2080, 0d3F826E978D4FDF3B;
	div.rn.f64 	%fd2081, %fd2080, %fd2079;
	add.f64 	%fd2082, %fd2081, 0d3F40624DD2F1A9FC;
	add.f64 	%fd2083, %fd2364, 0d3FF0000000000000;
	rcp.rn.f64 	%fd2084, %fd2083;
	add.f64 	%fd2085, %fd2363, 0d3FF0000000000000;
	mov.f64 	%fd2086, 0d3FE2E147AE147AE1;
	div.rn.f64 	%fd2087, %fd2086, %fd2085;
	add.f64 	%fd2088, %fd2087, 0d4008666666666666;
	add.f64 	%fd2089, %fd2362, 0d3FF0000000000000;
	rcp.rn.f64 	%fd2090, %fd2089;
	rcp.rn.f64 	%fd2091, %fd324;
	add.f64 	%fd2092, %fd2361, 0d3FF0000000000000;
	rcp.rn.f64 	%fd2093, %fd2092;
	rcp.rn.f64 	%fd2094, %fd338;
	rcp.rn.f64 	%fd2095, %fd352;
	add.f64 	%fd2096, %fd2095, 0dBFABA5E353F7CED9;
	selp.f64 	%fd2097, 0d3FF0000000000000, %fd2393, %p338;
	mul.f64 	%fd2098, %fd458, %fd2097;
	mul.f64 	%fd2099, %fd502, %fd2098;
	sub.f64 	%fd2100, %fd2015, %fd2099;
	cvta.to.global.u64 	%rd33, %rd42;
	mov.u32 	%r1197, %ctaid.x;
	mov.u32 	%r1198, %ntid.x;
	mov.u32 	%r1199, %tid.x;
	mad.lo.s32 	%r1200, %r1197, %r1198, %r1199;
	mul.wide.s32 	%rd34, %r1200, 264;
	add.s64 	%rd35, %rd33, %rd34;
	ld.global.f64 	%fd2101, [%rd35+88];
	mul.f64 	%fd2102, %fd493, %fd2101;
	mul.f64 	%fd2103, %fd502, 0d4014000000000000;
	sub.f64 	%fd2104, %fd2103, %fd2102;
	sub.f64 	%fd2105, %fd2100, %fd2104;
	fma.rn.f64 	%fd2106, %fd2290, %fd2105, %fd502;
	abs.f64 	%fd2107, %fd2106;
	setp.ne.f64 	%p376, %fd2107, 0d7FF0000000000000;
	selp.f64 	%fd2108, %fd2106, %fd502, %p376;
	cvta.to.global.u64 	%rd36, %rd47;
	add.s64 	%rd37, %rd36, %rd34;
	st.global.f64 	[%rd37+112], %fd2108;
	ld.global.f64 	%fd2109, [%rd35+152];
	fma.rn.f64 	%fd2110, %fd2290, %fd2005, %fd2109;
	abs.f64 	%fd2111, %fd2110;
	setp.ne.f64 	%p377, %fd2111, 0d7FF0000000000000;
	selp.f64 	%fd2112, %fd2110, %fd2109, %p377;
	st.global.f64 	[%rd37+152], %fd2112;
	ld.global.f64 	%fd2113, [%rd35+160];
	fma.rn.f64 	%fd2114, %fd2290, %fd2010, %fd2113;
	abs.f64 	%fd2115, %fd2114;
	setp.ne.f64 	%p378, %fd2115, 0d7FF0000000000000;
	selp.f64 	%fd2116, %fd2114, %fd2113, %p378;
	st.global.f64 	[%rd37+160], %fd2116;
	ld.global.f64 	%fd2117, [%rd35+184];
	fma.rn.f64 	%fd2118, %fd2290, %fd2014, %fd2117;
	abs.f64 	%fd2119, %fd2118;
	setp.ne.f64 	%p379, %fd2119, 0d7FF0000000000000;
	selp.f64 	%fd2120, %fd2118, %fd2117, %p379;
	st.global.f64 	[%rd37+184], %fd2120;
	ld.global.f64 	%fd2121, [%rd35+168];
	fma.rn.f64 	%fd2122, %fd2290, %fd1995, %fd2121;
	abs.f64 	%fd2123, %fd2122;
	setp.ne.f64 	%p380, %fd2123, 0d7FF0000000000000;
	selp.f64 	%fd2124, %fd2122, %fd2121, %p380;
	st.global.f64 	[%rd37+168], %fd2124;
	ld.global.f64 	%fd2125, [%rd35+176];
	fma.rn.f64 	%fd2126, %fd2290, %fd2000, %fd2125;
	abs.f64 	%fd2127, %fd2126;
	setp.ne.f64 	%p381, %fd2127, 0d7FF0000000000000;
	selp.f64 	%fd2128, %fd2126, %fd2125, %p381;
	st.global.f64 	[%rd37+176], %fd2128;
	ld.global.f64 	%fd2129, [%rd35+144];
	mul.f64 	%fd2130, %fd17, 0dC087780000000000;
	fma.rn.f64 	%fd2131, %fd1997, 0d40B63C8000000000, %fd2130;
	fma.rn.f64 	%fd2132, %fd2290, %fd2131, %fd2129;
	abs.f64 	%fd2133, %fd2132;
	setp.ne.f64 	%p382, %fd2133, 0d7FF0000000000000;
	selp.f64 	%fd2134, %fd2132, %fd2129, %p382;
	st.global.f64 	[%rd37+144], %fd2134;
	ld.global.f64 	%fd2135, [%rd35+120];
	fma.rn.f64 	%fd2136, %fd2014, 0d4024000000000000, %fd1990;
	sub.f64 	%fd2137, %fd2043, %fd2136;
	fma.rn.f64 	%fd2138, %fd2290, %fd2137, %fd2135;
	abs.f64 	%fd2139, %fd2138;
	setp.ne.f64 	%p383, %fd2139, 0d7FF0000000000000;
	selp.f64 	%fd2140, %fd2138, %fd2135, %p383;
	st.global.f64 	[%rd37+120], %fd2140;
	ld.global.f64 	%fd2141, [%rd35+128];
	mul.f64 	%fd2142, %fd2043, %fd2041;
	div.rn.f64 	%fd2143, %fd2142, %fd2039;
	sub.f64 	%fd2144, %fd2032, %fd2143;
	fma.rn.f64 	%fd2145, %fd2290, %fd2144, %fd2141;
	abs.f64 	%fd2146, %fd2145;
	setp.ne.f64 	%p384, %fd2146, 0d7FF0000000000000;
	selp.f64 	%fd2147, %fd2145, %fd2141, %p384;
	st.global.f64 	[%rd37+128], %fd2147;
	mul.f64 	%fd2148, %fd1990, %fd2041;
	div.rn.f64 	%fd2149, %fd2148, 0d3E61955D1DA6587A;
	add.f64 	%fd2150, %fd34, %fd43;
	add.f64 	%fd2151, %fd88, %fd88;
	sub.f64 	%fd2152, %fd2150, %fd2151;
	div.rn.f64 	%fd2153, %fd2152, 0d3F79E321610F10DA;
	add.f64 	%fd2154, %fd2029, %fd2153;
	fma.rn.f64 	%fd2155, %fd2010, 0d3FA70A3D70A3D70A, %fd2154;
	sub.f64 	%fd2156, %fd2149, %fd2155;
	fma.rn.f64 	%fd2157, %fd2290, %fd2156, %fd492;
	abs.f64 	%fd2158, %fd2157;
	setp.ne.f64 	%p385, %fd2158, 0d7FF0000000000000;
	selp.f64 	%fd2159, %fd2157, %fd492, %p385;
	st.global.f64 	[%rd37+8], %fd2159;
	ld.global.f64 	%fd2160, [%rd35+136];
	mul.f64 	%fd2161, %fd2029, 0d3E61955D1DA6587A;
	mul.f64 	%fd2162, %fd2039, %fd2032;
	sub.f64 	%fd2163, %fd2161, %fd2162;
	div.rn.f64 	%fd2164, %fd2163, %fd2040;
	mul.f64 	%fd2165, %fd2005, 0d3FA70A3D70A3D70A;
	fma.rn.f64 	%fd2166, %fd1995, 0d3F9FBE76C8B43958, %fd2165;
	fma.rn.f64 	%fd2167, %fd2000, 0d3FAFBE76C8B43958, %fd2166;
	sub.f64 	%fd2168, %fd2164, %fd2167;
	fma.rn.f64 	%fd2169, %fd2290, %fd2168, %fd2160;
	abs.f64 	%fd2170, %fd2169;
	setp.ne.f64 	%p386, %fd2170, 0d7FF0000000000000;
	selp.f64 	%fd2171, %fd2169, %fd2160, %p386;
	st.global.f64 	[%rd37+136], %fd2171;
	ld.global.f64 	%fd2172, [%rd35+16];
	add.f64 	%fd2173, %fd107, %fd195;
	add.f64 	%fd2174, %fd2173, %fd214;
	fma.rn.f64 	%fd2175, %fd170, 0d4008000000000000, %fd2174;
	fma.rn.f64 	%fd2176, %fd88, 0d4008000000000000, %fd2175;
	mul.f64 	%fd2177, %fd2176, 0d0000000000000000;
	add.f64 	%fd2178, %fd2040, 0d3E61955D1DA6587A;
	mul.f64 	%fd2179, %fd2178, 0d40F78E5576C8B439;
	div.rn.f64 	%fd2180, %fd2177, %fd2179;
	fma.rn.f64 	%fd2181, %fd2290, %fd2180, %fd2172;
	abs.f64 	%fd2182, %fd2181;
	setp.ne.f64 	%p387, %fd2182, 0d7FF0000000000000;
	selp.f64 	%fd2183, %fd2181, %fd2172, %p387;
	st.global.f64 	[%rd37+16], %fd2183;
	ld.global.f64 	%fd2184, [%rd35+48];
	sub.f64 	%fd2185, %fd2045, %fd2184;
	div.rn.f64 	%fd2186, %fd2185, %fd2047;
	fma.rn.f64 	%fd2187, %fd2290, %fd2186, %fd2184;
	abs.f64 	%fd2188, %fd2187;
	setp.ne.f64 	%p388, %fd2188, 0d7FF0000000000000;
	selp.f64 	%fd2189, %fd2187, %fd2184, %p388;
	st.global.f64 	[%rd37+48], %fd2189;
	ld.global.f64 	%fd2190, [%rd35+64];
	sub.f64 	%fd2191, %fd2050, %fd2190;
	div.rn.f64 	%fd2192, %fd2191, %fd2052;
	fma.rn.f64 	%fd2193, %fd2290, %fd2192, %fd2190;
	abs.f64 	%fd2194, %fd2193;
	setp.ne.f64 	%p389, %fd2194, 0d7FF0000000000000;
	selp.f64 	%fd2195, %fd2193, %fd2190, %p389;
	st.global.f64 	[%rd37+64], %fd2195;
	ld.global.f64 	%fd2196, [%rd35+56];
	sub.f64 	%fd2197, %fd2054, %fd2196;
	div.rn.f64 	%fd2198, %fd2197, %fd2056;
	fma.rn.f64 	%fd2199, %fd2290, %fd2198, %fd2196;
	abs.f64 	%fd2200, %fd2199;
	setp.ne.f64 	%p390, %fd2200, 0d7FF0000000000000;
	selp.f64 	%fd2201, %fd2199, %fd2196, %p390;
	st.global.f64 	[%rd37+56], %fd2201;
	ld.global.f64 	%fd2202, [%rd35+72];
	sub.f64 	%fd2203, %fd2058, %fd2202;
	div.rn.f64 	%fd2204, %fd2203, %fd2059;
	fma.rn.f64 	%fd2205, %fd2290, %fd2204, %fd2202;
	abs.f64 	%fd2206, %fd2205;
	setp.ne.f64 	%p391, %fd2206, 0d7FF0000000000000;
	selp.f64 	%fd2207, %fd2205, %fd2202, %p391;
	st.global.f64 	[%rd37+72], %fd2207;
	ld.global.f64 	%fd2208, [%rd35+80];
	sub.f64 	%fd2209, %fd2061, %fd2208;
	div.rn.f64 	%fd2210, %fd2209, %fd2063;
	fma.rn.f64 	%fd2211, %fd2290, %fd2210, %fd2208;
	abs.f64 	%fd2212, %fd2211;
	setp.ne.f64 	%p392, %fd2212, 0d7FF0000000000000;
	selp.f64 	%fd2213, %fd2211, %fd2208, %p392;
	st.global.f64 	[%rd37+80], %fd2213;
	ld.global.f64 	%fd2214, [%rd35+256];
	div.rn.f64 	%fd2215, %fd267, %fd268;
	sub.f64 	%fd2216, %fd2215, %fd2214;
	div.rn.f64 	%fd2217, %fd2216, %fd2064;
	fma.rn.f64 	%fd2218, %fd2290, %fd2217, %fd2214;
	abs.f64 	%fd2219, %fd2218;
	setp.ne.f64 	%p393, %fd2219, 0d7FF0000000000000;
	selp.f64 	%fd2220, %fd2218, %fd2214, %p393;
	st.global.f64 	[%rd37+256], %fd2220;
	ld.global.f64 	%fd2221, [%rd35+232];
	sub.f64 	%fd2222, %fd2066, %fd2221;
	div.rn.f64 	%fd2223, %fd2222, %fd2069;
	fma.rn.f64 	%fd2224, %fd2290, %fd2223, %fd2221;
	abs.f64 	%fd2225, %fd2224;
	setp.ne.f64 	%p394, %fd2225, 0d7FF0000000000000;
	selp.f64 	%fd2226, %fd2224, %fd2221, %p394;
	st.global.f64 	[%rd37+232], %fd2226;
	ld.global.f64 	%fd2227, [%rd35+224];
	sub.f64 	%fd2228, %fd2066, %fd2227;
	div.rn.f64 	%fd2229, %fd2228, %fd2068;
	fma.rn.f64 	%fd2230, %fd2290, %fd2229, %fd2227;
	abs.f64 	%fd2231, %fd2230;
	setp.ne.f64 	%p395, %fd2231, 0d7FF0000000000000;
	selp.f64 	%fd2232, %fd2230, %fd2227, %p395;
	st.global.f64 	[%rd37+224], %fd2232;
	ld.global.f64 	%fd2233, [%rd35+240];
	sub.f64 	%fd2234, %fd2072, %fd2233;
	div.rn.f64 	%fd2235, %fd2234, %fd2070;
	fma.rn.f64 	%fd2236, %fd2290, %fd2235, %fd2233;
	abs.f64 	%fd2237, %fd2236;
	setp.ne.f64 	%p396, %fd2237, 0d7FF0000000000000;
	selp.f64 	%fd2238, %fd2236, %fd2233, %p396;
	st.global.f64 	[%rd37+240], %fd2238;
	ld.global.f64 	%fd2239, [%rd35+248];
	sub.f64 	%fd2240, %fd2075, %fd2239;
	div.rn.f64 	%fd2241, %fd2240, %fd2076;
	fma.rn.f64 	%fd2242, %fd2290, %fd2241, %fd2239;
	abs.f64 	%fd2243, %fd2242;
	setp.ne.f64 	%p397, %fd2243, 0d7FF0000000000000;
	selp.f64 	%fd2244, %fd2242, %fd2239, %p397;
	st.global.f64 	[%rd37+248], %fd2244;
	ld.global.f64 	%fd2245, [%rd35+192];
	sub.f64 	%fd2246, %fd2078, %fd2245;
	div.rn.f64 	%fd2247, %fd2246, %fd2082;
	fma.rn.f64 	%fd2248, %fd2290, %fd2247, %fd2245;
	abs.f64 	%fd2249, %fd2248;
	setp.ne.f64 	%p398, %fd2249, 0d7FF0000000000000;
	selp.f64 	%fd2250, %fd2248, %fd2245, %p398;
	st.global.f64 	[%rd37+192], %fd2250;
	ld.global.f64 	%fd2251, [%rd35+200];
	sub.f64 	%fd2252, %fd2084, %fd2251;
	div.rn.f64 	%fd2253, %fd2252, %fd2088;
	fma.rn.f64 	%fd2254, %fd2290, %fd2253, %fd2251;
	abs.f64 	%fd2255, %fd2254;
	setp.ne.f64 	%p399, %fd2255, 0d7FF0000000000000;
	selp.f64 	%fd2256, %fd2254, %fd2251, %p399;
	st.global.f64 	[%rd37+200], %fd2256;
	ld.global.f64 	%fd2257, [%rd35+40];
	sub.f64 	%fd2258, %fd2090, %fd2257;
	div.rn.f64 	%fd2259, %fd2258, %fd2091;
	fma.rn.f64 	%fd2260, %fd2290, %fd2259, %fd2257;
	abs.f64 	%fd2261, %fd2260;
	setp.ne.f64 	%p400, %fd2261, 0d7FF0000000000000;
	selp.f64 	%fd2262, %fd2260, %fd2257, %p400;
	st.global.f64 	[%rd37+40], %fd2262;
	ld.global.f64 	%fd2263, [%rd35+32];
	sub.f64 	%fd2264, %fd2093, %fd2263;
	div.rn.f64 	%fd2265, %fd2264, %fd2094;
	fma.rn.f64 	%fd2266, %fd2290, %fd2265, %fd2263;
	abs.f64 	%fd2267, %fd2266;
	setp.ne.f64 	%p401, %fd2267, 0d7FF0000000000000;
	selp.f64 	%fd2268, %fd2266, %fd2263, %p401;
	st.global.f64 	[%rd37+32], %fd2268;
	ld.global.f64 	%fd2269, [%rd35+24];
	sub.f64 	%fd2270, %fd2360, %fd2269;
	div.rn.f64 	%fd2271, %fd2270, %fd2096;
	fma.rn.f64 	%fd2272, %fd2290, %fd2271, %fd2269;
	abs.f64 	%fd2273, %fd2272;
	setp.ne.f64 	%p402, %fd2273, 0d7FF0000000000000;
	selp.f64 	%fd2274, %fd2272, %fd2269, %p402;
	st.global.f64 	[%rd37+24], %fd2274;
	ld.global.f64 	%fd2275, [%rd35+208];
	sub.f64 	%fd2276, %fd2027, %fd2275;
	div.rn.f64 	%fd2277, %fd2276, %fd2025;
	fma.rn.f64 	%fd2278, %fd2290, %fd2277, %fd2275;
	abs.f64 	%fd2279, %fd2278;
	setp.ne.f64 	%p403, %fd2279, 0d7FF0000000000000;
	selp.f64 	%fd2280, %fd2278, %fd2275, %p403;
	st.global.f64 	[%rd37+208], %fd2280;
	ld.global.f64 	%fd2281, [%rd35+216];
	sub.f64 	%fd2282, %fd2021, %fd2281;
	div.rn.f64 	%fd2283, %fd2282, %fd2019;
	fma.rn.f64 	%fd2284, %fd2290, %fd2283, %fd2281;
	abs.f64 	%fd2285, %fd2284;
	setp.ne.f64 	%p404, %fd2285, 0d7FF0000000000000;
	selp.f64 	%fd2286, %fd2284, %fd2281, %p404;
	st.global.f64 	[%rd37+216], %fd2286;
	ret;

}
	// .globl	_Z11updateStateP4cellS0_
.visible .entry _Z11updateStateP4cellS0_(
	.param .u64 .ptr .align 1 _Z11updateStateP4cellS0__param_0,
	.param .u64 .ptr .align 1 _Z11updateStateP4cellS0__param_1
)
{
	.reg .b32 	%r<5>;
	.reg .b64 	%rd<8>;
	.reg .b64 	%fd<33>;

	ld.param.u64 	%rd1, [_Z11updateStateP4cellS0__param_0];
	ld.param.u64 	%rd2, [_Z11updateStateP4cellS0__param_1];
	cvta.to.global.u64 	%rd3, %rd1;
	cvta.to.global.u64 	%rd4, %rd2;
	mov.u32 	%r1, %ctaid.x;
	mov.u32 	%r2, %ntid.x;
	mov.u32 	%r3, %tid.x;
	mad.lo.s32 	%r4, %r1, %r2, %r3;
	mul.wide.s32 	%rd5, %r4, 264;
	add.s64 	%rd6, %rd4, %rd5;
	ld.global.f64 	%fd1, [%rd6+8];
	add.s64 	%rd7, %rd3, %rd5;
	st.global.f64 	[%rd7+8], %fd1;
	ld.global.f64 	%fd2, [%rd6+16];
	st.global.f64 	[%rd7+16], %fd2;
	ld.global.f64 	%fd3, [%rd6+24];
	st.global.f64 	[%rd7+24], %fd3;
	ld.global.f64 	%fd4, [%rd6+32];
	st.global.f64 	[%rd7+32], %fd4;
	ld.global.f64 	%fd5, [%rd6+40];
	st.global.f64 	[%rd7+40], %fd5;
	ld.global.f64 	%fd6, [%rd6+48];
	st.global.f64 	[%rd7+48], %fd6;
	ld.global.f64 	%fd7, [%rd6+56];
	st.global.f64 	[%rd7+56], %fd7;
	ld.global.f64 	%fd8, [%rd6+64];
	st.global.f64 	[%rd7+64], %fd8;
	ld.global.f64 	%fd9, [%rd6+72];
	st.global.f64 	[%rd7+72], %fd9;
	ld.global.f64 	%fd10, [%rd6+80];
	st.global.f64 	[%rd7+80], %fd10;
	ld.global.f64 	%fd11, [%rd6+88];
	st.global.f64 	[%rd7+88], %fd11;
	ld.global.f64 	%fd12, [%rd6+96];
	st.global.f64 	[%rd7+96], %fd12;
	ld.global.f64 	%fd13, [%rd6+104];
	st.global.f64 	[%rd7+104], %fd13;
	ld.global.f64 	%fd14, [%rd6+112];
	st.global.f64 	[%rd7+112], %fd14;
	ld.global.f64 	%fd15, [%rd6+120];
	st.global.f64 	[%rd7+120], %fd15;
	ld.global.f64 	%fd16, [%rd6+128];
	st.global.f64 	[%rd7+128], %fd16;
	ld.global.f64 	%fd17, [%rd6+136];
	st.global.f64 	[%rd7+136], %fd17;
	ld.global.f64 	%fd18, [%rd6+144];
	st.global.f64 	[%rd7+144], %fd18;
	ld.global.f64 	%fd19, [%rd6+152];
	st.global.f64 	[%rd7+152], %fd19;
	ld.global.f64 	%fd20, [%rd6+160];
	st.global.f64 	[%rd7+160], %fd20;
	ld.global.f64 	%fd21, [%rd6+168];
	st.global.f64 	[%rd7+168], %fd21;
	ld.global.f64 	%fd22, [%rd6+176];
	st.global.f64 	[%rd7+176], %fd22;
	ld.global.f64 	%fd23, [%rd6+184];
	st.global.f64 	[%rd7+184], %fd23;
	ld.global.f64 	%fd24, [%rd6+192];
	st.global.f64 	[%rd7+192], %fd24;
	ld.global.f64 	%fd25, [%rd6+200];
	st.global.f64 	[%rd7+200], %fd25;
	ld.global.f64 	%fd26, [%rd6+208];
	st.global.f64 	[%rd7+208], %fd26;
	ld.global.f64 	%fd27, [%rd6+216];
	st.global.f64 	[%rd7+216], %fd27;
	ld.global.f64 	%fd28, [%rd6+224];
	st.global.f64 	[%rd7+224], %fd28;
	ld.global.f64 	%fd29, [%rd6+232];
	st.global.f64 	[%rd7+232], %fd29;
	ld.global.f64 	%fd30, [%rd6+240];
	st.global.f64 	[%rd7+240], %fd30;
	ld.global.f64 	%fd31, [%rd6+248];
	st.global.f64 	[%rd7+248], %fd31;
	ld.global.f64 	%fd32, [%rd6+256];
	st.global.f64 	[%rd7+256], %fd32;
	ret;

}
	// .globl	_Z14computeVoltageP4cellPdS1_diS1_
.visible .entry _Z14computeVoltageP4cellPdS1_diS1_(
	.param .u64 .ptr .align 1 _Z14computeVoltageP4cellPdS1_diS1__param_0,
	.param .u64 .ptr .align 1 _Z14computeVoltageP4cellPdS1_diS1__param_1,
	.param .u64 .ptr .align 1 _Z14computeVoltageP4cellPdS1_diS1__param_2,
	.param .f64 _Z14computeVoltageP4cellPdS1_diS1__param_3,
	.param .u32 _Z14computeVoltageP4cellPdS1_diS1__param_4,
	.param .u64 .ptr .align 1 _Z14computeVoltageP4cellPdS1_diS1__param_5
)
{
	.reg .pred 	%p<8>;
	.reg .b32 	%r<12>;
	.reg .b64 	%rd<21>;
	.reg .b64 	%fd<52>;

	ld.param.u64 	%rd8, [_Z14computeVoltageP4cellPdS1_diS1__param_0];
	ld.param.u64 	%rd5, [_Z14computeVoltageP4cellPdS1_diS1__param_1];
	ld.param.u64 	%rd6, [_Z14computeVoltageP4cellPdS1_diS1__param_2];
	ld.param.f64 	%fd23, [_Z14computeVoltageP4cellPdS1_diS1__param_3];
	ld.param.u64 	%rd7, [_Z14computeVoltageP4cellPdS1_diS1__param_5];
	cvta.to.global.u64 	%rd1, %rd8;
	mov.u32 	%r3, %ctaid.x;
	mov.u32 	%r4, %ntid.x;
	mov.u32 	%r5, %tid.x;
	mad.lo.s32 	%r1, %r3, %r4, %r5;
	setp.gt.s32 	%p1, %r1, 49;
	mul.wide.s32 	%rd9, %r1, 264;
	add.s64 	%rd2, %rd1, %rd9;
	@%p1 bra 	$L__BB4_2;
	ld.global.f64 	%fd43, [%rd2];
	mov.f64 	%fd44, 0d0000000000000000;
	bra.uni 	$L__BB4_3;
$L__BB4_2:
	add.s32 	%r6, %r1, -50;
	mul.wide.u32 	%rd10, %r6, 264;
	add.s64 	%rd11, %rd1, %rd10;
	ld.global.f64 	%fd26, [%rd11];
	mul.wide.u32 	%rd12, %r1, 264;
	add.s64 	%rd13, %rd1, %rd12;
	ld.global.f64 	%fd43, [%rd13];
	sub.f64 	%fd44, %fd26, %fd43;
	setp.gt.u32 	%p2, %r1, 2449;
	mov.f64 	%fd45, 0d0000000000000000;
	@%p2 bra 	$L__BB4_4;
$L__BB4_3:
	ld.global.f64 	%fd27, [%rd2+13200];
	sub.f64 	%fd45, %fd27, %fd43;
$L__BB4_4:
	mul.hi.s32 	%r7, %r1, 1374389535;
	shr.u32 	%r8, %r7, 31;
	shr.s32 	%r9, %r7, 4;
	add.s32 	%r10, %r9, %r8;
	mul.lo.s32 	%r11, %r10, 50;
	sub.s32 	%r2, %r1, %r11;
	setp.eq.s32 	%p3, %r2, 0;
	mov.f64 	%fd47, 0d0000000000000000;
	@%p3 bra 	$L__BB4_6;
	ld.global.f64 	%fd30, [%rd2+-264];
	sub.f64 	%fd47, %fd30, %fd43;
	setp.gt.s32 	%p4, %r2, 48;
	mov.f64 	%fd48, 0d0000000000000000;
	@%p4 bra 	$L__BB4_7;
$L__BB4_6:
	ld.global.f64 	%fd31, [%rd2+264];
	sub.f64 	%fd48, %fd31, %fd43;
$L__BB4_7:
	add.f64 	%fd32, %fd47, %fd48;
	add.f64 	%fd33, %fd44, %fd32;
	add.f64 	%fd51, %fd45, %fd33;
	mul.f64 	%fd34, %fd51, 0d3FFC11F7047DC120;
	cvta.to.global.u64 	%rd14, %rd7;
	mul.wide.s32 	%rd15, %r1, 8;
	add.s64 	%rd3, %rd14, %rd15;
	st.global.f64 	[%rd3], %fd34;
	ld.global.f64 	%fd50, [%rd2];
	setp.gtu.f64 	%p5, %fd50, 0dC049000000000000;
	cvta.to.global.u64 	%rd16, %rd6;
	add.s64 	%rd4, %rd16, %rd15;
	ld.global.f64 	%fd49, [%rd4];
	@%p5 bra 	$L__BB4_10;
	setp.eq.f64 	%p6, %fd49, 0d0000000000000000;
	@%p6 bra 	$L__BB4_10;
	mov.b64 	%rd17, 0;
	st.global.u64 	[%rd3], %rd17;
	ld.global.f64 	%fd50, [%rd2];
	ld.global.f64 	%fd49, [%rd4];
	mov.f64 	%fd51, 0d0000000000000000;
$L__BB4_10:
	div.rn.f64 	%fd36, %fd49, 0dBF0DE26916440F24;
	fma.rn.f64 	%fd37, %fd51, 0d3FFC11F7047DC120, %fd36;
	fma.rn.f64 	%fd38, %fd23, %fd37, %fd50;
	abs.f64 	%fd39, %fd38;
	setp.ne.f64 	%p7, %fd39, 0d7FF0000000000000;
	selp.f64 	%fd40, %fd38, %fd50, %p7;
	cvta.to.global.u64 	%rd18, %rd5;
	add.s64 	%rd20, %rd18, %rd15;
	st.global.f64 	[%rd20], %fd40;
	ret;

}
	// .globl	_Z13updateVoltageP4cellPd
.visible .entry _Z13updateVoltageP4cellPd(
	.param .u64 .ptr .align 1 _Z13updateVoltageP4cellPd_param_0,
	.param .u64 .ptr .align 1 _Z13updateVoltageP4cellPd_param_1
)
{
	.reg .b32 	%r<5>;
	.reg .b64 	%rd<9>;
	.reg .b64 	%fd<2>;

	ld.param.u64 	%rd1, [_Z13updateVoltageP4cellPd_param_0];
	ld.param.u64 	%rd2, [_Z13updateVoltageP4cellPd_param_1];
	cvta.to.global.u64 	%rd3, %rd1;
	cvta.to.global.u64 	%rd4, %rd2;
	mov.u32 	%r1, %ctaid.x;
	mov.u32 	%r2, %ntid.x;
	mov.u32 	%r3, %tid.x;
	mad.lo.s32 	%r4, %r1, %r2, %r3;
	mul.wide.s32 	%rd5, %r4, 8;
	add.s64 	%rd6, %rd4, %rd5;
	ld.global.f64 	%fd1, [%rd6];
	mul.wide.s32 	%rd7, %r4, 264;
	add.s64 	%rd8, %rd3, %rd7;
	st.global.f64 	[%rd8], %fd1;
	ret;

}
.func  (.param .b64 func_retval0) __internal_accurate_pow(
	.param .b64 __internal_accurate_pow_param_0,
	.param .b64 __internal_accurate_pow_param_1
)
{
	.reg .pred 	%p<8>;
	.reg .b32 	%r<49>;
	.reg .b32 	%f<3>;
	.reg .b64 	%fd<109>;

	ld.param.f64 	%fd10, [__internal_accurate_pow_param_0];
	ld.param.f64 	%fd11, [__internal_accurate_pow_param_1];
	{
	.reg .b32 %temp; 
	mov.b64 	{%temp, %r46}, %fd10;
	}
	{
	.reg .b32 %temp; 
	mov.b64 	{%r45, %temp}, %fd10;
	}
	shr.u32 	%r47, %r46, 20;
	setp.gt.u32 	%p1, %r46, 1048575;
	@%p1 bra 	$L__BB6_2;
	mul.f64 	%fd12, %fd10, 0d4350000000000000;
	{
	.reg .b32 %temp; 
	mov.b64 	{%temp, %r46}, %fd12;
	}
	{
	.reg .b32 %temp; 
	mov.b64 	{%r45, %temp}, %fd12;
	}
	shr.u32 	%r16, %r46, 20;
	add.s32 	%r47, %r16, -54;
$L__BB6_2:
	add.s32 	%r48, %r47, -1023;
	and.b32  	%r17, %r46, -2146435073;
	or.b32  	%r18, %r17, 1072693248;
	mov.b64 	%fd107, {%r45, %r18};
	setp.lt.u32 	%p2, %r18, 1073127583;
	@%p2 bra 	$L__BB6_4;
	{
	.reg .b32 %temp; 
	mov.b64 	{%r19, %temp}, %fd107;
	}
	{
	.reg .b32 %temp; 
	mov.b64 	{%temp, %r20}, %fd107;
	}
	add.s32 	%r21, %r20, -1048576;
	mov.b64 	%fd107, {%r19, %r21};
	add.s32 	%r48, %r47, -1022;
$L__BB6_4:
	add.f64 	%fd13, %fd107, 0dBFF0000000000000;
	add.f64 	%fd14, %fd107, 0d3FF0000000000000;
	rcp.approx.ftz.f64 	%fd15, %fd14;
	neg.f64 	%fd16, %fd14;
	fma.rn.f64 	%fd17, %fd16, %fd15, 0d3FF0000000000000;
	fma.rn.f64 	%fd18, %fd17, %fd17, %fd17;
	fma.rn.f64 	%fd19, %fd18, %fd15, %fd15;
	mul.f64 	%fd20, %fd13, %fd19;
	fma.rn.f64 	%fd21, %fd13, %fd19, %fd20;
	mul.f64 	%fd22, %fd21, %fd21;
	fma.rn.f64 	%fd23, %fd22, 0d3EB0F5FF7D2CAFE2, 0d3ED0F5D241AD3B5A;
	fma.rn.f64 	%fd24, %fd23, %fd22, 0d3EF3B20A75488A3F;
	fma.rn.f64 	%fd25, %fd24, %fd22, 0d3F1745CDE4FAECD5;
	fma.rn.f64 	%fd26, %fd25, %fd22, 0d3F3C71C7258A578B;
	fma.rn.f64 	%fd27, %fd26, %fd22, 0d3F6249249242B910;
	fma.rn.f64 	%fd28, %fd27, %fd22, 0d3F89999999999DFB;
	sub.f64 	%fd29, %fd13, %fd21;
	add.f64 	%fd30, %fd29, %fd29;
	neg.f64 	%fd31, %fd21;
	fma.rn.f64 	%fd32, %fd31, %fd13, %fd30;
	mul.f64 	%fd33, %fd19, %fd32;
	fma.rn.f64 	%fd34, %fd22, %fd28, 0d3FB5555555555555;
	mov.f64 	%fd35, 0d3FB5555555555555;
	sub.f64 	%fd36, %fd35, %fd34;
	fma.rn.f64 	%fd37, %fd22, %fd28, %fd36;
	add.f64 	%fd38, %fd37, 0dBC46A4CB00B9E7B0;
	add.f64 	%fd39, %fd34, %fd38;
	sub.f64 	%fd40, %fd34, %fd39;
	add.f64 	%fd41, %fd38, %fd40;
	mul.rn.f64 	%fd42, %fd21, %fd21;
	neg.f64 	%fd43, %fd42;
	fma.rn.f64 	%fd44, %fd21, %fd21, %fd43;
	{
	.reg .b32 %temp; 
	mov.b64 	{%r22, %temp}, %fd33;
	}
	{
	.reg .b32 %temp; 
	mov.b64 	{%temp, %r23}, %fd33;
	}
	add.s32 	%r24, %r23, 1048576;
	mov.b64 	%fd45, {%r22, %r24};
	fma.rn.f64 	%fd46, %fd21, %fd45, %fd44;
	mul.rn.f64 	%fd47, %fd42, %fd21;
	neg.f64 	%fd48, %fd47;
	fma.rn.f64 	%fd49, %fd42, %fd21, %fd48;
	fma.rn.f64 	%fd50, %fd42, %fd33, %fd49;
	fma.rn.f64 	%fd51, %fd46, %fd21, %fd50;
	mul.rn.f64 	%fd52, %fd39, %fd47;
	neg.f64 	%fd53, %fd52;
	fma.rn.f64 	%fd54, %fd39, %fd47, %fd53;
	fma.rn.f64 	%fd55, %fd39, %fd51, %fd54;
	fma.rn.f64 	%fd56, %fd41, %fd47, %fd55;
	add.f64 	%fd57, %fd52, %fd56;
	sub.f64 	%fd58, %fd52, %fd57;
	add.f64 	%fd59, %fd56, %fd58;
	add.f64 	%fd60, %fd21, %fd57;
	sub.f64 	%fd61, %fd21, %fd60;
	add.f64 	%fd62, %fd57, %fd61;
	add.f64 	%fd63, %fd59, %fd62;
	add.f64 	%fd64, %fd33, %fd63;
	add.f64 	%fd65, %fd60, %fd64;
	sub.f64 	%fd66, %fd60, %fd65;
	add.f64 	%fd67, %fd64, %fd66;
	xor.b32  	%r25, %r48, -2147483648;
	mov.b32 	%r26, 1127219200;
	mov.b64 	%fd68, {%r25, %r26};
	mov.b32 	%r27, -2147483648;
	mov.b64 	%fd69, {%r27, %r26};
	sub.f64 	%fd70, %fd68, %fd69;
	fma.rn.f64 	%fd71, %fd70, 0d3FE62E42FEFA39EF, %fd65;
	fma.rn.f64 	%fd72, %fd70, 0dBFE62E42FEFA39EF, %fd71;
	sub.f64 	%fd73, %fd72, %fd65;
	sub.f64 	%fd74, %fd67, %fd73;
	fma.rn.f64 	%fd75, %fd70, 0d3C7ABC9E3B39803F, %fd74;
	add.f64 	%fd76, %fd71, %fd75;
	sub.f64 	%fd77, %fd71, %fd76;
	add.f64 	%fd78, %fd75, %fd77;
	{
	.reg .b32 %temp; 
	mov.b64 	{%temp, %r28}, %fd11;
	}
	{
	.reg .b32 %temp; 
	mov.b64 	{%r29, %temp}, %fd11;
	}
	shl.b32 	%r30, %r28, 1;
	setp.gt.u32 	%p3, %r30, -33554433;
	and.b32  	%r31, %r28, -15728641;
	selp.b32 	%r32, %r31, %r28, %p3;
	mov.b64 	%fd79, {%r29, %r32};
	mul.rn.f64 	%fd80, %fd76, %fd79;
	neg.f64 	%fd81, %fd80;
	fma.rn.f64 	%fd82, %fd76, %fd79, %fd81;
	fma.rn.f64 	%fd83, %fd78, %fd79, %fd82;
	add.f64 	%fd4, %fd80, %fd83;
	sub.f64 	%fd84, %fd80, %fd4;
	add.f64 	%fd5, %fd83, %fd84;
	fma.rn.f64 	%fd85, %fd4, 0d3FF71547652B82FE, 0d4338000000000000;
	{
	.reg .b32 %temp; 
	mov.b64 	{%r13, %temp}, %fd85;
	}
	mov.f64 	%fd86, 0dC338000000000000;
	add.rn.f64 	%fd87, %fd85, %fd86;
	fma.rn.f64 	%fd88, %fd87, 0dBFE62E42FEFA39EF, %fd4;
	fma.rn.f64 	%fd89, %fd87, 0dBC7ABC9E3B39803F, %fd88;
	fma.rn.f64 	%fd90, %fd89, 0d3E5ADE1569CE2BDF, 0d3E928AF3FCA213EA;
	fma.rn.f64 	%fd91, %fd90, %fd89, 0d3EC71DEE62401315;
	fma.rn.f64 	%fd92, %fd91, %fd89, 0d3EFA01997C89EB71;
	fma.rn.f64 	%fd93, %fd92, %fd89, 0d3F2A01A014761F65;
	fma.rn.f64 	%fd94, %fd93, %fd89, 0d3F56C16C1852B7AF;
	fma.rn.f64 	%fd95, %fd94, %fd89, 0d3F81111111122322;
	fma.rn.f64 	%fd96, %fd95, %fd89, 0d3FA55555555502A1;
	fma.rn.f64 	%fd97, %fd96, %fd89, 0d3FC5555555555511;
	fma.rn.f64 	%fd98, %fd97, %fd89, 0d3FE000000000000B;
	fma.rn.f64 	%fd99, %fd98, %fd89, 0d3FF0000000000000;
	fma.rn.f64 	%fd100, %fd99, %fd89, 0d3FF0000000000000;
	{
	.reg .b32 %temp; 
	mov.b64 	{%r14, %temp}, %fd100;
	}
	{
	.reg .b32 %temp; 
	mov.b64 	{%temp, %r15}, %fd100;
	}
	shl.b32 	%r33, %r13, 20;
	add.s32 	%r34, %r33, %r15;
	mov.b64 	%fd108, {%r14, %r34};
	{
	.reg .b32 %temp; 
	mov.b64 	{%temp, %r35}, %fd4;
	}
	mov.b32 	%f2, %r35;
	abs.f32 	%f1, %f2;
	setp.lt.f32 	%p4, %f1, 0f4086232B;
	@%p4 bra 	$L__BB6_7;
	setp.lt.f64 	%p5, %fd4, 0d0000000000000000;
	add.f64 	%fd101, %fd4, 0d7FF0000000000000;
	selp.f64 	%fd108, 0d0000000000000000, %fd101, %p5;
	setp.geu.f32 	%p6, %f1, 0f40874800;
	@%p6 bra 	$L__BB6_7;
	shr.u32 	%r36, %r13, 31;
	add.s32 	%r37, %r13, %r36;
	shr.s32 	%r38, %r37, 1;
	shl.b32 	%r39, %r38, 20;
	add.s32 	%r40, %r15, %r39;
	mov.b64 	%fd102, {%r14, %r40};
	sub.s32 	%r41, %r13, %r38;
	shl.b32 	%r42, %r41, 20;
	add.s32 	%r43, %r42, 1072693248;
	mov.b32 	%r44, 0;
	mov.b64 	%fd103, {%r44, %r43};
	mul.f64 	%fd108, %fd103, %fd102;
$L__BB6_7:
	abs.f64 	%fd104, %fd108;
	setp.eq.f64 	%p7, %fd104, 0d7FF0000000000000;
	fma.rn.f64 	%fd105, %fd108, %fd5, %fd108;
	selp.f64 	%fd106, %fd108, %fd105, %p7;
	st.param.f64 	[func_retval0], %fd106;
	ret;

}


// ===== COMPILED SASS (sm_100) =====

	.target	sm_100

	.elftype	@"ET_EXEC"


//--------------------- .note.nv.tkinfo           --------------------------
	.section	.note.nv.tkinfo,"",@"SHT_NOTE"
	.sectionflags	@"SHF_NOTE_NV_TKINFO"
	.tkinfo
        /*0018*/ 	.word	0x00000002
        /*0030*/ 	.string	""
        /*0030*/ 	.string	"ptxas"
        /*0030*/ 	.string	"Cuda compilation tools, release 13.0, V13.0.88"
        /*0030*/ 	.string	"Build cuda_13.0.r13.0/compiler.36424714_0"
        /*0030*/ 	.string	"-arch sm_100 -m 64 "



//--------------------- .note.nv.cuinfo           --------------------------
	.section	.note.nv.cuinfo,"",@"SHT_NOTE"
	.sectionflags	@"SHF_NOTE_NV_CUINFO"
        /*0018*/ 	.short	0x0002
        /*001a*/ 	.short	0x0064
        /*001c*/ 	.short	0x0082
	.zero		2


//--------------------- .nv.info                  --------------------------
	.section	.nv.info,"",@"SHT_CUDA_INFO"
	.align	4


	//----- nvinfo : EIATTR_REGCOUNT
	.align		4
        /*0000*/ 	.byte	0x04, 0x2f
        /*0002*/ 	.short	(.L_10 - .L_9)
	.align		4
.L_9:
        /*0004*/ 	.word	index@(_Z19assignHeterogeneityP6cellGsPf)
        /*0008*/ 	.word	0x00000013


	//----- nvinfo : EIATTR_FRAME_SIZE
	.align		4
.L_10:
        /*000c*/ 	.byte	0x04, 0x11
        /*000e*/ 	.short	(.L_12 - .L_11)
	.align		4
.L_11:
        /*0010*/ 	.word	index@(_Z19assignHeterogeneityP6cellGsPf)
        /*0014*/ 	.word	0x00000000


	//----- nvinfo : EIATTR_REGCOUNT
	.align		4
.L_12:
        /*0018*/ 	.byte	0x04, 0x2f
        /*001a*/ 	.short	(.L_14 - .L_13)
	.align		4
.L_13:
        /*001c*/ 	.word	index@(_Z17initialConditionsP4cellPf)
        /*0020*/ 	.word	0x00000013


	//----- nvinfo : EIATTR_FRAME_SIZE
	.align		4
.L_14:
        /*0024*/ 	.byte	0x04, 0x11
        /*0026*/ 	.short	(.L_16 - .L_15)
	.align		4
.L_15:
        /*0028*/ 	.word	index@(_Z17initialConditionsP4cellPf)
        /*002c*/ 	.word	0x00000000


	//----- nvinfo : EIATTR_REGCOUNT
	.align		4
.L_16:
        /*0030*/ 	.byte	0x04, 0x2f
        /*0032*/ 	.short	(.L_18 - .L_17)
	.align		4
.L_17:
        /*0034*/ 	.word	index@(_Z12computeStateP4cellPddS0_P6cellGs)
        /*0038*/ 	.word	0x00000094


	//----- nvinfo : EIATTR_FRAME_SIZE
	.align		4
.L_18:
        /*003c*/ 	.byte	0x04, 0x11
        /*003e*/ 	.short	(.L_20 - .L_19)
	.align		4
.L_19:
        /*0040*/ 	.word	index@($_Z12computeStateP4cellPddS0_P6cellGs$__internal_accurate_pow)
        /*0044*/ 	.word	0x00000000


	//----- nvinfo : EIATTR_FRAME_SIZE
	.align		4
.L_20:
        /*0048*/ 	.byte	0x04, 0x11
        /*004a*/ 	.short	(.L_22 - .L_21)
	.align		4
.L_21:
        /*004c*/ 	.word	index@($__internal_3_$__cuda_sm20_dsqrt_rn_f64_mediumpath_v1)
        /*0050*/ 	.word	0x00000000


	//----- nvinfo : EIATTR_FRAME_SIZE
	.align		4
.L_22:
        /*0054*/ 	.byte	0x04, 0x11
        /*0056*/ 	.short	(.L_24 - .L_23)
	.align		4
.L_23:
        /*0058*/ 	.word	index@($__internal_2_$__cuda_sm20_div_rn_f64_full)
        /*005c*/ 	.word	0x00000000


	//----- nvinfo : EIATTR_FRAME_SIZE
	.align		4
.L_24:
        /*0060*/ 	.byte	0x04, 0x11
        /*0062*/ 	.short	(.L_26 - .L_25)
	.align		4
.L_25:
        /*0064*/ 	.word	index@($__internal_1_$__cuda_sm20_dblrcp_rn_slowpath_v3)
        /*0068*/ 	.word	0x00000000


	//----- nvinfo : EIATTR_FRAME_SIZE
	.align		4
.L_26:
        /*006c*/ 	.byte	0x04, 0x11
        /*006e*/ 	.short	(.L_28 - .L_27)
	.align		4
.L_27:
        /*0070*/ 	.word	index@(_Z12computeStateP4cellPddS0_P6cellGs)
        /*0074*/ 	.word	0x00000000


	//----- nvinfo : EIATTR_REGCOUNT
	.align		4
.L_28:
        /*0078*/ 	.byte	0x04, 0x2f
        /*007a*/ 	.short	(.L_30 - .L_29)
	.align		4
.L_29:
        /*007c*/ 	.word	index@(_Z11updateStateP4cellS0_)
        /*0080*/ 	.word	0x00000014


	//----- nvinfo : EIATTR_FRAME_SIZE
	.align		4
.L_30:
        /*0084*/ 	.byte	0x04, 0x11
        /*0086*/ 	.short	(.L_32 - .L_31)
	.align		4
.L_31:
        /*0088*/ 	.word	index@(_Z11updateStateP4cellS0_)
        /*008c*/ 	.word	0x00000000


	//----- nvinfo : EIATTR_REGCOUNT
	.align		4
.L_32:
        /*0090*/ 	.byte	0x04, 0x2f
        /*0092*/ 	.short	(.L_34 - .L_33)
	.align		4
.L_33:
        /*0094*/ 	.word	index@(_Z14computeVoltageP4cellPdS1_diS1_)
        /*0098*/ 	.word	0x0000001b


	//----- nvinfo : EIATTR_FRAME_SIZE
	.align		4
.L_34:
        /*009c*/ 	.byte	0x04, 0x11
        /*009e*/ 	.short	(.L_36 - .L_35)
	.align		4
.L_35:
        /*00a0*/ 	.word	index@($__internal_0_$__cuda_sm20_div_rn_f64_full)
        /*00a4*/ 	.word	0x00000000


	//----- nvinfo : EIATTR_FRAME_SIZE
	.align		4
.L_36:
        /*00a8*/ 	.byte	0x04, 0x11
        /*00aa*/ 	.short	(.L_38 - .L_37)
	.align		4
.L_37:
        /*00ac*/ 	.word	index@(_Z14computeVoltageP4cellPdS1_diS1_)
        /*00b0*/ 	.word	0x00000000


	//----- nvinfo : EIATTR_REGCOUNT
	.align		4
.L_38:
        /*00b4*/ 	.byte	0x04, 0x2f
        /*00b6*/ 	.short	(.L_40 - .L_39)
	.align		4
.L_39:
        /*00b8*/ 	.word	index@(_Z13updateVoltageP4cellPd)
        /*00bc*/ 	.word	0x0000000a


	//----- nvinfo : EIATTR_FRAME_SIZE
	.align		4
.L_40:
        /*00c0*/ 	.byte	0x04, 0x11
        /*00c2*/ 	.short	(.L_42 - .L_41)
	.align		4
.L_41:
        /*00c4*/ 	.word	index@(_Z13updateVoltageP4cellPd)
        /*00c8*/ 	.word	0x00000000


	//----- nvinfo : EIATTR_MIN_STACK_SIZE
	.align		4
.L_42:
        /*00cc*/ 	.byte	0x04, 0x12
        /*00ce*/ 	.short	(.L_44 - .L_43)
	.align		4
.L_43:
        /*00d0*/ 	.word	index@(_Z13updateVoltageP4cellPd)
        /*00d4*/ 	.word	0x00000000


	//----- nvinfo : EIATTR_MIN_STACK_SIZE
	.align		4
.L_44:
        /*00d8*/ 	.byte	0x04, 0x12
        /*00da*/ 	.short	(.L_46 - .L_45)
	.align		4
.L_45:
        /*00dc*/ 	.word	index@(_Z14computeVoltageP4cellPdS1_diS1_)
        /*00e0*/ 	.word	0x00000000


	//----- nvinfo : EIATTR_MIN_STACK_SIZE
	.align		4
.L_46:
        /*00e4*/ 	.byte	0x04, 0x12
        /*00e6*/ 	.short	(.L_48 - .L_47)
	.align		4
.L_47:
        /*00e8*/ 	.word	index@(_Z11updateStateP4cellS0_)
        /*00ec*/ 	.word	0x00000000


	//----- nvinfo : EIATTR_MIN_STACK_SIZE
	.align		4
.L_48:
        /*00f0*/ 	.byte	0x04, 0x12
        /*00f2*/ 	.short	(.L_50 - .L_49)
	.align		4
.L_49:
        /*00f4*/ 	.word	index@(_Z12computeStateP4cellPddS0_P6cellGs)
        /*00f8*/ 	.word	0x00000000


	//----- nvinfo : EIATTR_MIN_STACK_SIZE
	.align		4
.L_50:
        /*00fc*/ 	.byte	0x04, 0x12
        /*00fe*/ 	.short	(.L_52 - .L_51)
	.align		4
.L_51:
        /*0100*/ 	.word	index@(_Z17initialConditionsP4cellPf)
        /*0104*/ 	.word	0x00000000


	//----- nvinfo : EIATTR_MIN_STACK_SIZE
	.align		4
.L_52:
        /*0108*/ 	.byte	0x04, 0x12
        /*010a*/ 	.short	(.L_54 - .L_53)
	.align		4
.L_53:
        /*010c*/ 	.word	index@(_Z19assignHeterogeneityP6cellGsPf)
        /*0110*/ 	.word	0x00000000
.L_54:


//--------------------- .nv.compat                --------------------------
	.section	.nv.compat,"",@"SHT_CUDA_COMPAT_INFO"
	.align	4
        /*0000*/ 	.byte	0x02, 0x09, 0x00, 0x00, 0x02, 0x02, 0x01, 0x00, 0x02, 0x05, 0x05, 0x00, 0x03, 0x07, 0x01, 0x01
        /*0010*/ 	.byte	0x02, 0x03, 0x00, 0x00, 0x02, 0x06, 0x01, 0x00, 0x04, 0x0b, 0x08, 0x00, 0x01, 0x00, 0x00, 0x00
        /*0020*/ 	.byte	0x00, 0x00, 0x00, 0x00


//--------------------- .nv.info._Z13updateVoltageP4cellPd --------------------------
	.section	.nv.info._Z13updateVoltageP4cellPd,"",@"SHT_CUDA_INFO"
	.sectionflags	@""
	.align	4


	//----- nvinfo : EIATTR_CUDA_API_VERSION
	.align		4
        /*0000*/ 	.byte	0x04, 0x37
        /*0002*/ 	.short	(.L_56 - .L_55)
.L_55:
        /*0004*/ 	.word	0x00000082


	//----- nvinfo : EIATTR_KPARAM_INFO
	.align		4
.L_56:
        /*0008*/ 	.byte	0x04, 0x17
        /*000a*/ 	.short	(.L_58 - .L_57)
.L_57:
        /*000c*/ 	.word	0x00000000
        /*0010*/ 	.short	0x0001
        /*0012*/ 	.short	0x0008
        /*0014*/ 	.byte	0x00, 0xf5, 0x21, 0x00


	//----- nvinfo : EIATTR_KPARAM_INFO
	.align		4
.L_58:
        /*0018*/ 	.byte	0x04, 0x17
        /*001a*/ 	.short	(.L_60 - .L_59)
.L_59:
        /*001c*/ 	.word	0x00000000
        /*0020*/ 	.short	0x0000
        /*0022*/ 	.short	0x0000
        /*0024*/ 	.byte	0x00, 0xf5, 0x21, 0x00


	//----- nvinfo : EIATTR_SPARSE_MMA_MASK
	.align		4
.L_60:
        /*0028*/ 	.byte	0x03, 0x50
        /*002a*/ 	.short	0x0000


	//----- nvinfo : EIATTR_MAXREG_COUNT
	.align		4
        /*002c*/ 	.byte	0x03, 0x1b
        /*002e*/ 	.short	0x00ff


	//----- nvinfo : EIATTR_MERCURY_ISA_VERSION
	.align		4
        /*0030*/ 	.byte	0x03, 0x5f
        /*0032*/ 	.short	0x0101


	//----- nvinfo : EIATTR_VRC_CTA_INIT_COUNT
	.align		4
        /*0034*/ 	.byte	0x02, 0x4a
	.zero		1
	.zero		1


	//----- nvinfo : EIATTR_EXIT_INSTR_OFFSETS
	.align		4
        /*0038*/ 	.byte	0x04, 0x1c
        /*003a*/ 	.short	(.L_62 - .L_61)


	//   ....[0]....
.L_61:
        /*003c*/ 	.word	0x000000c0


	//----- nvinfo : EIATTR_CBANK_PARAM_SIZE
	.align		4
.L_62:
        /*0040*/ 	.byte	0x03, 0x19
        /*0042*/ 	.short	0x0010


	//----- nvinfo : EIATTR_PARAM_CBANK
	.align		4
        /*0044*/ 	.byte	0x04, 0x0a
        /*0046*/ 	.short	(.L_64 - .L_63)
	.align		4
.L_63:
        /*0048*/ 	.word	index@(.nv.constant0._Z13updateVoltageP4cellPd)
        /*004c*/ 	.short	0x0380
        /*004e*/ 	.short	0x0010


	//----- nvinfo : EIATTR_SW_WAR
	.align		4
.L_64:
        /*0050*/ 	.byte	0x04, 0x36
        /*0052*/ 	.short	(.L_66 - .L_65)
.L_65:
        /*0054*/ 	.word	0x00000008
.L_66:


//--------------------- .nv.info._Z14computeVoltageP4cellPdS1_diS1_ --------------------------
	.section	.nv.info._Z14computeVoltageP4cellPdS1_diS1_,"",@"SHT_CUDA_INFO"
	.sectionflags	@""
	.align	4


	//----- nvinfo : EIATTR_CUDA_API_VERSION
	.align		4
        /*0000*/ 	.byte	0x04, 0x37
        /*0002*/ 	.short	(.L_68 - .L_67)
.L_67:
        /*0004*/ 	.word	0x00000082


	//----- nvinfo : EIATTR_KPARAM_INFO
	.align		4
.L_68:
        /*0008*/ 	.byte	0x04, 0x17
        /*000a*/ 	.short	(.L_70 - .L_69)
.L_69:
        /*000c*/ 	.word	0x00000000
        /*0010*/ 	.short	0x0005
        /*0012*/ 	.short	0x0028
        /*0014*/ 	.byte	0x00, 0xf5, 0x21, 0x00


	//----- nvinfo : EIATTR_KPARAM_INFO
	.align		4
.L_70:
        /*0018*/ 	.byte	0x04, 0x17
        /*001a*/ 	.short	(.L_72 - .L_71)
.L_71:
        /*001c*/ 	.word	0x00000000
        /*0020*/ 	.short	0x0004
        /*0022*/ 	.short	0x0020
        /*0024*/ 	.byte	0x00, 0xf0, 0x11, 0x00


	//----- nvinfo : EIATTR_KPARAM_INFO
	.align		4
.L_72:
        /*0028*/ 	.byte	0x04, 0x17
        /*002a*/ 	.short	(.L_74 - .L_73)
.L_73:
        /*002c*/ 	.word	0x00000000
        /*0030*/ 	.short	0x0003
        /*0032*/ 	.short	0x0018
        /*0034*/ 	.byte	0x00, 0xf0, 0x21, 0x00


	//----- nvinfo : EIATTR_KPARAM_INFO
	.align		4
.L_74:
        /*0038*/ 	.byte	0x04, 0x17
        /*003a*/ 	.short	(.L_76 - .L_75)
.L_75:
        /*003c*/ 	.word	0x00000000
        /*0040*/ 	.short	0x0002
        /*0042*/ 	.short	0x0010
        /*0044*/ 	.byte	0x00, 0xf5, 0x21, 0x00


	//----- nvinfo : EIATTR_KPARAM_INFO
	.align		4
.L_76:
        /*0048*/ 	.byte	0x04, 0x17
        /*004a*/ 	.short	(.L_78 - .L_77)
.L_77:
        /*004c*/ 	.word	0x00000000
        /*0050*/ 	.short	0x0001
        /*0052*/ 	.short	0x0008
        /*0054*/ 	.byte	0x00, 0xf5, 0x21, 0x00


	//----- nvinfo : EIATTR_KPARAM_INFO
	.align		4
.L_78:
        /*0058*/ 	.byte	0x04, 0x17
        /*005a*/ 	.short	(.L_80 - .L_79)
.L_79:
        /*005c*/ 	.word	0x00000000
        /*0060*/ 	.short	0x0000
        /*0062*/ 	.short	0x0000
        /*0064*/ 	.byte	0x00, 0xf5, 0x21, 0x00


	//----- nvinfo : EIATTR_SPARSE_MMA_MASK
	.align		4
.L_80:
        /*0068*/ 	.byte	0x03, 0x50
        /*006a*/ 	.short	0x0000


	//----- nvinfo : EIATTR_MAXREG_COUNT
	.align		4
        /*006c*/ 	.byte	0x03, 0x1b
        /*006e*/ 	.short	0x00ff


	//----- nvinfo : EIATTR_MERCURY_ISA_VERSION
	.align		4
        /*0070*/ 	.byte	0x03, 0x5f
        /*0072*/ 	.short	0x0101


	//----- nvinfo : EIATTR_VRC_CTA_INIT_COUNT
	.align		4
        /*0074*/ 	.byte	0x02, 0x4a
	.zero		1
	.zero		1


	//----- nvinfo : EIATTR_EXIT_INSTR_OFFSETS
	.align		4
        /*0078*/ 	.byte	0x04, 0x1c
        /*007a*/ 	.short	(.L_82 - .L_81)


	//   ....[0]....
.L_81:
        /*007c*/ 	.word	0x00000640


	//----- nvinfo : EIATTR_CRS_STACK_SIZE
	.align		4
.L_82:
        /*0080*/ 	.byte	0x04, 0x1e
        /*0082*/ 	.short	(.L_84 - .L_83)
.L_83:
        /*0084*/ 	.word	0x00000000


	//----- nvinfo : EIATTR_CBANK_PARAM_SIZE
	.align		4
.L_84:
        /*0088*/ 	.byte	0x03, 0x19
        /*008a*/ 	.short	0x0030


	//----- nvinfo : EIATTR_PARAM_CBANK
	.align		4
        /*008c*/ 	.byte	0x04, 0x0a
        /*008e*/ 	.short	(.L_86 - .L_85)
	.align		4
.L_85:
        /*0090*/ 	.word	index@(.nv.constant0._Z14computeVoltageP4cellPdS1_diS1_)
        /*0094*/ 	.short	0x0380
        /*0096*/ 	.short	0x0030


	//----- nvinfo : EIATTR_SW_WAR
	.align		4
.L_86:
        /*0098*/ 	.byte	0x04, 0x36
        /*009a*/ 	.short	(.L_88 - .L_87)
.L_87:
        /*009c*/ 	.word	0x00000008
.L_88:


//--------------------- .nv.info._Z11updateStateP4cellS0_ --------------------------
	.section	.nv.info._Z11updateStateP4cellS0_,"",@"SHT_CUDA_INFO"
	.sectionflags	@""
	.align	4


	//----- nvinfo : EIATTR_CUDA_API_VERSION
	.align		4
        /*0000*/ 	.byte	0x04, 0x37
        /*0002*/ 	.short	(.L_90 - .L_89)
.L_89:
        /*0004*/ 	.word	0x00000082


	//----- nvinfo : EIATTR_KPARAM_INFO
	.align		4
.L_90:
        /*0008*/ 	.byte	0x04, 0x17
        /*000a*/ 	.short	(.L_92 - .L_91)
.L_91:
        /*000c*/ 	.word	0x00000000
        /*0010*/ 	.short	0x0001
        /*0012*/ 	.short	0x0008
        /*0014*/ 	.byte	0x00, 0xf5, 0x21, 0x00


	//----- nvinfo : EIATTR_KPARAM_INFO
	.align		4
.L_92:
        /*0018*/ 	.byte	0x04, 0x17
        /*001a*/ 	.short	(.L_94 - .L_93)
.L_93:
        /*001c*/ 	.word	0x00000000
        /*0020*/ 	.short	0x0000
        /*0022*/ 	.short	0x0000
        /*0024*/ 	.byte	0x00, 0xf5, 0x21, 0x00


	//----- nvinfo : EIATTR_SPARSE_MMA_MASK
	.align		4
.L_94:
        /*0028*/ 	.byte	0x03, 0x50
        /*002a*/ 	.short	0x0000


	//----- nvinfo : EIATTR_MAXREG_COUNT
	.align		4
        /*002c*/ 	.byte	0x03, 0x1b
        /*002e*/ 	.short	0x00ff


	//----- nvinfo : EIATTR_MERCURY_ISA_VERSION
	.align		4
        /*0030*/ 	.byte	0x03, 0x5f
        /*0032*/ 	.short	0x0101


	//----- nvinfo : EIATTR_VRC_CTA_INIT_COUNT
	.align		4
        /*0034*/ 	.byte	0x02, 0x4a
	.zero		1
	.zero		1


	//----- nvinfo : EIATTR_EXIT_INSTR_OFFSETS
	.align		4
        /*0038*/ 	.byte	0x04, 0x1c
        /*003a*/ 	.short	(.L_96 - .L_95)


	//   ....[0]....
.L_95:
        /*003c*/ 	.word	0x000004a0


	//----- nvinfo : EIATTR_CBANK_PARAM_SIZE
	.align		4
.L_96:
        /*0040*/ 	.byte	0x03, 0x19
        /*0042*/ 	.short	0x0010


	//----- nvinfo : EIATTR_PARAM_CBANK
	.align		4
        /*0044*/ 	.byte	0x04, 0x0a
        /*0046*/ 	.short	(.L_98 - .L_97)
	.align		4
.L_97:
        /*0048*/ 	.word	index@(.nv.constant0._Z11updateStateP4cellS0_)
        /*004c*/ 	.short	0x0380
        /*004e*/ 	.short	0x0010


	//----- nvinfo : EIATTR_SW_WAR
	.align		4
.L_98:
        /*0050*/ 	.byte	0x04, 0x36
        /*0052*/ 	.short	(.L_100 - .L_99)
.L_99:
        /*0054*/ 	.word	0x00000008
.L_100:


//--------------------- .nv.info._Z12computeStateP4cellPddS0_P6cellGs --------------------------
	.section	.nv.info._Z12computeStateP4cellPddS0_P6cellGs,"",@"SHT_CUDA_INFO"
	.sectionflags	@""
	.align	4


	//----- nvinfo : EIATTR_CUDA_API_VERSION
	.align		4
        /*0000*/ 	.byte	0x04, 0x37
        /*0002*/ 	.short	(.L_102 - .L_101)
.L_101:
        /*0004*/ 	.word	0x00000082


	//----- nvinfo : EIATTR_KPARAM_INFO
	.align		4
.L_102:
        /*0008*/ 	.byte	0x04, 0x17
        /*000a*/ 	.short	(.L_104 - .L_103)
.L_103:
        /*000c*/ 	.word	0x00000000
        /*0010*/ 	.short	0x0004
        /*0012*/ 	.short	0x0020
        /*0014*/ 	.byte	0x00, 0xf5, 0x21, 0x00


	//----- nvinfo : EIATTR_KPARAM_INFO
	.align		4
.L_104:
        /*0018*/ 	.byte	0x04, 0x17
        /*001a*/ 	.short	(.L_106 - .L_105)
.L_105:
        /*001c*/ 	.word	0x00000000
        /*0020*/ 	.short	0x0003
        /*0022*/ 	.short	0x0018
        /*0024*/ 	.byte	0x00, 0xf5, 0x21, 0x00


	//----- nvinfo : EIATTR_KPARAM_INFO
	.align		4
.L_106:
        /*0028*/ 	.byte	0x04, 0x17
        /*002a*/ 	.short	(.L_108 - .L_107)
.L_107:
        /*002c*/ 	.word	0x00000000
        /*0030*/ 	.short	0x0002
        /*0032*/ 	.short	0x0010
        /*0034*/ 	.byte	0x00, 0xf0, 0x21, 0x00


	//----- nvinfo : EIATTR_KPARAM_INFO
	.align		4
.L_108:
        /*0038*/ 	.byte	0x04, 0x17
        /*003a*/ 	.short	(.L_110 - .L_109)
.L_109:
        /*003c*/ 	.word	0x00000000
        /*0040*/ 	.short	0x0001
        /*0042*/ 	.short	0x0008
        /*0044*/ 	.byte	0x00, 0xf5, 0x21, 0x00


	//----- nvinfo : EIATTR_KPARAM_INFO
	.align		4
.L_110:
        /*0048*/ 	.byte	0x04, 0x17
        /*004a*/ 	.short	(.L_112 - .L_111)
.L_111:
        /*004c*/ 	.word	0x00000000
        /*0050*/ 	.short	0x0000
        /*0052*/ 	.short	0x0000
        /*0054*/ 	.byte	0x00, 0xf5, 0x21, 0x00


	//----- nvinfo : EIATTR_SPARSE_MMA_MASK
	.align		4
.L_112:
        /*0058*/ 	.byte	0x03, 0x50
        /*005a*/ 	.short	0x0000


	//----- nvinfo : EIATTR_MAXREG_COUNT
	.align		4
        /*005c*/ 	.byte	0x03, 0x1b
        /*005e*/ 	.short	0x00ff


	//----- nvinfo : EIATTR_MERCURY_ISA_VERSION
	.align		4
        /*0060*/ 	.byte	0x03, 0x5f
        /*0062*/ 	.short	0x0101


	//----- nvinfo : EIATTR_VRC_CTA_INIT_COUNT
	.align		4
        /*0064*/ 	.byte	0x02, 0x4a
	.zero		1
	.zero		1


	//----- nvinfo : EIATTR_EXIT_INSTR_OFFSETS
	.align		4
        /*0068*/ 	.byte	0x04, 0x1c
        /*006a*/ 	.short	(.L_114 - .L_113)


	//   ....[0]....
.L_113:
        /*006c*/ 	.word	0x0001da80


	//----- nvinfo : EIATTR_CRS_STACK_SIZE
	.align		4
.L_114:
        /*0070*/ 	.byte	0x04, 0x1e
        /*0072*/ 	.short	(.L_116 - .L_115)
.L_115:
        /*0074*/ 	.word	0x00000000


	//----- nvinfo : EIATTR_CBANK_PARAM_SIZE
	.align		4
.L_116:
        /*0078*/ 	.byte	0x03, 0x19
        /*007a*/ 	.short	0x0028


	//----- nvinfo : EIATTR_PARAM_CBANK
	.align		4
        /*007c*/ 	.byte	0x04, 0x0a
        /*007e*/ 	.short	(.L_118 - .L_117)
	.align		4
.L_117:
        /*0080*/ 	.word	index@(.nv.constant0._Z12computeStateP4cellPddS0_P6cellGs)
        /*0084*/ 	.short	0x0380
        /*0086*/ 	.short	0x0028


	//----- nvinfo : EIATTR_SW_WAR
	.align		4
.L_118:
        /*0088*/ 	.byte	0x04, 0x36
        /*008a*/ 	.short	(.L_120 - .L_119)
.L_119:
        /*008c*/ 	.word	0x00000008
.L_120:


//--------------------- .nv.info._Z17initialConditionsP4cellPf --------------------------
	.section	.nv.info._Z17initialConditionsP4cellPf,"",@"SHT_CUDA_INFO"
	.sectionflags	@""
	.align	4


	//----- nvinfo : EIATTR_CUDA_API_VERSION
	.align		4
        /*0000*/ 	.byte	0x04, 0x37
        /*0002*/ 	.short	(.L_122 - .L_121)
.L_121:
        /*0004*/ 	.word	0x00000082


	//----- nvinfo : EIATTR_KPARAM_INFO
	.align		4
.L_122:
        /*0008*/ 	.byte	0x04, 0x17
        /*000a*/ 	.short	(.L_124 - .L_123)
.L_123:
        /*000c*/ 	.word	0x00000000
        /*0010*/ 	.short	0x0001
        /*0012*/ 	.short	0x0008
        /*0014*/ 	.byte	0x00, 0xf5, 0x21, 0x00


	//----- nvinfo : EIATTR_KPARAM_INFO
	.align		4
.L_124:
        /*0018*/ 	.byte	0x04, 0x17
        /*001a*/ 	.short	(.L_126 - .L_125)
.L_125:
        /*001c*/ 	.word	0x00000000
        /*0020*/ 	.short	0x0000
        /*0022*/ 	.short	0x0000
        /*0024*/ 	.byte	0x00, 0xf5, 0x21, 0x00


	//----- nvinfo : EIATTR_SPARSE_MMA_MASK
	.align		4
.L_126:
        /*0028*/ 	.byte	0x03, 0x50
        /*002a*/ 	.short	0x0000


	//----- nvinfo : EIATTR_MAXREG_COUNT
	.align		4
        /*002c*/ 	.byte	0x03, 0x1b
        /*002e*/ 	.short	0x00ff


	//----- nvinfo : EIATTR_MERCURY_ISA_VERSION
	.align		4
        /*0030*/ 	.byte	0x03, 0x5f
        /*0032*/ 	.short	0x0101


	//----- nvinfo : EIATTR_VRC_CTA_INIT_COUNT
	.align		4
        /*0034*/ 	.byte	0x02, 0x4a
	.zero		1
	.zero		1


	//----- nvinfo : EIATTR_EXIT_INSTR_OFFSETS
	.align		4
        /*0038*/ 	.byte	0x04, 0x1c
        /*003a*/ 	.short	(.L_128 - .L_127)


	//   ....[0]....
.L_127:
        /*003c*/ 	.word	0x000006d0


	//----- nvinfo : EIATTR_CBANK_PARAM_SIZE
	.align		4
.L_128:
        /*0040*/ 	.byte	0x03, 0x19
        /*0042*/ 	.short	0x0010


	//----- nvinfo : EIATTR_PARAM_CBANK
	.align		4
        /*0044*/ 	.byte	0x04, 0x0a
        /*0046*/ 	.short	(.L_130 - .L_129)
	.align		4
.L_129:
        /*0048*/ 	.word	index@(.nv.constant0._Z17initialConditionsP4cellPf)
        /*004c*/ 	.short	0x0380
        /*004e*/ 	.short	0x0010


	//----- nvinfo : EIATTR_SW_WAR
	.align		4
.L_130:
        /*0050*/ 	.byte	0x04, 0x36
        /*0052*/ 	.short	(.L_132 - .L_131)
.L_131:
        /*0054*/ 	.word	0x00000008
.L_132:


//--------------------- .nv.info._Z19assignHeterogeneityP6cellGsPf --------------------------
	.section	.nv.info._Z19assignHeterogeneityP6cellGsPf,"",@"SHT_CUDA_INFO"
	.sectionflags	@""
	.align	4


	//----- nvinfo : EIATTR_CUDA_API_VERSION
	.align		4
        /*0000*/ 	.byte	0x04, 0x37
        /*0002*/ 	.short	(.L_134 - .L_133)
.L_133:
        /*0004*/ 	.word	0x00000082


	//----- nvinfo : EIATTR_KPARAM_INFO
	.align		4
.L_134:
        /*0008*/ 	.byte	0x04, 0x17
        /*000a*/ 	.short	(.L_136 - .L_135)
.L_135:
        /*000c*/ 	.word	0x00000000
        /*0010*/ 	.short	0x0001
        /*0012*/ 	.short	0x0008
        /*0014*/ 	.byte	0x00, 0xf5, 0x21, 0x00


	//----- nvinfo : EIATTR_KPARAM_INFO
	.align		4
.L_136:
        /*0018*/ 	.byte	0x04, 0x17
        /*001a*/ 	.short	(.L_138 - .L_137)
.L_137:
        /*001c*/ 	.word	0x00000000
        /*0020*/ 	.short	0x0000
        /*0022*/ 	.short	0x0000
        /*0024*/ 	.byte	0x00, 0xf5, 0x21, 0x00


	//----- nvinfo : EIATTR_SPARSE_MMA_MASK
	.align		4
.L_138:
        /*0028*/ 	.byte	0x03, 0x50
        /*002a*/ 	.short	0x0000


	//----- nvinfo : EIATTR_MAXREG_COUNT
	.align		4
        /*002c*/ 	.byte	0x03, 0x1b
        /*002e*/ 	.short	0x00ff


	//----- nvinfo : EIATTR_MERCURY_ISA_VERSION
	.align		4
        /*0030*/ 	.byte	0x03, 0x5f
        /*0032*/ 	.short	0x0101


	//----- nvinfo : EIATTR_VRC_CTA_INIT_COUNT
	.align		4
        /*0034*/ 	.byte	0x02, 0x4a
	.zero		1
	.zero		1


	//----- nvinfo : EIATTR_EXIT_INSTR_OFFSETS
	.align		4
        /*0038*/ 	.byte	0x04, 0x1c
        /*003a*/ 	.short	(.L_140 - .L_139)


	//   ....[0]....
.L_139:
        /*003c*/ 	.word	0x000002b0


	//----- nvinfo : EIATTR_CBANK_PARAM_SIZE
	.align		4
.L_140:
        /*0040*/ 	.byte	0x03, 0x19
        /*0042*/ 	.short	0x0010


	//----- nvinfo : EIATTR_PARAM_CBANK
	.align		4
        /*0044*/ 	.byte	0x04, 0x0a
        /*0046*/ 	.short	(.L_142 - .L_141)
	.align		4
.L_141:
        /*0048*/ 	.word	index@(.nv.constant0._Z19assignHeterogeneityP6cellGsPf)
        /*004c*/ 	.short	0x0380
        /*004e*/ 	.short	0x0010


	//----- nvinfo : EIATTR_SW_WAR
	.align		4
.L_142:
        /*0050*/ 	.byte	0x04, 0x36
        /*0052*/ 	.short	(.L_144 - .L_143)
.L_143:
        /*0054*/ 	.word	0x00000008
.L_144:


//--------------------- .nv.callgraph             --------------------------
	.section	.nv.callgraph,"",@"SHT_CUDA_CALLGRAPH"
	.align	4
	.sectionentsize	8
	.align		4
        /*0000*/ 	.word	0x00000000
	.align		4
        /*0004*/ 	.word	0xffffffff
	.align		4
        /*0008*/ 	.word	0x00000000
	.align		4
        /*000c*/ 	.word	0xfffffffe
	.align		4
        /*0010*/ 	.word	0x00000000
	.align		4
        /*0014*/ 	.word	0xfffffffd
	.align		4
        /*0018*/ 	.word	0x00000000
	.align		4
        /*001c*/ 	.word	0xfffffffc


//--------------------- .nv.constant4             --------------------------
	.section	.nv.constant4,"a",@progbits
	.align	8
	.align		8
.nv.constant4:
        /*0000*/ 	.dword	precalc_xorwow_matrix
	.align		8
        /*0008*/ 	.dword	precalc_xorwow_offset_matrix
	.align		8
        /*0010*/ 	.dword	mrg32k3aM1
	.align		8
        /*0018*/ 	.dword	mrg32k3aM2
	.align		8
        /*0020*/ 	.dword	mrg32k3aM1SubSeq
	.align		8
        /*0028*/ 	.dword	mrg32k3aM2SubSeq
	.align		8
        /*0030*/ 	.dword	mrg32k3aM1Seq
	.align		8
        /*0038*/ 	.dword	mrg32k3aM2Seq


//--------------------- .nv.constant3             --------------------------
	.section	.nv.constant3,"a",@progbits
	.align	8
.nv.constant3:
	.type		__cr_lgamma_table,@object
	.size		__cr_lgamma_table,(.L_8 - __cr_lgamma_table)
__cr_lgamma_table:
        /*0000*/ 	.byte	0x00, 0x00, 0x00, 0x00, 0x00, 0x00, 0x00, 0x00, 0x00, 0x00, 0x00, 0x00, 0x00, 0x00, 0x00, 0x00
        /*0010*/ 	.byte	0xef, 0x39, 0xfa, 0xfe, 0x42, 0x2e, 0xe6, 0x3f, 0x02, 0x20, 0x2a, 0xfa, 0x0b, 0xab, 0xfc, 0x3f
        /*0020*/ 	.byte	0xf9, 0x2c, 0x92, 0x7c, 0xa7, 0x6c, 0x09, 0x40, 0xc9, 0x79, 0x44, 0x3c, 0x64, 0x26, 0x13, 0x40
        /*0030*/ 	.byte	0xca, 0x01, 0xcf, 0x3a, 0x27, 0x51, 0x1a, 0x40, 0x30, 0xcc, 0x2d, 0xf3, 0xe1, 0x0c, 0x21, 0x40
        /*0040*/ 	.byte	0x0d, 0xb7, 0xfc, 0x82, 0x8e, 0x35, 0x25, 0x40
.L_8:


//--------------------- .text._Z13updateVoltageP4cellPd --------------------------
	.section	.text._Z13updateVoltageP4cellPd,"ax",@progbits
	.align	128
        .global         _Z13updateVoltageP4cellPd
        .type           _Z13updateVoltageP4cellPd,@function
        .size           _Z13updateVoltageP4cellPd,(.L_x_489 - _Z13updateVoltageP4cellPd)
        .other          _Z13updateVoltageP4cellPd,@"STO_CUDA_ENTRY STV_DEFAULT"
_Z13updateVoltageP4cellPd:
.text._Z13updateVoltageP4cellPd:
[----:B------:R-:W-:Y:S01]  /*0000*/  LDC R1, c[0x0][0x37c] ;  /* 0x0000df00ff017b82 */ /* 0x000fe20000000800 */
[----:B------:R-:W0:Y:S07]  /*0010*/  S2R R0, SR_TID.X ;  /* 0x0000000000007919 */ /* 0x000e2e0000002100 */
[----:B------:R-:W0:Y:S01]  /*0020*/  S2UR UR6, SR_CTAID.X ;  /* 0x00000000000679c3 */ /* 0x000e220000002500 */
[----:B------:R-:W1:Y:S07]  /*0030*/  LDCU.64 UR4, c[0x0][0x358] ;  /* 0x00006b00ff0477ac */ /* 0x000e6e0008000a00 */
[----:B------:R-:W0:Y:S08]  /*0040*/  LDC R7, c[0x0][0x360] ;  /* 0x0000d800ff077b82 */ /* 0x000e300000000800 */
[----:B------:R-:W2:Y:S08]  /*0050*/  LDC.64 R2, c[0x0][0x388] ;  /* 0x0000e200ff027b82 */ /* 0x000eb00000000a00 */
[----:B------:R-:W3:Y:S01]  /*0060*/  LDC.64 R4, c[0x0][0x380] ;  /* 0x0000e000ff047b82 */ /* 0x000ee20000000a00 */
[----:B0-----:R-:W-:-:S04]  /*0070*/  IMAD R7, R7, UR6, R0 ;  /* 0x0000000607077c24 */ /* 0x001fc8000f8e0200 */
[----:B--2---:R-:W-:-:S06]  /*0080*/  IMAD.WIDE R2, R7, 0x8, R2 ;  /* 0x0000000807027825 */ /* 0x004fcc00078e0202 */
[----:B-1----:R-:W2:Y:S01]  /*0090*/  LDG.E.64 R2, desc[UR4][R2.64] ;  /* 0x0000000402027981 */ /* 0x002ea2000c1e1b00 */
[----:B---3--:R-:W-:-:S05]  /*00a0*/  IMAD.WIDE R4, R7, 0x108, R4 ;  /* 0x0000010807047825 */ /* 0x008fca00078e0204 */
[----:B--2---:R-:W-:Y:S01]  /*00b0*/  STG.E.64 desc[UR4][R4.64], R2 ;  /* 0x0000000204007986 */ /* 0x004fe2000c101b04 */
[----:B------:R-:W-:Y:S05]  /*00c0*/  EXIT ;  /* 0x000000000000794d */ /* 0x000fea0003800000 */
.L_x_0:
[----:B------:R-:W-:-:S00]  /*00d0*/  BRA `(.L_x_0) ;  /* 0xfffffffc00fc7947 */ /* 0x000fc0000383ffff */
[----:B------:R-:W-:-:S00]  /*00e0*/  NOP ;  /* 0x0000000000007918 */ /* 0x000fc00000000000 */
        /* <DEDUP_REMOVED lines=9> */
.L_x_489:


//--------------------- .text._Z14computeVoltageP4cellPdS1_diS1_ --------------------------
	.section	.text._Z14computeVoltageP4cellPdS1_diS1_,"ax",@progbits
	.align	128
        .global         _Z14computeVoltageP4cellPdS1_diS1_
        .type           _Z14computeVoltageP4cellPdS1_diS1_,@function
        .size           _Z14computeVoltageP4cellPdS1_diS1_,(.L_x_484 - _Z14computeVoltageP4cellPdS1_diS1_)
        .other          _Z14computeVoltageP4cellPdS1_diS1_,@"STO_CUDA_ENTRY STV_DEFAULT"
_Z14computeVoltageP4cellPdS1_diS1_:
.text._Z14computeVoltageP4cellPdS1_diS1_:
[----:B------:R-:W-:Y:S01]  /*0000*/  LDC R1, c[0x0][0x37c] ;  /* 0x0000df00ff017b82 */ /* 0x000fe20000000800 */
[----:B------:R-:W0:Y:S07]  /*0010*/  S2R R3, SR_TID.X ;  /* 0x0000000000037919 */ /* 0x000e2e0000002100 */
[----:B------:R-:W0:Y:S01]  /*0020*/  S2UR UR6, SR_CTAID.X ;  /* 0x00000000000679c3 */ /* 0x000e220000002500 */
[----:B------:R-:W-:Y:S01]  /*0030*/  BSSY.RECONVERGENT B1, `(.L_x_1) ;  /* 0x0000019000017945 */ /* 0x000fe20003800200 */
[----:B------:R-:W1:Y:S03]  /*0040*/  LDCU.64 UR4, c[0x0][0x358] ;  /* 0x00006b00ff0477ac */ /* 0x000e660008000a00 */
[----:B------:R-:W-:Y:S03]  /*0050*/  BSSY.RELIABLE B0, `(.L_x_2) ;  /* 0x0000014000007945 */ /* 0x000fe60003800100 */
[----:B------:R-:W0:Y:S08]  /*0060*/  LDC R0, c[0x0][0x360] ;  /* 0x0000d800ff007b82 */ /* 0x000e300000000800 */
[----:B------:R-:W2:Y:S01]  /*0070*/  LDC.64 R10, c[0x0][0x380] ;  /* 0x0000e000ff0a7b82 */ /* 0x000ea20000000a00 */
[----:B0-----:R-:W-:-:S05]  /*0080*/  IMAD R0, R0, UR6, R3 ;  /* 0x0000000600007c24 */ /* 0x001fca000f8e0203 */
[C---:B------:R-:W-:Y:S01]  /*0090*/  ISETP.GT.AND P0, PT, R0.reuse, 0x31, PT ;  /* 0x000000310000780c */ /* 0x040fe20003f04270 */
[----:B--2---:R-:W-:-:S12]  /*00a0*/  IMAD.WIDE R2, R0, 0x108, R10 ;  /* 0x0000010800027825 */ /* 0x004fd800078e020a */
[----:B-1----:R-:W-:Y:S05]  /*00b0*/  @P0 BRA `(.L_x_3) ;  /* 0x00000000000c0947 */ /* 0x002fea0003800000 */
[----:B------:R0:W5:Y:S01]  /*00c0*/  LDG.E.64 R8, desc[UR4][R2.64] ;  /* 0x0000000402087981 */ /* 0x000162000c1e1b00 */
[----:B------:R-:W-:Y:S01]  /*00d0*/  CS2R R4, SRZ ;  /* 0x0000000000047805 */ /* 0x000fe2000001ff00 */
[----:B------:R-:W-:Y:S06]  /*00e0*/  BRA `(.L_x_4) ;  /* 0x0000000000287947 */ /* 0x000fec0003800000 */
.L_x_3:
[C---:B------:R-:W-:Y:S02]  /*00f0*/  VIADD R5, R0.reuse, 0xffffffce ;  /* 0xffffffce00057836 */ /* 0x040fe40000000000 */
[----:B------:R-:W-:-:S04]  /*0100*/  IMAD.WIDE.U32 R8, R0, 0x108, R10 ;  /* 0x0000010800087825 */ /* 0x000fc800078e000a */
[----:B------:R-:W-:Y:S02]  /*0110*/  IMAD.WIDE.U32 R10, R5, 0x108, R10 ;  /* 0x00000108050a7825 */ /* 0x000fe400078e000a */
[----:B------:R-:W2:Y:S04]  /*0120*/  LDG.E.64 R8, desc[UR4][R8.64] ;  /* 0x0000000408087981 */ /* 0x000ea8000c1e1b00 */
[----:B------:R-:W2:Y:S01]  /*0130*/  LDG.E.64 R10, desc[UR4][R10.64] ;  /* 0x000000040a0a7981 */ /* 0x000ea2000c1e1b00 */
[----:B------:R-:W-:Y:S02]  /*0140*/  ISETP.GT.U32.AND P0, PT, R0, 0x991, PT ;  /* 0x000009910000780c */ /* 0x000fe40003f04070 */
[----:B------:R-:W-:-:S11]  /*0150*/  CS2R R6, SRZ ;  /* 0x0000000000067805 */ /* 0x000fd6000001ff00 */
[----:B------:R-:W-:Y:S05]  /*0160*/  @P0 BREAK.RELIABLE B0 ;  /* 0x0000000000000942 */ /* 0x000fea0003800100 */
[----:B--2---:R-:W-:Y:S01]  /*0170*/  DADD R4, R10, -R8 ;  /* 0x000000000a047229 */ /* 0x004fe20000000808 */
[----:B------:R-:W-:Y:S10]  /*0180*/  @P0 BRA `(.L_x_5) ;  /* 0x00000000000c0947 */ /* 0x000ff40003800000 */
.L_x_4:
[----:B------:R-:W-:Y:S05]  /*0190*/  BSYNC.RELIABLE B0 ;  /* 0x0000000000007941 */ /* 0x000fea0003800100 */
.L_x_2:
[----:B------:R-:W2:Y:S02]  /*01a0*/  LDG.E.64 R6, desc[UR4][R2.64+0x3390] ;  /* 0x0033900402067981 */ /* 0x000ea4000c1e1b00 */
[----:B--2--5:R-:W-:-:S11]  /*01b0*/  DADD R6, -R8, R6 ;  /* 0x0000000008067229 */ /* 0x024fd60000000106 */
.L_x_5:
[----:B------:R-:W-:Y:S05]  /*01c0*/  BSYNC.RECONVERGENT B1 ;  /* 0x0000000000017941 */ /* 0x000fea0003800200 */
.L_x_1:
[----:B------:R-:W-:Y:S05]  /*01d0*/  WARPSYNC.ALL ;  /* 0x0000000000007948 */ /* 0x000fea0003800000 */
[----:B------:R-:W-:Y:S01]  /*01e0*/  IMAD.HI R10, R0, 0x51eb851f, RZ ;  /* 0x51eb851f000a7827 */ /* 0x000fe200078e02ff */
[----:B------:R-:W-:Y:S04]  /*01f0*/  BSSY.RECONVERGENT B2, `(.L_x_6) ;  /* 0x0000011000027945 */ /* 0x000fe80003800200 */
[----:B------:R-:W-:Y:S01]  /*0200*/  BSSY.RELIABLE B1, `(.L_x_7) ;  /* 0x000000d000017945 */ /* 0x000fe20003800100 */
[----:B------:R-:W-:-:S04]  /*0210*/  SHF.R.U32.HI R11, RZ, 0x1f, R10 ;  /* 0x0000001fff0b7819 */ /* 0x000fc8000001160a */
[----:B------:R-:W-:-:S05]  /*0220*/  LEA.HI.SX32 R11, R10, R11, 0x1c ;  /* 0x0000000b0a0b7211 */ /* 0x000fca00078fe2ff */
[----:B------:R-:W-:Y:S01]  /*0230*/  IMAD R12, R11, -0x32, R0 ;  /* 0xffffffce0b0c7824 */ /* 0x000fe200078e0200 */
[----:B------:R-:W-:-:S04]  /*0240*/  CS2R R10, SRZ ;  /* 0x00000000000a7805 */ /* 0x000fc8000001ff00 */
[----:B------:R-:W-:-:S13]  /*0250*/  ISETP.NE.AND P0, PT, R12, RZ, PT ;  /* 0x000000ff0c00720c */ /* 0x000fda0003f05270 */
[----:B------:R-:W-:Y:S05]  /*0260*/  @!P0 BRA `(.L_x_8) ;  /* 0x0000000000188947 */ /* 0x000fea0003800000 */
[----:B------:R-:W2:Y:S01]  /*0270*/  LDG.E.64 R10, desc[UR4][R2.64+-0x108] ;  /* 0xfffef804020a7981 */ /* 0x000ea2000c1e1b00 */
[----:B------:R-:W-:Y:S02]  /*0280*/  ISETP.GT.AND P0, PT, R12, 0x30, PT ;  /* 0x000000300c00780c */ /* 0x000fe40003f04270 */
[----:B------:R-:W-:-:S11]  /*0290*/  CS2R R12, SRZ ;  /* 0x00000000000c7805 */ /* 0x000fd6000001ff00 */
[----:B------:R-:W-:Y:S05]  /*02a0*/  @P0 BREAK.RELIABLE B1 ;  /* 0x0000000000010942 */ /* 0x000fea0003800100 */
[----:B--2---:R-:W-:Y:S01]  /*02b0*/  DADD R10, R10, -R8 ;  /* 0x000000000a0a7229 */ /* 0x004fe20000000808 */
[----:B------:R-:W-:Y:S10]  /*02c0*/  @P0 BRA `(.L_x_9) ;  /* 0x00000000000c0947 */ /* 0x000ff40003800000 */
.L_x_8:
[----:B------:R-:W-:Y:S05]  /*02d0*/  BSYNC.RELIABLE B1 ;  /* 0x0000000000017941 */ /* 0x000fea0003800100 */
.L_x_7:
[----:B------:R-:W2:Y:S02]  /*02e0*/  LDG.E.64 R12, desc[UR4][R2.64+0x108] ;  /* 0x00010804020c7981 */ /* 0x000ea4000c1e1b00 */
[----:B--2---:R-:W-:-:S11]  /*02f0*/  DADD R12, R12, -R8 ;  /* 0x000000000c0c7229 */ /* 0x004fd60000000808 */
.L_x_9:
[----:B------:R-:W-:Y:S05]  /*0300*/  BSYNC.RECONVERGENT B2 ;  /* 0x0000000000027941 */ /* 0x000fea0003800200 */
.L_x_6:
[----:B------:R-:W-:Y:S05]  /*0310*/  WARPSYNC.ALL ;  /* 0x0000000000007948 */ /* 0x000fea0003800000 */
[----:B------:R-:W-:Y:S01]  /*0320*/  DADD R10, R12, R10 ;  /* 0x000000000c0a7229 */ /* 0x000fe2000000000a */
[----:B------:R-:W1:Y:S01]  /*0330*/  LDC.64 R14, c[0x0][0x390] ;  /* 0x0000e400ff0e7b82 */ /* 0x000e620000000a00 */
[----:B------:R-:W-:Y:S01]  /*0340*/  UMOV UR6, 0x47dc120 ;  /* 0x047dc12000067882 */ /* 0x000fe20000000000 */
[----:B------:R-:W-:-:S05]  /*0350*/  UMOV UR7, 0x3ffc11f7 ;  /* 0x3ffc11f700077882 */ /* 0x000fca0000000000 */
[----:B------:R-:W-:Y:S01]  /*0360*/  DADD R4, R10, R4 ;  /* 0x000000000a047229 */ /* 0x000fe20000000004 */
[----:B------:R-:W2:Y:S07]  /*0370*/  LDC.64 R12, c[0x0][0x3a8] ;  /* 0x0000ea00ff0c7b82 */ /* 0x000eae0000000a00 */
[----:B------:R-:W-:-:S08]  /*0380*/  DADD R4, R4, R6 ;  /* 0x0000000004047229 */ /* 0x000fd00000000006 */
[----:B------:R-:W-:Y:S01]  /*0390*/  DMUL R10, R4, UR6 ;  /* 0x00000006040a7c28 */ /* 0x000fe20008000000 */
[----:B-1----:R-:W-:-:S04]  /*03a0*/  IMAD.WIDE R14, R0, 0x8, R14 ;  /* 0x00000008000e7825 */ /* 0x002fc800078e020e */
[----:B--2---:R-:W-:-:S05]  /*03b0*/  IMAD.WIDE R12, R0, 0x8, R12 ;  /* 0x00000008000c7825 */ /* 0x004fca00078e020c */
[----:B------:R1:W-:Y:S04]  /*03c0*/  STG.E.64 desc[UR4][R12.64], R10 ;  /* 0x0000000a0c007986 */ /* 0x0003e8000c101b04 */
[----:B------:R-:W2:Y:S04]  /*03d0*/  LDG.E.64 R8, desc[UR4][R14.64] ;  /* 0x000000040e087981 */ /* 0x000ea8000c1e1b00 */
[----:B------:R-:W3:Y:S01]  /*03e0*/  LDG.E.64 R6, desc[UR4][R2.64] ;  /* 0x0000000402067981 */ /* 0x000ee2000c1e1b00 */
[----:B------:R-:W1:Y:S01]  /*03f0*/  MUFU.RCP64H R17, -5.6999997468665242195e-05 ;  /* 0xbf0de26900117908 */ /* 0x000e620000001800 */
[----:B------:R-:W-:-:S02]  /*0400*/  IMAD.MOV.U32 R18, RZ, RZ, 0x16440f24 ;  /* 0x16440f24ff127424 */ /* 0x000fc400078e00ff */
[----:B------:R-:W-:Y:S02]  /*0410*/  IMAD.MOV.U32 R19, RZ, RZ, 0x3f0de269 ;  /* 0x3f0de269ff137424 */ /* 0x000fe400078e00ff */
[----:B------:R-:W-:Y:S01]  /*0420*/  IMAD.MOV.U32 R16, RZ, RZ, 0x1 ;  /* 0x00000001ff107424 */ /* 0x000fe200078e00ff */
[----:B--2---:R-:W-:-:S06]  /*0430*/  DSETP.NEU.AND P0, PT, R8, RZ, PT ;  /* 0x000000ff0800722a */ /* 0x004fcc0003f0d000 */
[----:B---3--:R-:W-:-:S14]  /*0440*/  DSETP.GTU.OR P0, PT, R6, -50, !P0 ;  /* 0xc04900000600742a */ /* 0x008fdc000470c400 */
[----:B------:R2:W-:Y:S04]  /*0450*/  @!P0 STG.E.64 desc[UR4][R12.64], RZ ;  /* 0x000000ff0c008986 */ /* 0x0005e8000c101b04 */
[----:B------:R-:W3:Y:S01]  /*0460*/  @!P0 LDG.E.64 R8, desc[UR4][R14.64] ;  /* 0x000000040e088981 */ /* 0x000ee2000c1e1b00 */
[----:B-1----:R-:W-:-:S03]  /*0470*/  DFMA R10, R16, R18, 1 ;  /* 0x3ff00000100a742b */ /* 0x002fc60000000012 */
[----:B------:R0:W5:Y:S01]  /*0480*/  @!P0 LDG.E.64 R6, desc[UR4][R2.64] ;  /* 0x0000000402068981 */ /* 0x000162000c1e1b00 */
[----:B------:R-:W-:Y:S01]  /*0490*/  BSSY.RECONVERGENT B2, `(.L_x_10) ;  /* 0x000000f000027945 */ /* 0x000fe20003800200 */
[----:B------:R-:W-:-:S03]  /*04a0*/  @!P0 CS2R R4, SRZ ;  /* 0x0000000000048805 */ /* 0x000fc6000001ff00 */
[----:B------:R-:W-:-:S08]  /*04b0*/  DFMA R10, R10, R10, R10 ;  /* 0x0000000a0a0a722b */ /* 0x000fd0000000000a */
[----:B------:R-:W-:-:S08]  /*04c0*/  DFMA R10, R16, R10, R16 ;  /* 0x0000000a100a722b */ /* 0x000fd00000000010 */
[----:B------:R-:W-:-:S08]  /*04d0*/  DFMA R16, R10, R18, 1 ;  /* 0x3ff000000a10742b */ /* 0x000fd00000000012 */
[----:B------:R-:W-:-:S08]  /*04e0*/  DFMA R16, R10, R16, R10 ;  /* 0x000000100a10722b */ /* 0x000fd0000000000a */
[----:B---3--:R-:W-:Y:S01]  /*04f0*/  DMUL R10, R16, R8 ;  /* 0x00000008100a7228 */ /* 0x008fe20000000000 */
[----:B------:R-:W-:-:S07]  /*0500*/  FSETP.GEU.AND P2, PT, |R9|, 6.5827683646048100446e-37, PT ;  /* 0x036000000900780b */ /* 0x000fce0003f4e200 */
[----:B--2---:R-:W-:-:S08]  /*0510*/  DFMA R12, R10, R18, R8 ;  /* 0x000000120a0c722b */ /* 0x004fd00000000008 */
[----:B0-----:R-:W-:-:S10]  /*0520*/  DFMA R2, R16, R12, R10 ;  /* 0x0000000c1002722b */ /* 0x001fd4000000000a */
[----:B------:R-:W-:-:S05]  /*0530*/  FFMA R10, RZ, -0.55423599481582641602, R3 ;  /* 0xbf0de269ff0a7823 */ /* 0x000fca0000000003 */
[----:B------:R-:W-:-:S13]  /*0540*/  FSETP.GT.AND P1, PT, |R10|, 1.469367938527859385e-39, PT ;  /* 0x001000000a00780b */ /* 0x000fda0003f24200 */
[----:B------:R-:W-:Y:S05]  /*0550*/  @P1 BRA P2, `(.L_x_11) ;  /* 0x0000000000081947 */ /* 0x000fea0001000000 */
[----:B------:R-:W-:-:S07]  /*0560*/  MOV R12, 0x580 ;  /* 0x00000580000c7802 */ /* 0x000fce0000000f00 */
[----:B-----5:R-:W-:Y:S05]  /*0570*/  CALL.REL.NOINC `($__internal_0_$__cuda_sm20_div_rn_f64_full) ;  /* 0x0000000000347944 */ /* 0x020fea0003c00000 */
.L_x_11:
[----:B------:R-:W-:Y:S05]  /*0580*/  BSYNC.RECONVERGENT B2 ;  /* 0x0000000000027941 */ /* 0x000fea0003800200 */
.L_x_10:
[----:B------:R-:W0:Y:S01]  /*0590*/  LDCU.64 UR6, c[0x0][0x398] ;  /* 0x00007300ff0677ac */ /* 0x000e220008000a00 */
[----:B------:R-:W1:Y:S01]  /*05a0*/  LDC.64 R8, c[0x0][0x388] ;  /* 0x0000e200ff087b82 */ /* 0x000e620000000a00 */
[----:B------:R-:W-:Y:S01]  /*05b0*/  UMOV UR8, 0x47dc120 ;  /* 0x047dc12000087882 */ /* 0x000fe20000000000 */
[----:B------:R-:W-:Y:S02]  /*05c0*/  UMOV UR9, 0x3ffc11f7 ;  /* 0x3ffc11f700097882 */ /* 0x000fe40000000000 */
[----:B------:R-:W-:-:S08]  /*05d0*/  DFMA R2, R4, UR8, R2 ;  /* 0x0000000804027c2b */ /* 0x000fd00008000002 */
[----:B0----5:R-:W-:-:S08]  /*05e0*/  DFMA R2, R2, UR6, R6 ;  /* 0x0000000602027c2b */ /* 0x021fd00008000006 */
[----:B------:R-:W-:-:S06]  /*05f0*/  DSETP.NE.AND P0, PT, |R2|, +INF , PT ;  /* 0x7ff000000200742a */ /* 0x000fcc0003f05200 */
[----:B------:R-:W-:Y:S02]  /*0600*/  FSEL R4, R2, R6, P0 ;  /* 0x0000000602047208 */ /* 0x000fe40000000000 */
[----:B------:R-:W-:Y:S01]  /*0610*/  FSEL R5, R3, R7, P0 ;  /* 0x0000000703057208 */ /* 0x000fe20000000000 */
[----:B-1----:R-:W-:-:S05]  /*0620*/  IMAD.WIDE R2, R0, 0x8, R8 ;  /* 0x0000000800027825 */ /* 0x002fca00078e0208 */
[----:B------:R-:W-:Y:S01]  /*0630*/  STG.E.64 desc[UR4][R2.64], R4 ;  /* 0x0000000402007986 */ /* 0x000fe2000c101b04 */
[----:B------:R-:W-:Y:S05]  /*0640*/  EXIT ;  /* 0x000000000000794d */ /* 0x000fea0003800000 */
        .weak           $__internal_0_$__cuda_sm20_div_rn_f64_full
        .type           $__internal_0_$__cuda_sm20_div_rn_f64_full,@function
        .size           $__internal_0_$__cuda_sm20_div_rn_f64_full,(.L_x_484 - $__internal_0_$__cuda_sm20_div_rn_f64_full)
$__internal_0_$__cuda_sm20_div_rn_f64_full:
[----:B------:R-:W-:Y:S01]  /*0650*/  IMAD.MOV.U32 R3, RZ, RZ, -0x40021d97 ;  /* 0xbffde269ff037424 */ /* 0x000fe200078e00ff */
[C---:B------:R-:W-:Y:S01]  /*0660*/  FSETP.GEU.AND P1, PT, |R9|.reuse, 1.469367938527859385e-39, PT ;  /* 0x001000000900780b */ /* 0x040fe20003f2e200 */
[----:B------:R-:W-:Y:S01]  /*0670*/  IMAD.MOV.U32 R2, RZ, RZ, 0x16440f24 ;  /* 0x16440f24ff027424 */ /* 0x000fe200078e00ff */
[----:B------:R-:W-:Y:S01]  /*0680*/  LOP3.LUT R13, R9, 0x7ff00000, RZ, 0xc0, !PT ;  /* 0x7ff00000090d7812 */ /* 0x000fe200078ec0ff */
[----:B------:R-:W0:Y:S01]  /*0690*/  MUFU.RCP64H R11, R3 ;  /* 0x00000003000b7308 */ /* 0x000e220000001800 */
[----:B------:R-:W-:Y:S01]  /*06a0*/  IMAD.MOV.U32 R10, RZ, RZ, 0x1 ;  /* 0x00000001ff0a7424 */ /* 0x000fe200078e00ff */
[----:B------:R-:W-:Y:S01]  /*06b0*/  BSSY.RECONVERGENT B3, `(.L_x_12) ;  /* 0x0000045000037945 */ /* 0x000fe20003800200 */
[----:B------:R-:W-:Y:S01]  /*06c0*/  IMAD.MOV.U32 R17, RZ, RZ, 0x1ca00000 ;  /* 0x1ca00000ff117424 */ /* 0x000fe200078e00ff */
[----:B------:R-:W-:Y:S01]  /*06d0*/  ISETP.GE.U32.AND P0, PT, R13, 0x3f000000, PT ;  /* 0x3f0000000d00780c */ /* 0x000fe20003f06070 */
[----:B------:R-:W-:Y:S02]  /*06e0*/  IMAD.MOV.U32 R22, RZ, RZ, R13 ;  /* 0x000000ffff167224 */ /* 0x000fe400078e000d */
[----:B------:R-:W-:Y:S01]  /*06f0*/  IMAD.MOV.U32 R23, RZ, RZ, 0x3f000000 ;  /* 0x3f000000ff177424 */ /* 0x000fe200078e00ff */
[----:B------:R-:W-:-:S03]  /*0700*/  SEL R17, R17, 0x63400000, !P0 ;  /* 0x6340000011117807 */ /* 0x000fc60004000000 */
[----:B------:R-:W-:Y:S01]  /*0710*/  VIADD R24, R23, 0xffffffff ;  /* 0xffffffff17187836 */ /* 0x000fe20000000000 */
[----:B0-----:R-:W-:-:S08]  /*0720*/  DFMA R14, R10, -R2, 1 ;  /* 0x3ff000000a0e742b */ /* 0x001fd00000000802 */
[----:B------:R-:W-:-:S08]  /*0730*/  DFMA R14, R14, R14, R14 ;  /* 0x0000000e0e0e722b */ /* 0x000fd0000000000e */
[----:B------:R-:W-:Y:S01]  /*0740*/  DFMA R18, R10, R14, R10 ;  /* 0x0000000e0a12722b */ /* 0x000fe2000000000a */
[C-C-:B------:R-:W-:Y:S01]  /*0750*/  @!P1 LOP3.LUT R14, R17.reuse, 0x80000000, R9.reuse, 0xf8, !PT ;  /* 0x80000000110e9812 */ /* 0x140fe200078ef809 */
[----:B------:R-:W-:Y:S01]  /*0760*/  IMAD.MOV.U32 R10, RZ, RZ, R8 ;  /* 0x000000ffff0a7224 */ /* 0x000fe200078e0008 */
[----:B------:R-:W-:Y:S02]  /*0770*/  LOP3.LUT R11, R17, 0x800fffff, R9, 0xf8, !PT ;  /* 0x800fffff110b7812 */ /* 0x000fe400078ef809 */
[----:B------:R-:W-:Y:S01]  /*0780*/  @!P1 LOP3.LUT R15, R14, 0x100000, RZ, 0xfc, !PT ;  /* 0x001000000e0f9812 */ /* 0x000fe200078efcff */
[----:B------:R-:W-:Y:S02]  /*0790*/  @!P1 IMAD.MOV.U32 R14, RZ, RZ, RZ ;  /* 0x000000ffff0e9224 */ /* 0x000fe400078e00ff */
[----:B------:R-:W-:-:S04]  /*07a0*/  DFMA R20, R18, -R2, 1 ;  /* 0x3ff000001214742b */ /* 0x000fc80000000802 */
[----:B------:R-:W-:-:S04]  /*07b0*/  @!P1 DFMA R10, R10, 2, -R14 ;  /* 0x400000000a0a982b */ /* 0x000fc8000000080e */
[----:B------:R-:W-:-:S06]  /*07c0*/  DFMA R14, R18, R20, R18 ;  /* 0x00000014120e722b */ /* 0x000fcc0000000012 */
[----:B------:R-:W-:Y:S02]  /*07d0*/  @!P1 LOP3.LUT R22, R11, 0x7ff00000, RZ, 0xc0, !PT ;  /* 0x7ff000000b169812 */ /* 0x000fe400078ec0ff */
[----:B------:R-:W-:-:S03]  /*07e0*/  DMUL R18, R14, R10 ;  /* 0x0000000a0e127228 */ /* 0x000fc60000000000 */
[----:B------:R-:W-:-:S05]  /*07f0*/  VIADD R16, R22, 0xffffffff ;  /* 0xffffffff16107836 */ /* 0x000fca0000000000 */
[----:B------:R-:W-:Y:S01]  /*0800*/  DFMA R20, R18, -R2, R10 ;  /* 0x800000021214722b */ /* 0x000fe2000000000a */
[----:B------:R-:W-:-:S04]  /*0810*/  ISETP.GT.U32.AND P0, PT, R16, 0x7feffffe, PT ;  /* 0x7feffffe1000780c */ /* 0x000fc80003f04070 */
[----:B------:R-:W-:-:S03]  /*0820*/  ISETP.GT.U32.OR P0, PT, R24, 0x7feffffe, P0 ;  /* 0x7feffffe1800780c */ /* 0x000fc60000704470 */
[----:B------:R-:W-:-:S10]  /*0830*/  DFMA R14, R14, R20, R18 ;  /* 0x000000140e0e722b */ /* 0x000fd40000000012 */
[----:B------:R-:W-:Y:S05]  /*0840*/  @P0 BRA `(.L_x_13) ;  /* 0x0000000000680947 */ /* 0x000fea0003800000 */
[----:B------:R-:W-:-:S05]  /*0850*/  IMAD.MOV.U32 R8, RZ, RZ, 0x3f000000 ;  /* 0x3f000000ff087424 */ /* 0x000fca00078e00ff */
[----:B------:R-:W-:-:S04]  /*0860*/  VIADDMNMX R13, R13, -R8, 0xb9600000, !PT ;  /* 0xb96000000d0d7446 */ /* 0x000fc80007800908 */
[----:B------:R-:W-:-:S05]  /*0870*/  VIMNMX R8, PT, PT, R13, 0x46a00000, PT ;  /* 0x46a000000d087848 */ /* 0x000fca0003fe0100 */
[----:B------:R-:W-:Y:S02]  /*0880*/  IMAD.IADD R13, R8, 0x1, -R17 ;  /* 0x00000001080d7824 */ /* 0x000fe400078e0a11 */
[----:B------:R-:W-:Y:S02]  /*0890*/  IMAD.MOV.U32 R8, RZ, RZ, RZ ;  /* 0x000000ffff087224 */ /* 0x000fe400078e00ff */
[----:B------:R-:W-:-:S06]  /*08a0*/  VIADD R9, R13, 0x7fe00000 ;  /* 0x7fe000000d097836 */ /* 0x000fcc0000000000 */
[----:B------:R-:W-:-:S10]  /*08b0*/  DMUL R16, R14, R8 ;  /* 0x000000080e107228 */ /* 0x000fd40000000000 */
[----:B------:R-:W-:-:S13]  /*08c0*/  FSETP.GTU.AND P0, PT, |R17|, 1.469367938527859385e-39, PT ;  /* 0x001000001100780b */ /* 0x000fda0003f0c200 */
[----:B------:R-:W-:Y:S05]  /*08d0*/  @P0 BRA `(.L_x_14) ;  /* 0x0000000000880947 */ /* 0x000fea0003800000 */
[----:B------:R-:W-:Y:S01]  /*08e0*/  DFMA R2, R14, -R2, R10 ;  /* 0x800000020e02722b */ /* 0x000fe2000000000a */
[----:B------:R-:W-:-:S09]  /*08f0*/  IMAD.MOV.U32 R8, RZ, RZ, RZ ;  /* 0x000000ffff087224 */ /* 0x000fd200078e00ff */
[C---:B------:R-:W-:Y:S02]  /*0900*/  FSETP.NEU.AND P0, PT, R3.reuse, RZ, PT ;  /* 0x000000ff0300720b */ /* 0x040fe40003f0d000 */
[----:B------:R-:W-:-:S04]  /*0910*/  LOP3.LUT R2, R3, 0xbf0de269, RZ, 0x3c, !PT ;  /* 0xbf0de26903027812 */ /* 0x000fc800078e3cff */
[----:B------:R-:W-:-:S04]  /*0920*/  LOP3.LUT R11, R2, 0x80000000, RZ, 0xc0, !PT ;  /* 0x80000000020b7812 */ /* 0x000fc800078ec0ff */
[----:B------:R-:W-:-:S03]  /*0930*/  LOP3.LUT R9, R11, R9, RZ, 0xfc, !PT ;  /* 0x000000090b097212 */ /* 0x000fc600078efcff */
[----:B------:R-:W-:Y:S05]  /*0940*/  @!P0 BRA `(.L_x_14) ;  /* 0x00000000006c8947 */ /* 0x000fea0003800000 */
[----:B------:R-:W-:Y:S01]  /*0950*/  IMAD.MOV R3, RZ, RZ, -R13 ;  /* 0x000000ffff037224 */ /* 0x000fe200078e0a0d */
[----:B------:R-:W-:Y:S01]  /*0960*/  DMUL.RP R8, R14, R8 ;  /* 0x000000080e087228 */ /* 0x000fe20000008000 */
[----:B------:R-:W-:-:S06]  /*0970*/  IMAD.MOV.U32 R2, RZ, RZ, RZ ;  /* 0x000000ffff027224 */ /* 0x000fcc00078e00ff */
[----:B------:R-:W-:-:S03]  /*0980*/  DFMA R2, R16, -R2, R14 ;  /* 0x800000021002722b */ /* 0x000fc6000000000e */
[----:B------:R-:W-:-:S03]  /*0990*/  LOP3.LUT R11, R9, R11, RZ, 0x3c, !PT ;  /* 0x0000000b090b7212 */ /* 0x000fc600078e3cff */
[----:B------:R-:W-:-:S04]  /*09a0*/  IADD3 R2, PT, PT, -R13, -0x43300000, RZ ;  /* 0xbcd000000d027810 */ /* 0x000fc80007ffe1ff */
[----:B------:R-:W-:-:S04]  /*09b0*/  FSETP.NEU.AND P0, PT, |R3|, R2, PT ;  /* 0x000000020300720b */ /* 0x000fc80003f0d200 */
[----:B------:R-:W-:Y:S02]  /*09c0*/  FSEL R16, R8, R16, !P0 ;  /* 0x0000001008107208 */ /* 0x000fe40004000000 */
[----:B------:R-:W-:Y:S01]  /*09d0*/  FSEL R17, R11, R17, !P0 ;  /* 0x000000110b117208 */ /* 0x000fe20004000000 */
[----:B------:R-:W-:Y:S06]  /*09e0*/  BRA `(.L_x_14) ;  /* 0x0000000000447947 */ /* 0x000fec0003800000 */
.L_x_13:
[----:B------:R-:W-:-:S14]  /*09f0*/  DSETP.NAN.AND P0, PT, R8, R8, PT ;  /* 0x000000080800722a */ /* 0x000fdc0003f08000 */
[----:B------:R-:W-:Y:S05]  /*0a00*/  @P0 BRA `(.L_x_15) ;  /* 0x0000000000340947 */ /* 0x000fea0003800000 */
[----:B------:R-:W-:Y:S01]  /*0a10*/  ISETP.NE.AND P0, PT, R22, R23, PT ;  /* 0x000000171600720c */ /* 0x000fe20003f05270 */
[----:B------:R-:W-:Y:S02]  /*0a20*/  IMAD.MOV.U32 R16, RZ, RZ, 0x0 ;  /* 0x00000000ff107424 */ /* 0x000fe400078e00ff */
[----:B------:R-:W-:-:S10]  /*0a30*/  IMAD.MOV.U32 R17, RZ, RZ, -0x80000 ;  /* 0xfff80000ff117424 */ /* 0x000fd400078e00ff */
[----:B------:R-:W-:Y:S05]  /*0a40*/  @!P0 BRA `(.L_x_14) ;  /* 0x00000000002c8947 */ /* 0x000fea0003800000 */
[----:B------:R-:W-:Y:S02]  /*0a50*/  ISETP.NE.AND P0, PT, R22, 0x7ff00000, PT ;  /* 0x7ff000001600780c */ /* 0x000fe40003f05270 */
[----:B------:R-:W-:Y:S02]  /*0a60*/  LOP3.LUT R8, R9, 0xbf0de269, RZ, 0x3c, !PT ;  /* 0xbf0de26909087812 */ /* 0x000fe400078e3cff */
[----:B------:R-:W-:Y:S02]  /*0a70*/  ISETP.EQ.OR P0, PT, R23, RZ, !P0 ;  /* 0x000000ff1700720c */ /* 0x000fe40004702670 */
[----:B------:R-:W-:-:S11]  /*0a80*/  LOP3.LUT R17, R8, 0x80000000, RZ, 0xc0, !PT ;  /* 0x8000000008117812 */ /* 0x000fd600078ec0ff */
[----:B------:R-:W-:Y:S01]  /*0a90*/  @P0 LOP3.LUT R2, R17, 0x7ff00000, RZ, 0xfc, !PT ;  /* 0x7ff0000011020812 */ /* 0x000fe200078efcff */
[----:B------:R-:W-:Y:S02]  /*0aa0*/  @!P0 IMAD.MOV.U32 R16, RZ, RZ, RZ ;  /* 0x000000ffff108224 */ /* 0x000fe400078e00ff */
[----:B------:R-:W-:Y:S02]  /*0ab0*/  @P0 IMAD.MOV.U32 R16, RZ, RZ, RZ ;  /* 0x000000ffff100224 */ /* 0x000fe400078e00ff */
[----:B------:R-:W-:Y:S01]  /*0ac0*/  @P0 IMAD.MOV.U32 R17, RZ, RZ, R2 ;  /* 0x000000ffff110224 */ /* 0x000fe200078e0002 */
[----:B------:R-:W-:Y:S06]  /*0ad0*/  BRA `(.L_x_14) ;  /* 0x0000000000087947 */ /* 0x000fec0003800000 */
.L_x_15:
[----:B------:R-:W-:Y:S01]  /*0ae0*/  LOP3.LUT R17, R9, 0x80000, RZ, 0xfc, !PT ;  /* 0x0008000009117812 */ /* 0x000fe200078efcff */
[----:B------:R-:W-:-:S07]  /*0af0*/  IMAD.MOV.U32 R16, RZ, RZ, R8 ;  /* 0x000000ffff107224 */ /* 0x000fce00078e0008 */
.L_x_14:
[----:B------:R-:W-:Y:S05]  /*0b00*/  BSYNC.RECONVERGENT B3 ;  /* 0x0000000000037941 */ /* 0x000fea0003800200 */
.L_x_12:
[----:B------:R-:W-:Y:S02]  /*0b10*/  IMAD.MOV.U32 R13, RZ, RZ, 0x0 ;  /* 0x00000000ff0d7424 */ /* 0x000fe400078e00ff */
[----:B------:R-:W-:Y:S02]  /*0b20*/  IMAD.MOV.U32 R2, RZ, RZ, R16 ;  /* 0x000000ffff027224 */ /* 0x000fe400078e0010 */
[----:B------:R-:W-:Y:S01]  /*0b30*/  IMAD.MOV.U32 R3, RZ, RZ, R17 ;  /* 0x000000ffff037224 */ /* 0x000fe200078e0011 */
[----:B------:R-:W-:Y:S06]  /*0b40*/  RET.REL.NODEC R12 `(_Z14computeVoltageP4cellPdS1_diS1_) ;  /* 0xfffffff40c2c7950 */ /* 0x000fec0003c3ffff */
.L_x_16:
        /* <DEDUP_REMOVED lines=11> */
.L_x_484:


//--------------------- .text._Z11updateStateP4cellS0_ --------------------------
	.section	.text._Z11updateStateP4cellS0_,"ax",@progbits
	.align	128
        .global         _Z11updateStateP4cellS0_
        .type           _Z11updateStateP4cellS0_,@function
        .size           _Z11updateStateP4cellS0_,(.L_x_491 - _Z11updateStateP4cellS0_)
        .other          _Z11updateStateP4cellS0_,@"STO_CUDA_ENTRY STV_DEFAULT"
_Z11updateStateP4cellS0_:
.text._Z11updateStateP4cellS0_:
        /* <DEDUP_REMOVED lines=8> */
[----:B--2---:R-:W-:-:S05]  /*0080*/  IMAD.WIDE R4, R9, 0x108, R4 ;  /* 0x0000010809047825 */ /* 0x004fca00078e0204 */
[----:B-1----:R-:W2:Y:S01]  /*0090*/  LDG.E.64 R6, desc[UR4][R4.64+0x8] ;  /* 0x0000080404067981 */ /* 0x002ea2000c1e1b00 */
[----:B---3--:R-:W-:-:S05]  /*00a0*/  IMAD.WIDE R2, R9, 0x108, R2 ;  /* 0x0000010809027825 */ /* 0x008fca00078e0202 */
[----:B--2---:R0:W-:Y:S04]  /*00b0*/  STG.E.64 desc[UR4][R2.64+0x8], R6 ;  /* 0x0000080602007986 */ /* 0x0041e8000c101b04 */
[----:B------:R-:W2:Y:S04]  /*00c0*/  LDG.E.64 R8, desc[UR4][R4.64+0x10] ;  /* 0x0000100404087981 */ /* 0x000ea8000c1e1b00 */
[----:B--2---:R1:W-:Y:S04]  /*00d0*/  STG.E.64 desc[UR4][R2.64+0x10], R8 ;  /* 0x0000100802007986 */ /* 0x0043e8000c101b04 */
[----:B------:R-:W2:Y:S04]  /*00e0*/  LDG.E.64 R10, desc[UR4][R4.64+0x18] ;  /* 0x00001804040a7981 */ /* 0x000ea8000c1e1b00 */
[----:B--2---:R2:W-:Y:S04]  /*00f0*/  STG.E.64 desc[UR4][R2.64+0x18], R10 ;  /* 0x0000180a02007986 */ /* 0x0045e8000c101b04 */
[----:B------:R-:W3:Y:S04]  /*0100*/  LDG.E.64 R12, desc[UR4][R4.64+0x20] ;  /* 0x00002004040c7981 */ /* 0x000ee8000c1e1b00 */
[----:B---3--:R3:W-:Y:S04]  /*0110*/  STG.E.64 desc[UR4][R2.64+0x20], R12 ;  /* 0x0000200c02007986 */ /* 0x0087e8000c101b04 */
[----:B------:R-:W4:Y:S04]  /*0120*/  LDG.E.64 R14, desc[UR4][R4.64+0x28] ;  /* 0x00002804040e7981 */ /* 0x000f28000c1e1b00 */
[----:B----4-:R4:W-:Y:S04]  /*0130*/  STG.E.64 desc[UR4][R2.64+0x28], R14 ;  /* 0x0000280e02007986 */ /* 0x0109e8000c101b04 */
[----:B------:R-:W5:Y:S04]  /*0140*/  LDG.E.64 R16, desc[UR4][R4.64+0x30] ;  /* 0x0000300404107981 */ /* 0x000f68000c1e1b00 */
[----:B-----5:R5:W-:Y:S04]  /*0150*/  STG.E.64 desc[UR4][R2.64+0x30], R16 ;  /* 0x0000301002007986 */ /* 0x020be8000c101b04 */
[----:B0-----:R-:W2:Y:S04]  /*0160*/  LDG.E.64 R6, desc[UR4][R4.64+0x38] ;  /* 0x0000380404067981 */ /* 0x001ea8000c1e1b00 */
[----:B--2---:R0:W-:Y:S04]  /*0170*/  STG.E.64 desc[UR4][R2.64+0x38], R6 ;  /* 0x0000380602007986 */ /* 0x0041e8000c101b04 */
[----:B-1----:R-:W2:Y:S04]  /*0180*/  LDG.E.64 R8, desc[UR4][R4.64+0x40] ;  /* 0x0000400404087981 */ /* 0x002ea8000c1e1b00 */
[----:B--2---:R1:W-:Y:S04]  /*0190*/  STG.E.64 desc[UR4][R2.64+0x40], R8 ;  /* 0x0000400802007986 */ /* 0x0043e8000c101b04 */
[----:B------:R-:W2:Y:S04]  /*01a0*/  LDG.E.64 R10, desc[UR4][R4.64+0x48] ;  /* 0x00004804040a7981 */ /* 0x000ea8000c1e1b00 */
[----:B--2---:R2:W-:Y:S04]  /*01b0*/  STG.E.64 desc[UR4][R2.64+0x48], R10 ;  /* 0x0000480a02007986 */ /* 0x0045e8000c101b04 */
[----:B---3--:R-:W3:Y:S04]  /*01c0*/  LDG.E.64 R12, desc[UR4][R4.64+0x50] ;  /* 0x00005004040c7981 */ /* 0x008ee8000c1e1b00 */
[----:B---3--:R3:W-:Y:S04]  /*01d0*/  STG.E.64 desc[UR4][R2.64+0x50], R12 ;  /* 0x0000500c02007986 */ /* 0x0087e8000c101b04 */
[----:B----4-:R-:W4:Y:S04]  /*01e0*/  LDG.E.64 R14, desc[UR4][R4.64+0x58] ;  /* 0x00005804040e7981 */ /* 0x010f28000c1e1b00 */
[----:B----4-:R4:W-:Y:S04]  /*01f0*/  STG.E.64 desc[UR4][R2.64+0x58], R14 ;  /* 0x0000580e02007986 */ /* 0x0109e8000c101b04 */
[----:B-----5:R-:W5:Y:S04]  /*0200*/  LDG.E.64 R16, desc[UR4][R4.64+0x60] ;  /* 0x0000600404107981 */ /* 0x020f68000c1e1b00 */
        /* <DEDUP_REMOVED lines=30> */
[----:B--2---:R-:W-:Y:S04]  /*03f0*/  STG.E.64 desc[UR4][R2.64+0xd8], R10 ;  /* 0x0000d80a02007986 */ /* 0x004fe8000c101b04 */
[----:B---3--:R-:W2:Y:S04]  /*0400*/  LDG.E.64 R12, desc[UR4][R4.64+0xe0] ;  /* 0x0000e004040c7981 */ /* 0x008ea8000c1e1b00 */
[----:B--2---:R-:W-:Y:S04]  /*0410*/  STG.E.64 desc[UR4][R2.64+0xe0], R12 ;  /* 0x0000e00c02007986 */ /* 0x004fe8000c101b04 */
[----:B----4-:R-:W2:Y:S04]  /*0420*/  LDG.E.64 R14, desc[UR4][R4.64+0xe8] ;  /* 0x0000e804040e7981 */ /* 0x010ea8000c1e1b00 */
[----:B--2---:R-:W-:Y:S04]  /*0430*/  STG.E.64 desc[UR4][R2.64+0xe8], R14 ;  /* 0x0000e80e02007986 */ /* 0x004fe8000c101b04 */
[----:B-----5:R-:W2:Y:S04]  /*0440*/  LDG.E.64 R16, desc[UR4][R4.64+0xf0] ;  /* 0x0000f00404107981 */ /* 0x020ea8000c1e1b00 */
[----:B--2---:R-:W-:Y:S04]  /*0450*/  STG.E.64 desc[UR4][R2.64+0xf0], R16 ;  /* 0x0000f01002007986 */ /* 0x004fe8000c101b04 */
[----:B0-----:R-:W2:Y:S04]  /*0460*/  LDG.E.64 R6, desc[UR4][R4.64+0xf8] ;  /* 0x0000f80404067981 */ /* 0x001ea8000c1e1b00 */
[----:B--2---:R-:W-:Y:S04]  /*0470*/  STG.E.64 desc[UR4][R2.64+0xf8], R6 ;  /* 0x0000f80602007986 */ /* 0x004fe8000c101b04 */
[----:B-1----:R-:W2:Y:S04]  /*0480*/  LDG.E.64 R8, desc[UR4][R4.64+0x100] ;  /* 0x0001000404087981 */ /* 0x002ea8000c1e1b00 */
[----:B--2---:R-:W-:Y:S01]  /*0490*/  STG.E.64 desc[UR4][R2.64+0x100], R8 ;  /* 0x0001000802007986 */ /* 0x004fe2000c101b04 */
[----:B------:R-:W-:Y:S05]  /*04a0*/  EXIT ;  /* 0x000000000000794d */ /* 0x000fea0003800000 */
.L_x_17:
        /* <DEDUP_REMOVED lines=13> */
.L_x_491:


//--------------------- .text._Z12computeStateP4cellPddS0_P6cellGs --------------------------
	.section	.text._Z12computeStateP4cellPddS0_P6cellGs,"ax",@progbits
	.align	128
        .global         _Z12computeStateP4cellPddS0_P6cellGs
        .type           _Z12computeStateP4cellPddS0_P6cellGs,@function
        .size           _Z12computeStateP4cellPddS0_P6cellGs,(.L_x_488 - _Z12computeStateP4cellPddS0_P6cellGs)
        .other          _Z12computeStateP4cellPddS0_P6cellGs,@"STO_CUDA_ENTRY STV_DEFAULT"
_Z12computeStateP4cellPddS0_P6cellGs:
.text._Z12computeStateP4cellPddS0_P6cellGs:
        /* <DEDUP_REMOVED lines=10> */
[----:B------:R-:W0:Y:S01]  /*00a0*/  MUFU.RCP64H R9, 26.7137603759765625 ;  /* 0x403ab6b900097908 */ /* 0x000e220000001800 */
[----:B------:R-:W-:Y:S02]  /*00b0*/  IMAD.MOV.U32 R12, RZ, RZ, 0x4c2906f ;  /* 0x04c2906fff0c7424 */ /* 0x000fe400078e00ff */
[----:B------:R-:W4:Y:S01]  /*00c0*/  LDG.E.64 R58, desc[UR4][R48.64+0x60] ;  /* 0x00006004303a7981 */ /* 0x000f22000c1e1b00 */
[----:B------:R-:W-:Y:S02]  /*00d0*/  IMAD.MOV.U32 R13, RZ, RZ, 0x403ab6b9 ;  /* 0x403ab6b9ff0d7424 */ /* 0x000fe400078e00ff */
[----:B------:R-:W-:Y:S01]  /*00e0*/  IMAD.MOV.U32 R8, RZ, RZ, 0x1 ;  /* 0x00000001ff087424 */ /* 0x000fe200078e00ff */
[----:B------:R-:W5:Y:S01]  /*00f0*/  LDG.E.64 R126, desc[UR4][R48.64+0x78] ;  /* 0x00007804307e7981 */ /* 0x000f62000c1e1b00 */
[----:B---3--:R-:W-:-:S03]  /*0100*/  IMAD.WIDE R6, R42, 0x58, R6 ;  /* 0x000000582a067825 */ /* 0x008fc600078e0206 */
[----:B------:R-:W5:Y:S04]  /*0110*/  LDG.E.64 R124, desc[UR4][R48.64+0x8] ;  /* 0x00000804307c7981 */ /* 0x000f68000c1e1b00 */
[----:B------:R-:W5:Y:S04]  /*0120*/  LDG.E.64 R122, desc[UR4][R48.64+0x88] ;  /* 0x00008804307a7981 */ /* 0x000f68000c1e1b00 */
[----:B------:R-:W5:Y:S04]  /*0130*/  LDG.E.64 R120, desc[UR4][R48.64+0xa8] ;  /* 0x0000a80430787981 */ /* 0x000f68000c1e1b00 */
[----:B------:R-:W5:Y:S04]  /*0140*/  LDG.E.64 R118, desc[UR4][R48.64+0xb0] ;  /* 0x0000b00430767981 */ /* 0x000f68000c1e1b00 */
[----:B------:R-:W5:Y:S04]  /*0150*/  LDG.E.64 R116, desc[UR4][R48.64+0x90] ;  /* 0x0000900430747981 */ /* 0x000f68000c1e1b00 */
[----:B------:R-:W5:Y:S04]  /*0160*/  LDG.E.64 R114, desc[UR4][R48.64+0x98] ;  /* 0x0000980430727981 */ /* 0x000f68000c1e1b00 */
[----:B------:R-:W5:Y:S04]  /*0170*/  LDG.E.64 R112, desc[UR4][R48.64+0xa0] ;  /* 0x0000a00430707981 */ /* 0x000f68000c1e1b00 */
[----:B------:R-:W5:Y:S01]  /*0180*/  LDG.E.64 R110, desc[UR4][R48.64+0xb8] ;  /* 0x0000b804306e7981 */ /* 0x000f62000c1e1b00 */
[----:B0-----:R-:W-:-:S03]  /*0190*/  DFMA R10, R8, -R12, 1 ;  /* 0x3ff00000080a742b */ /* 0x001fc6000000080c */
[----:B------:R-:W5:Y:S04]  /*01a0*/  LDG.E.64 R4, desc[UR4][R6.64] ;  /* 0x0000000406047981 */ /* 0x000f68000c1e1b00 */
[----:B------:R-:W5:Y:S01]  /*01b0*/  LDG.E.64 R38, desc[UR4][R6.64+0x8] ;  /* 0x0000080406267981 */ /* 0x000f62000c1e1b00 */
[----:B------:R-:W-:-:S03]  /*01c0*/  DFMA R10, R10, R10, R10 ;  /* 0x0000000a0a0a722b */ /* 0x000fc6000000000a */
[----:B------:R-:W5:Y:S04]  /*01d0*/  LDG.E.64 R30, desc[UR4][R6.64+0x18] ;  /* 0x00001804061e7981 */ /* 0x000f68000c1e1b00 */
[----:B------:R-:W5:Y:S01]  /*01e0*/  LDG.E.64 R28, desc[UR4][R6.64+0x20] ;  /* 0x00002004061c7981 */ /* 0x000f62000c1e1b00 */
[----:B------:R-:W-:-:S03]  /*01f0*/  DFMA R10, R8, R10, R8 ;  /* 0x0000000a080a722b */ /* 0x000fc60000000008 */
[----:B------:R-:W5:Y:S04]  /*0200*/  LDG.E.64 R2, desc[UR4][R6.64+0x28] ;  /* 0x0000280406027981 */ /* 0x000f68000c1e1b00 */
[----:B------:R-:W5:Y:S01]  /*0210*/  LDG.E.64 R14, desc[UR4][R6.64+0x30] ;  /* 0x00003004060e7981 */ /* 0x000f62000c1e1b00 */
[----:B------:R-:W-:-:S03]  /*0220*/  DFMA R8, R10, -R12, 1 ;  /* 0x3ff000000a08742b */ /* 0x000fc6000000080c */
[----:B------:R-:W5:Y:S04]  /*0230*/  LDG.E.64 R32, desc[UR4][R6.64+0x38] ;  /* 0x0000380406207981 */ /* 0x000f68000c1e1b00 */
[----:B------:R-:W5:Y:S01]  /*0240*/  LDG.E.64 R18, desc[UR4][R6.64+0x40] ;  /* 0x0000400406127981 */ /* 0x000f62000c1e1b00 */
[----:B------:R-:W-:-:S03]  /*0250*/  DFMA R8, R10, R8, R10 ;  /* 0x000000080a08722b */ /* 0x000fc6000000000a */
[----:B------:R-:W5:Y:S04]  /*0260*/  LDG.E.64 R16, desc[UR4][R6.64+0x48] ;  /* 0x0000480406107981 */ /* 0x000f68000c1e1b00 */
[----:B------:R0:W5:Y:S01]  /*0270*/  LDG.E.64 R66, desc[UR4][R6.64+0x50] ;  /* 0x0000500406427981 */ /* 0x000162000c1e1b00 */
[----:B------:R-:W-:Y:S01]  /*0280*/  UMOV UR6, 0xfa333333 ;  /* 0xfa33333300067882 */ /* 0x000fe20000000000 */
[----:B------:R-:W-:Y:S01]  /*0290*/  UMOV UR7, 0x41a1a5da ;  /* 0x41a1a5da00077882 */ /* 0x000fe20000000000 */
[----:B------:R-:W-:Y:S01]  /*02a0*/  BSSY.RECONVERGENT B1, `(.L_x_18) ;  /* 0x0000010000017945 */ /* 0x000fe20003800200 */
[----:B--2---:R-:W-:-:S08]  /*02b0*/  DMUL R24, R46, -2 ;  /* 0xc00000002e187828 */ /* 0x004fd00000000000 */
[----:B------:R-:W-:-:S08]  /*02c0*/  DMUL R34, R24, R8 ;  /* 0x0000000818227228 */ /* 0x000fd00000000000 */
[----:B0-----:R-:W-:-:S08]  /*02d0*/  DFMA R6, R34, -R12, R24 ;  /* 0x8000000c2206722b */ /* 0x001fd00000000018 */
[----:B------:R-:W-:Y:S01]  /*02e0*/  DFMA R34, R8, R6, R34 ;  /* 0x000000060822722b */ /* 0x000fe20000000022 */
[----:B------:R-:W-:-:S09]  /*02f0*/  FSETP.GEU.AND P1, PT, |R25|, 6.5827683646048100446e-37, PT ;  /* 0x036000001900780b */ /* 0x000fd20003f2e200 */
[----:B------:R-:W-:-:S05]  /*0300*/  FFMA R0, RZ, 2.9174025058746337891, R35 ;  /* 0x403ab6b9ff007823 */ /* 0x000fca0000000023 */
[----:B------:R-:W-:Y:S01]  /*0310*/  FSETP.GT.AND P0, PT, |R0|, 1.469367938527859385e-39, PT ;  /* 0x001000000000780b */ /* 0x000fe20003f04200 */
[----:B----4-:R-:W-:-:S12]  /*0320*/  DMUL R58, R58, UR6 ;  /* 0x000000063a3a7c28 */ /* 0x010fd80008000000 */
[----:B------:R-:W-:Y:S05]  /*0330*/  @P0 BRA P1, `(.L_x_19) ;  /* 0x0000000000180947 */ /* 0x000fea0000800000 */
[----:B------:R-:W-:Y:S01]  /*0340*/  IMAD.MOV.U32 R22, RZ, RZ, 0x4c2906f ;  /* 0x04c2906fff167424 */ /* 0x000fe200078e00ff */
[----:B------:R-:W-:Y:S01]  /*0350*/  MOV R0, 0x380 ;  /* 0x0000038000007802 */ /* 0x000fe20000000f00 */
[----:B------:R-:W-:-:S07]  /*0360*/  IMAD.MOV.U32 R23, RZ, RZ, 0x403ab6b9 ;  /* 0x403ab6b9ff177424 */ /* 0x000fce00078e00ff */
[----:B-----5:R-:W-:Y:S05]  /*0370*/  CALL.REL.NOINC `($__internal_2_$__cuda_sm20_div_rn_f64_full) ;  /* 0x000001d800707944 */ /* 0x020fea0003c00000 */
[----:B------:R-:W-:Y:S01]  /*0380*/  MOV R34, R22 ;  /* 0x0000001600227202 */ /* 0x000fe20000000f00 */
[----:B------:R-:W-:-:S07]  /*0390*/  IMAD.MOV.U32 R35, RZ, RZ, R23 ;  /* 0x000000ffff237224 */ /* 0x000fce00078e0017 */
.L_x_19:
[----:B------:R-:W-:Y:S05]  /*03a0*/  BSYNC.RECONVERGENT B1 ;  /* 0x0000000000017941 */ /* 0x000fea0003800200 */
.L_x_18:
[----:B------:R-:W-:Y:S01]  /*03b0*/  IMAD.MOV.U32 R12, RZ, RZ, 0x652b82fe ;  /* 0x652b82feff0c7424 */ /* 0x000fe200078e00ff */
[----:B------:R-:W-:Y:S01]  /*03c0*/  UMOV UR6, 0xfefa39ef ;  /* 0xfefa39ef00067882 */ /* 0x000fe20000000000 */
[----:B------:R-:W-:Y:S01]  /*03d0*/  IMAD.MOV.U32 R13, RZ, RZ, 0x3ff71547 ;  /* 0x3ff71547ff0d7424 */ /* 0x000fe200078e00ff */
[----:B------:R-:W-:Y:S01]  /*03e0*/  UMOV UR7, 0x3fe62e42 ;  /* 0x3fe62e4200077882 */ /* 0x000fe20000000000 */
[----:B------:R-:W-:Y:S01]  /*03f0*/  FSETP.GEU.AND P4, PT, |R35|, 4.1917929649353027344, PT ;  /* 0x4086232b2300780b */ /* 0x000fe20003f8e200 */
[----:B------:R-:W-:Y:S03]  /*0400*/  BSSY.RECONVERGENT B0, `(.L_x_20) ;  /* 0x0000038000007945 */ /* 0x000fe60003800200 */
[----:B------:R-:W-:-:S08]  /*0410*/  DFMA R12, R34, R12, 6.75539944105574400000e+15 ;  /* 0x43380000220c742b */ /* 0x000fd0000000000c */
[----:B------:R-:W-:-:S08]  /*0420*/  DADD R6, R12, -6.75539944105574400000e+15 ;  /* 0xc33800000c067429 */ /* 0x000fd00000000000 */
[----:B------:R-:W-:Y:S01]  /*0430*/  DFMA R8, R6, -UR6, R34 ;  /* 0x8000000606087c2b */ /* 0x000fe20008000022 */
[----:B------:R-:W-:Y:S01]  /*0440*/  UMOV UR6, 0x3b39803f ;  /* 0x3b39803f00067882 */ /* 0x000fe20000000000 */
[----:B------:R-:W-:-:S06]  /*0450*/  UMOV UR7, 0x3c7abc9e ;  /* 0x3c7abc9e00077882 */ /* 0x000fcc0000000000 */
[----:B------:R-:W-:Y:S01]  /*0460*/  DFMA R8, R6, -UR6, R8 ;  /* 0x8000000606087c2b */ /* 0x000fe20008000008 */
[----:B------:R-:W-:Y:S01]  /*0470*/  UMOV UR6, 0x69ce2bdf ;  /* 0x69ce2bdf00067882 */ /* 0x000fe20000000000 */
[----:B------:R-:W-:Y:S01]  /*0480*/  IMAD.MOV.U32 R6, RZ, RZ, -0x35dec16 ;  /* 0xfca213eaff067424 */ /* 0x000fe200078e00ff */
[----:B------:R-:W-:Y:S01]  /*0490*/  UMOV UR7, 0x3e5ade15 ;  /* 0x3e5ade1500077882 */ /* 0x000fe20000000000 */
[----:B------:R-:W-:-:S06]  /*04a0*/  IMAD.MOV.U32 R7, RZ, RZ, 0x3e928af3 ;  /* 0x3e928af3ff077424 */ /* 0x000fcc00078e00ff */
[----:B------:R-:W-:Y:S01]  /*04b0*/  DFMA R6, R8, UR6, R6 ;  /* 0x0000000608067c2b */ /* 0x000fe20008000006 */
[----:B------:R-:W-:Y:S01]  /*04c0*/  UMOV UR6, 0x62401315 ;  /* 0x6240131500067882 */ /* 0x000fe20000000000 */
[----:B------:R-:W-:-:S06]  /*04d0*/  UMOV UR7, 0x3ec71dee ;  /* 0x3ec71dee00077882 */ /* 0x000fcc0000000000 */
[----:B------:R-:W-:Y:S01]  /*04e0*/  DFMA R6, R8, R6, UR6 ;  /* 0x0000000608067e2b */ /* 0x000fe20008000006 */
        /* <DEDUP_REMOVED lines=20> */
[----:B------:R-:W-:-:S08]  /*0630*/  DFMA R6, R8, R6, UR6 ;  /* 0x0000000608067e2b */ /* 0x000fd00008000006 */
[----:B------:R-:W-:-:S08]  /*0640*/  DFMA R6, R8, R6, 1 ;  /* 0x3ff000000806742b */ /* 0x000fd00000000006 */
[----:B------:R-:W-:-:S10]  /*0650*/  DFMA R10, R8, R6, 1 ;  /* 0x3ff00000080a742b */ /* 0x000fd40000000006 */
[----:B------:R-:W-:Y:S01]  /*0660*/  LEA R21, R12, R11, 0x14 ;  /* 0x0000000b0c157211 */ /* 0x000fe200078ea0ff */
[----:B------:R-:W-:-:S04]  /*0670*/  IMAD.MOV.U32 R20, RZ, RZ, R10 ;  /* 0x000000ffff147224 */ /* 0x000fc800078e000a */
[----:B------:R-:W-:Y:S02]  /*0680*/  IMAD.MOV.U32 R6, RZ, RZ, R20 ;  /* 0x000000ffff067224 */ /* 0x000fe400078e0014 */
[----:B------:R-:W-:Y:S01]  /*0690*/  IMAD.MOV.U32 R7, RZ, RZ, R21 ;  /* 0x000000ffff077224 */ /* 0x000fe200078e0015 */
[----:B------:R-:W-:Y:S06]  /*06a0*/  @!P4 BRA `(.L_x_21) ;  /* 0x000000000034c947 */ /* 0x000fec0003800000 */
[----:B------:R-:W-:Y:S01]  /*06b0*/  FSETP.GEU.AND P1, PT, |R35|, 4.2275390625, PT ;  /* 0x408748002300780b */ /* 0x000fe20003f2e200 */
[C---:B------:R-:W-:Y:S02]  /*06c0*/  DADD R6, R34.reuse, +INF ;  /* 0x7ff0000022067429 */ /* 0x040fe40000000000 */
[----:B------:R-:W-:-:S08]  /*06d0*/  DSETP.GEU.AND P0, PT, R34, RZ, PT ;  /* 0x000000ff2200722a */ /* 0x000fd00003f0e000 */
[----:B------:R-:W-:Y:S02]  /*06e0*/  FSEL R6, R6, RZ, P0 ;  /* 0x000000ff06067208 */ /* 0x000fe40000000000 */
[----:B------:R-:W-:Y:S02]  /*06f0*/  @!P1 LEA.HI R0, R12, R12, RZ, 0x1 ;  /* 0x0000000c0c009211 */ /* 0x000fe400078f08ff */
[----:B------:R-:W-:Y:S02]  /*0700*/  @!P1 MOV R8, R10 ;  /* 0x0000000a00089202 */ /* 0x000fe40000000f00 */
[----:B------:R-:W-:Y:S02]  /*0710*/  @!P1 SHF.R.S32.HI R9, RZ, 0x1, R0 ;  /* 0x00000001ff099819 */ /* 0x000fe40000011400 */
[----:B------:R-:W-:-:S03]  /*0720*/  FSEL R7, R7, RZ, P0 ;  /* 0x000000ff07077208 */ /* 0x000fc60000000000 */
[----:B------:R-:W-:Y:S02]  /*0730*/  @!P1 IMAD.IADD R22, R12, 0x1, -R9 ;  /* 0x000000010c169824 */ /* 0x000fe400078e0a09 */
[----:B------:R-:W-:-:S03]  /*0740*/  @!P1 IMAD R9, R9, 0x100000, R11 ;  /* 0x0010000009099824 */ /* 0x000fc600078e020b */
[----:B------:R-:W-:Y:S01]  /*0750*/  @!P1 LEA R23, R22, 0x3ff00000, 0x14 ;  /* 0x3ff0000016179811 */ /* 0x000fe200078ea0ff */
[----:B------:R-:W-:-:S06]  /*0760*/  @!P1 IMAD.MOV.U32 R22, RZ, RZ, RZ ;  /* 0x000000ffff169224 */ /* 0x000fcc00078e00ff */
[----:B------:R-:W-:-:S11]  /*0770*/  @!P1 DMUL R6, R8, R22 ;  /* 0x0000001608069228 */ /* 0x000fd60000000000 */
.L_x_21:
[----:B------:R-:W-:Y:S05]  /*0780*/  BSYNC.RECONVERGENT B0 ;  /* 0x0000000000007941 */ /* 0x000fea0003800200 */
.L_x_20:
[----:B------:R-:W-:Y:S01]  /*0790*/  DADD R6, -R6, 1 ;  /* 0x3ff0000006067429 */ /* 0x000fe20000000100 */
[----:B------:R-:W-:Y:S01]  /*07a0*/  UMOV UR6, 0x4c2906f ;  /* 0x04c2906f00067882 */ /* 0x000fe20000000000 */
[----:B------:R-:W-:Y:S01]  /*07b0*/  UMOV UR7, 0x403ab6b9 ;  /* 0x403ab6b900077882 */ /* 0x000fe20000000000 */
[----:B------:R-:W-:Y:S05]  /*07c0*/  BSSY.RECONVERGENT B0, `(.L_x_22) ;  /* 0x0000020000007945 */ /* 0x000fea0003800200 */
[----:B------:R-:W-:Y:S01]  /*07d0*/  DMUL R26, R6, UR6 ;  /* 0x00000006061a7c28 */ /* 0x000fe20008000000 */
[----:B------:R-:W-:-:S05]  /*07e0*/  IMAD.MOV.U32 R6, RZ, RZ, 0x1 ;  /* 0x00000001ff067424 */ /* 0x000fca00078e00ff */
[----:B------:R-:W0:Y:S02]  /*07f0*/  MUFU.RCP64H R7, R27 ;  /* 0x0000001b00077308 */ /* 0x000e240000001800 */
[----:B0-----:R-:W-:-:S08]  /*0800*/  DFMA R8, -R26, R6, 1 ;  /* 0x3ff000001a08742b */ /* 0x001fd00000000106 */
[----:B------:R-:W-:-:S08]  /*0810*/  DFMA R8, R8, R8, R8 ;  /* 0x000000080808722b */ /* 0x000fd00000000008 */
[----:B------:R-:W-:Y:S02]  /*0820*/  DFMA R8, R6, R8, R6 ;  /* 0x000000080608722b */ /* 0x000fe40000000006 */
[----:B-----5:R-:W-:-:S06]  /*0830*/  DADD R6, R4, R4 ;  /* 0x0000000004067229 */ /* 0x020fcc0000000004 */
[----:B------:R-:W-:Y:S02]  /*0840*/  DFMA R22, -R26, R8, 1 ;  /* 0x3ff000001a16742b */ /* 0x000fe40000000108 */
[----:B------:R-:W-:-:S06]  /*0850*/  DMUL R24, R46, R6 ;  /* 0x000000062e187228 */ /* 0x000fcc0000000000 */
[----:B------:R-:W-:-:S04]  /*0860*/  DFMA R22, R8, R22, R8 ;  /* 0x000000160816722b */ /* 0x000fc80000000008 */
[----:B------:R-:W-:-:S04]  /*0870*/  FSETP.GEU.AND P2, PT, |R25|, 6.5827683646048100446e-37, PT ;  /* 0x036000001900780b */ /* 0x000fc80003f4e200 */
[----:B------:R-:W-:-:S08]  /*0880*/  DMUL R6, R24, R22 ;  /* 0x0000001618067228 */ /* 0x000fd00000000000 */
[----:B------:R-:W-:-:S08]  /*0890*/  DFMA R8, -R26, R6, R24 ;  /* 0x000000061a08722b */ /* 0x000fd00000000118 */
[----:B------:R-:W-:Y:S01]  /*08a0*/  DFMA R22, R22, R8, R6 ;  /* 0x000000081616722b */ /* 0x000fe20000000006 */
[----:B------:R-:W-:Y:S02]  /*08b0*/  IMAD.MOV.U32 R6, RZ, RZ, R20 ;  /* 0x000000ffff067224 */ /* 0x000fe400078e0014 */
[----:B------:R-:W-:-:S07]  /*08c0*/  IMAD.MOV.U32 R7, RZ, RZ, R21 ;  /* 0x000000ffff077224 */ /* 0x000fce00078e0015 */
[----:B------:R-:W-:Y:S01]  /*08d0*/  FFMA R40, RZ, R27, R23 ;  /* 0x0000001bff287223 */ /* 0x000fe20000000017 */
[----:B------:R-:W-:Y:S06]  /*08e0*/  @!P4 BRA `(.L_x_23) ;  /* 0x000000000034c947 */ /* 0x000fec0003800000 */
[----:B------:R-:W-:Y:S01]  /*08f0*/  FSETP.GEU.AND P1, PT, |R35|, 4.2275390625, PT ;  /* 0x408748002300780b */ /* 0x000fe20003f2e200 */
[C---:B------:R-:W-:Y:S02]  /*0900*/  DADD R6, R34.reuse, +INF ;  /* 0x7ff0000022067429 */ /* 0x040fe40000000000 */
[----:B------:R-:W-:-:S08]  /*0910*/  DSETP.GEU.AND P0, PT, R34, RZ, PT ;  /* 0x000000ff2200722a */ /* 0x000fd00003f0e000 */
[----:B------:R-:W-:Y:S02]  /*0920*/  FSEL R6, R6, RZ, P0 ;  /* 0x000000ff06067208 */ /* 0x000fe40000000000 */
[----:B------:R-:W-:Y:S01]  /*0930*/  @!P1 LEA.HI R0, R12, R12, RZ, 0x1 ;  /* 0x0000000c0c009211 */ /* 0x000fe200078f08ff */
[----:B------:R-:W-:Y:S01]  /*0940*/  @!P1 IMAD.MOV.U32 R8, RZ, RZ, R10 ;  /* 0x000000ffff089224 */ /* 0x000fe200078e000a */
[----:B------:R-:W-:Y:S02]  /*0950*/  FSEL R7, R7, RZ, P0 ;  /* 0x000000ff07077208 */ /* 0x000fe40000000000 */
[----:B------:R-:W-:-:S05]  /*0960*/  @!P1 SHF.R.S32.HI R9, RZ, 0x1, R0 ;  /* 0x00000001ff099819 */ /* 0x000fca0000011400 */
[----:B------:R-:W-:Y:S01]  /*0970*/  @!P1 IMAD.IADD R36, R12, 0x1, -R9 ;  /* 0x000000010c249824 */ /* 0x000fe200078e0a09 */
[----:B------:R-:W-:-:S04]  /*0980*/  @!P1 LEA R9, R9, R11, 0x14 ;  /* 0x0000000b09099211 */ /* 0x000fc800078ea0ff */
[----:B------:R-:W-:Y:S01]  /*0990*/  @!P1 LEA R37, R36, 0x3ff00000, 0x14 ;  /* 0x3ff0000024259811 */ /* 0x000fe200078ea0ff */
[----:B------:R-:W-:-:S06]  /*09a0*/  @!P1 IMAD.MOV.U32 R36, RZ, RZ, RZ ;  /* 0x000000ffff249224 */ /* 0x000fcc00078e00ff */
[----:B------:R-:W-:-:S11]  /*09b0*/  @!P1 DMUL R6, R8, R36 ;  /* 0x0000002408069228 */ /* 0x000fd60000000000 */
.L_x_23:
[----:B------:R-:W-:Y:S05]  /*09c0*/  BSYNC.RECONVERGENT B0 ;  /* 0x0000000000007941 */ /* 0x000fea0003800200 */
.L_x_22:
[----:B------:R-:W-:Y:S01]  /*09d0*/  FSETP.GT.AND P0, PT, |R40|, 1.469367938527859385e-39, PT ;  /* 0x001000002800780b */ /* 0x000fe20003f04200 */
[----:B------:R-:W-:Y:S01]  /*09e0*/  UMOV UR6, 0xcccccccd ;  /* 0xcccccccd00067882 */ /* 0x000fe20000000000 */
[----:B------:R-:W-:Y:S01]  /*09f0*/  UMOV UR7, 0x3ffccccc ;  /* 0x3ffccccc00077882 */ /* 0x000fe20000000000 */
[----:B------:R-:W-:Y:S01]  /*0a00*/  BSSY.RECONVERGENT B1, `(.L_x_24) ;  /* 0x0000007000017945 */ /* 0x000fe20003800200 */
[----:B------:R-:W-:-:S09]  /*0a10*/  DFMA R36, R6, -UR6, R124 ;  /* 0x8000000606247c2b */ /* 0x000fd2000800007c */
[----:B------:R-:W-:Y:S05]  /*0a20*/  @P0 BRA P2, `(.L_x_25) ;  /* 0x0000000000100947 */ /* 0x000fea0001000000 */
[----:B------:R-:W-:Y:S01]  /*0a30*/  IMAD.MOV.U32 R22, RZ, RZ, R26 ;  /* 0x000000ffff167224 */ /* 0x000fe200078e001a */
[----:B------:R-:W-:Y:S01]  /*0a40*/  MOV R0, 0xa70 ;  /* 0x00000a7000007802 */ /* 0x000fe20000000f00 */
[----:B------:R-:W-:-:S07]  /*0a50*/  IMAD.MOV.U32 R23, RZ, RZ, R27 ;  /* 0x000000ffff177224 */ /* 0x000fce00078e001b */
[----:B------:R-:W-:Y:S05]  /*0a60*/  CALL.REL.NOINC `($__internal_2_$__cuda_sm20_div_rn_f64_full) ;  /* 0x000001d000b47944 */ /* 0x000fea0003c00000 */
.L_x_25:
[----:B------:R-:W-:Y:S05]  /*0a70*/  BSYNC.RECONVERGENT B1 ;  /* 0x0000000000017941 */ /* 0x000fea0003800200 */
.L_x_24:
[----:B------:R0:W5:Y:S04]  /*0a80*/  LDG.E.64 R6, desc[UR4][R48.64+0x30] ;  /* 0x0000300430067981 */ /* 0x000168000c1e1b00 */
[----:B------:R0:W5:Y:S04]  /*0a90*/  LDG.E.64 R8, desc[UR4][R48.64+0x38] ;  /* 0x0000380430087981 */ /* 0x000168000c1e1b00 */
[----:B------:R0:W5:Y:S01]  /*0aa0*/  LDG.E.64 R98, desc[UR4][R48.64+0x40] ;  /* 0x0000400430627981 */ /* 0x000162000c1e1b00 */
[----:B------:R-:W-:Y:S01]  /*0ab0*/  BSSY.RECONVERGENT B0, `(.L_x_26) ;  /* 0x0000011000007945 */ /* 0x000fe20003800200 */
[----:B------:R-:W-:Y:S01]  /*0ac0*/  IMAD.MOV.U32 R24, RZ, RZ, R20 ;  /* 0x000000ffff187224 */ /* 0x000fe200078e0014 */
[----:B------:R-:W-:-:S02]  /*0ad0*/  MOV R25, R21 ;  /* 0x0000001500197202 */ /* 0x000fc40000000f00 */
[----:B------:R-:W-:Y:S05]  /*0ae0*/  @!P4 BRA `(.L_x_27) ;  /* 0x000000000034c947 */ /* 0x000fea0003800000 */
        /* <DEDUP_REMOVED lines=8> */
[----:B------:R-:W-:Y:S02]  /*0b70*/  @!P1 IMAD.IADD R40, R12, 0x1, -R27 ;  /* 0x000000010c289824 */ /* 0x000fe400078e0a1b */
[----:B------:R-:W-:-:S03]  /*0b80*/  @!P1 IMAD R27, R27, 0x100000, R11 ;  /* 0x001000001b1b9824 */ /* 0x000fc600078e020b */
[----:B------:R-:W-:Y:S01]  /*0b90*/  @!P1 LEA R41, R40, 0x3ff00000, 0x14 ;  /* 0x3ff0000028299811 */ /* 0x000fe200078ea0ff */
[----:B------:R-:W-:-:S06]  /*0ba0*/  @!P1 IMAD.MOV.U32 R40, RZ, RZ, RZ ;  /* 0x000000ffff289224 */ /* 0x000fcc00078e00ff */
[----:B------:R-:W-:-:S11]  /*0bb0*/  @!P1 DMUL R24, R26, R40 ;  /* 0x000000281a189228 */ /* 0x000fd60000000000 */
.L_x_27:
[----:B------:R-:W-:Y:S05]  /*0bc0*/  BSYNC.RECONVERGENT B0 ;  /* 0x0000000000007941 */ /* 0x000fea0003800200 */
.L_x_26:
[----:B------:R-:W-:Y:S01]  /*0bd0*/  DADD R24, -R24, 1 ;  /* 0x3ff0000018187429 */ /* 0x000fe20000000100 */
[----:B------:R-:W-:Y:S01]  /*0be0*/  UMOV UR6, 0x4c2906f ;  /* 0x04c2906f00067882 */ /* 0x000fe20000000000 */
[----:B------:R-:W-:Y:S01]  /*0bf0*/  UMOV UR7, 0x403ab6b9 ;  /* 0x403ab6b900077882 */ /* 0x000fe20000000000 */
[----:B------:R-:W-:Y:S01]  /*0c00*/  DADD R38, R38, R38 ;  /* 0x0000000026267229 */ /* 0x000fe20000000026 */
[----:B------:R-:W-:Y:S01]  /*0c10*/  BSSY.RECONVERGENT B1, `(.L_x_28) ;  /* 0x000001a000017945 */ /* 0x000fe20003800200 */
[----:B------:R-:W-:Y:S01]  /*0c20*/  DMUL R36, R36, R22 ;  /* 0x0000001624247228 */ /* 0x000fe20000000000 */
[----:B------:R-:W-:Y:S02]  /*0c30*/  FSETP.GEU.AND P4, PT, |R35|, 4.1917929649353027344, PT ;  /* 0x4086232b2300780b */ /* 0x000fe40003f8e200 */
[----:B------:R-:W-:Y:S01]  /*0c40*/  DMUL R44, R24, UR6 ;  /* 0x00000006182c7c28 */ /* 0x000fe20008000000 */
[----:B------:R-:W-:-:S04]  /*0c50*/  IMAD.MOV.U32 R24, RZ, RZ, 0x1 ;  /* 0x00000001ff187424 */ /* 0x000fc800078e00ff */
[----:B-----5:R-:W-:Y:S01]  /*0c60*/  DMUL R36, R36, R6 ;  /* 0x0000000624247228 */ /* 0x020fe20000000000 */
[----:B------:R-:W1:Y:S07]  /*0c70*/  MUFU.RCP64H R25, R45 ;  /* 0x0000002d00197308 */ /* 0x000e6e0000001800 */
[----:B------:R-:W-:-:S08]  /*0c80*/  DMUL R36, R36, R8 ;  /* 0x0000000824247228 */ /* 0x000fd00000000000 */
[----:B------:R-:W-:Y:S02]  /*0c90*/  DMUL R108, R36, R98 ;  /* 0x00000062246c7228 */ /* 0x000fe40000000000 */
[----:B-1----:R-:W-:-:S08]  /*0ca0*/  DFMA R26, -R44, R24, 1 ;  /* 0x3ff000002c1a742b */ /* 0x002fd00000000118 */
[----:B------:R-:W-:-:S08]  /*0cb0*/  DFMA R26, R26, R26, R26 ;  /* 0x0000001a1a1a722b */ /* 0x000fd0000000001a */
[----:B------:R-:W-:-:S08]  /*0cc0*/  DFMA R26, R24, R26, R24 ;  /* 0x0000001a181a722b */ /* 0x000fd00000000018 */
[----:B------:R-:W-:-:S08]  /*0cd0*/  DFMA R24, -R44, R26, 1 ;  /* 0x3ff000002c18742b */ /* 0x000fd0000000011a */
[----:B------:R-:W-:Y:S02]  /*0ce0*/  DFMA R26, R26, R24, R26 ;  /* 0x000000181a1a722b */ /* 0x000fe4000000001a */
[----:B------:R-:W-:-:S08]  /*0cf0*/  DMUL R24, R46, R38 ;  /* 0x000000262e187228 */ /* 0x000fd00000000000 */
[----:B------:R-:W-:Y:S02]  /*0d00*/  DMUL R38, R24, R26 ;  /* 0x0000001a18267228 */ /* 0x000fe40000000000 */
[----:B------:R-:W-:-:S06]  /*0d10*/  FSETP.GEU.AND P1, PT, |R25|, 6.5827683646048100446e-37, PT ;  /* 0x036000001900780b */ /* 0x000fcc0003f2e200 */
[----:B------:R-:W-:-:S08]  /*0d20*/  DFMA R40, -R44, R38, R24 ;  /* 0x000000262c28722b */ /* 0x000fd00000000118 */
[----:B------:R-:W-:-:S10]  /*0d30*/  DFMA R22, R26, R40, R38 ;  /* 0x000000281a16722b */ /* 0x000fd40000000026 */
[----:B------:R-:W-:-:S05]  /*0d40*/  FFMA R0, RZ, R45, R23 ;  /* 0x0000002dff007223 */ /* 0x000fca0000000017 */
[----:B------:R-:W-:-:S13]  /*0d50*/  FSETP.GT.AND P0, PT, |R0|, 1.469367938527859385e-39, PT ;  /* 0x001000000000780b */ /* 0x000fda0003f04200 */
[----:B------:R-:W-:Y:S05]  /*0d60*/  @P0 BRA P1, `(.L_x_29) ;  /* 0x0000000000100947 */ /* 0x000fea0000800000 */
[----:B------:R-:W-:Y:S01]  /*0d70*/  MOV R22, R44 ;  /* 0x0000002c00167202 */ /* 0x000fe20000000f00 */
[----:B------:R-:W-:Y:S01]  /*0d80*/  IMAD.MOV.U32 R23, RZ, RZ, R45 ;  /* 0x000000ffff177224 */ /* 0x000fe200078e002d */
[----:B------:R-:W-:-:S07]  /*0d90*/  MOV R0, 0xdb0 ;  /* 0x00000db000007802 */ /* 0x000fce0000000f00 */
[----:B0-----:R-:W-:Y:S05]  /*0da0*/  CALL.REL.NOINC `($__internal_2_$__cuda_sm20_div_rn_f64_full) ;  /* 0x000001cc00e47944 */ /* 0x001fea0003c00000 */
.L_x_29:
[----:B------:R-:W-:Y:S05]  /*0db0*/  BSYNC.RECONVERGENT B1 ;  /* 0x0000000000017941 */ /* 0x000fea0003800200 */
.L_x_28:
[----:B------:R1:W5:Y:S04]  /*0dc0*/  LDG.E.64 R24, desc[UR4][R48.64+0x48] ;  /* 0x0000480430187981 */ /* 0x000368000c1e1b00 */
[----:B------:R1:W5:Y:S01]  /*0dd0*/  LDG.E.64 R106, desc[UR4][R48.64+0x50] ;  /* 0x00005004306a7981 */ /* 0x000362000c1e1b00 */
[----:B------:R-:W2:Y:S01]  /*0de0*/  MUFU.RCP64H R27, 53.427520751953125 ;  /* 0x404ab6b9001b7908 */ /* 0x000ea20000001800 */
[----:B------:R-:W-:Y:S01]  /*0df0*/  IMAD.MOV.U32 R38, RZ, RZ, 0x4c2906f ;  /* 0x04c2906fff267424 */ /* 0x000fe200078e00ff */
[----:B------:R-:W-:Y:S01]  /*0e00*/  BSSY.RECONVERGENT B0, `(.L_x_30) ;  /* 0x0000014000007945 */ /* 0x000fe20003800200 */
[----:B------:R-:W-:Y:S02]  /*0e10*/  IMAD.MOV.U32 R39, RZ, RZ, 0x404ab6b9 ;  /* 0x404ab6b9ff277424 */ /* 0x000fe400078e00ff */
[----:B------:R-:W-:-:S06]  /*0e20*/  IMAD.MOV.U32 R26, RZ, RZ, 0x1 ;  /* 0x00000001ff1a7424 */ /* 0x000fcc00078e00ff */
[----:B--2---:R-:W-:-:S08]  /*0e30*/  DFMA R36, R26, -R38, 1 ;  /* 0x3ff000001a24742b */ /* 0x004fd00000000826 */
[----:B------:R-:W-:-:S08]  /*0e40*/  DFMA R36, R36, R36, R36 ;  /* 0x000000242424722b */ /* 0x000fd00000000024 */
[----:B------:R-:W-:-:S08]  /*0e50*/  DFMA R36, R26, R36, R26 ;  /* 0x000000241a24722b */ /* 0x000fd0000000001a */
[----:B------:R-:W-:Y:S01]  /*0e60*/  DFMA R26, R36, -R38, 1 ;  /* 0x3ff00000241a742b */ /* 0x000fe20000000826 */
[----:B-1----:R-:W-:Y:S10]  /*0e70*/  @!P4 BRA `(.L_x_31) ;  /* 0x000000000030c947 */ /* 0x002ff40003800000 */
[----:B------:R-:W-:Y:S01]  /*0e80*/  FSETP.GEU.AND P1, PT, |R35|, 4.2275390625, PT ;  /* 0x408748002300780b */ /* 0x000fe20003f2e200 */
[C---:B------:R-:W-:Y:S02]  /*0e90*/  DADD R20, R34.reuse, +INF ;  /* 0x7ff0000022147429 */ /* 0x040fe40000000000 */
[----:B------:R-:W-:-:S08]  /*0ea0*/  DSETP.GEU.AND P0, PT, R34, RZ, PT ;  /* 0x000000ff2200722a */ /* 0x000fd00003f0e000 */
[----:B------:R-:W-:Y:S02]  /*0eb0*/  FSEL R20, R20, RZ, P0 ;  /* 0x000000ff14147208 */ /* 0x000fe40000000000 */
[----:B------:R-:W-:Y:S02]  /*0ec0*/  @!P1 LEA.HI R0, R12, R12, RZ, 0x1 ;  /* 0x0000000c0c009211 */ /* 0x000fe400078f08ff */
[----:B------:R-:W-:Y:S02]  /*0ed0*/  FSEL R21, R21, RZ, P0 ;  /* 0x000000ff15157208 */ /* 0x000fe40000000000 */
[----:B------:R-:W-:-:S04]  /*0ee0*/  @!P1 SHF.R.S32.HI R13, RZ, 0x1, R0 ;  /* 0x00000001ff0d9819 */ /* 0x000fc80000011400 */
[----:B------:R-:W-:Y:S01]  /*0ef0*/  @!P1 LEA R11, R13, R11, 0x14 ;  /* 0x0000000b0d0b9211 */ /* 0x000fe200078ea0ff */
[----:B------:R-:W-:-:S05]  /*0f00*/  @!P1 IMAD.IADD R12, R12, 0x1, -R13 ;  /* 0x000000010c0c9824 */ /* 0x000fca00078e0a0d */
[----:B------:R-:W-:Y:S01]  /*0f10*/  @!P1 LEA R13, R12, 0x3ff00000, 0x14 ;  /* 0x3ff000000c0d9811 */ /* 0x000fe200078ea0ff */
[----:B------:R-:W-:-:S06]  /*0f20*/  @!P1 IMAD.MOV.U32 R12, RZ, RZ, RZ ;  /* 0x000000ffff0c9224 */ /* 0x000fcc00078e00ff */
[----:B------:R-:W-:-:S11]  /*0f30*/  @!P1 DMUL R20, R10, R12 ;  /* 0x0000000c0a149228 */ /* 0x000fd60000000000 */
.L_x_31:
[----:B------:R-:W-:Y:S05]  /*0f40*/  BSYNC.RECONVERGENT B0 ;  /* 0x0000000000007941 */ /* 0x000fea0003800200 */
.L_x_30:
[----:B------:R-:W-:Y:S01]  /*0f50*/  UMOV UR6, 0x2d0e5604 ;  /* 0x2d0e560400067882 */ /* 0x000fe20000000000 */
[----:B------:R-:W-:Y:S01]  /*0f60*/  UMOV UR7, 0x3fdb9db2 ;  /* 0x3fdb9db200077882 */ /* 0x000fe20000000000 */
[----:B------:R-:W-:Y:S01]  /*0f70*/  DFMA R26, R36, R26, R36 ;  /* 0x0000001a241a722b */ /* 0x000fe20000000024 */
[----:B------:R-:W-:Y:S01]  /*0f80*/  BSSY.RECONVERGENT B1, `(.L_x_32) ;  /* 0x0000017000017945 */ /* 0x000fe20003800200 */
[----:B------:R-:W-:Y:S01]  /*0f90*/  DMUL R10, R46, UR6 ;  /* 0x000000062e0a7c28 */ /* 0x000fe20008000000 */
[----:B------:R-:W-:Y:S01]  /*0fa0*/  UMOV UR6, 0xcccccccd ;  /* 0xcccccccd00067882 */ /* 0x000fe20000000000 */
[----:B------:R-:W-:Y:S02]  /*0fb0*/  UMOV UR7, 0x3ffccccc ;  /* 0x3ffccccc00077882 */ /* 0x000fe40000000000 */
[----:B------:R-:W-:-:S04]  /*0fc0*/  DFMA R20, R20, -UR6, R124 ;  /* 0x8000000614147c2b */ /* 0x000fc8000800007c */
[----:B------:R-:W-:Y:S02]  /*0fd0*/  DMUL R64, R10, R26 ;  /* 0x0000001a0a407228 */ /* 0x000fe40000000000 */
[----:B------:R-:W-:Y:S02]  /*0fe0*/  FSETP.GEU.AND P1, PT, |R11|, 6.5827683646048100446e-37, PT ;  /* 0x036000000b00780b */ /* 0x000fe40003f2e200 */
[----:B------:R-:W-:-:S04]  /*0ff0*/  DMUL R20, R20, R22 ;  /* 0x0000001614147228 */ /* 0x000fc80000000000 */
[----:B------:R-:W-:-:S04]  /*1000*/  DFMA R12, R64, -R38, R10 ;  /* 0x80000026400c722b */ /* 0x000fc8000000000a */
[----:B-----5:R-:W-:-:S04]  /*1010*/  DMUL R20, R20, R24 ;  /* 0x0000001814147228 */ /* 0x020fc80000000000 */
[----:B------:R-:W-:-:S04]  /*1020*/  DFMA R64, R26, R12, R64 ;  /* 0x0000000c1a40722b */ /* 0x000fc80000000040 */
[----:B------:R-:W-:-:S06]  /*1030*/  DMUL R106, R20, R106 ;  /* 0x0000006a146a7228 */ /* 0x000fcc0000000000 */
[----:B------:R-:W-:-:S05]  /*1040*/  FFMA R0, RZ, 3.1674025058746337891, R65 ;  /* 0x404ab6b9ff007823 */ /* 0x000fca0000000041 */
[----:B------:R-:W-:-:S13]  /*1050*/  FSETP.GT.AND P0, PT, |R0|, 1.469367938527859385e-39, PT ;  /* 0x001000000000780b */ /* 0x000fda0003f04200 */
[----:B------:R-:W-:Y:S05]  /*1060*/  @P0 BRA P1, `(.L_x_33) ;  /* 0x0000000000200947 */ /* 0x000fea0000800000 */
[----:B------:R-:W-:Y:S01]  /*1070*/  IMAD.MOV.U32 R24, RZ, RZ, R10 ;  /* 0x000000ffff187224 */ /* 0x000fe200078e000a */
[----:B------:R-:W-:Y:S01]  /*1080*/  MOV R0, 0x10d0 ;  /* 0x000010d000007802 */ /* 0x000fe20000000f00 */
[----:B------:R-:W-:Y:S02]  /*1090*/  IMAD.MOV.U32 R25, RZ, RZ, R11 ;  /* 0x000000ffff197224 */ /* 0x000fe400078e000b */
[----:B------:R-:W-:Y:S02]  /*10a0*/  IMAD.MOV.U32 R22, RZ, RZ, 0x4c2906f ;  /* 0x04c2906fff167424 */ /* 0x000fe400078e00ff */
[----:B------:R-:W-:-:S07]  /*10b0*/  IMAD.MOV.U32 R23, RZ, RZ, 0x404ab6b9 ;  /* 0x404ab6b9ff177424 */ /* 0x000fce00078e00ff */
[----:B0-----:R-:W-:Y:S05]  /*10c0*/  CALL.REL.NOINC `($__internal_2_$__cuda_sm20_div_rn_f64_full) ;  /* 0x000001cc001c7944 */ /* 0x001fea0003c00000 */
[----:B------:R-:W-:Y:S01]  /*10d0*/  MOV R64, R22 ;  /* 0x0000001600407202 */ /* 0x000fe20000000f00 */
[----:B------:R-:W-:-:S07]  /*10e0*/  IMAD.MOV.U32 R65, RZ, RZ, R23 ;  /* 0x000000ffff417224 */ /* 0x000fce00078e0017 */
.L_x_33:
[----:B------:R-:W-:Y:S05]  /*10f0*/  BSYNC.RECONVERGENT B1 ;  /* 0x0000000000017941 */ /* 0x000fea0003800200 */
.L_x_32:
[----:B------:R1:W5:Y:S01]  /*1100*/  LDG.E.64 R12, desc[UR4][R48.64+0x10] ;  /* 0x00001004300c7981 */ /* 0x000362000c1e1b00 */
        /* <DEDUP_REMOVED lines=47> */
[----:B-1----:R-:W-:Y:S06]  /*1400*/  @!P0 BRA `(.L_x_35) ;  /* 0x0000000000348947 */ /* 0x002fec0003800000 */
        /* <DEDUP_REMOVED lines=13> */
.L_x_35:
[----:B------:R-:W-:Y:S05]  /*14e0*/  BSYNC.RECONVERGENT B0 ;  /* 0x0000000000007941 */ /* 0x000fea0003800200 */
.L_x_34:
[----:B------:R-:W-:Y:S01]  /*14f0*/  UMOV UR6, 0xd70a3d71 ;  /* 0xd70a3d7100067882 */ /* 0x000fe20000000000 */
[----:B------:R-:W-:Y:S01]  /*1500*/  UMOV UR7, 0x403a70a3 ;  /* 0x403a70a300077882 */ /* 0x000fe20000000000 */
[----:B------:R-:W-:Y:S01]  /*1510*/  IMAD.MOV.U32 R10, RZ, RZ, 0x1 ;  /* 0x00000001ff0a7424 */ /* 0x000fe200078e00ff */
[----:B-----5:R-:W-:Y:S01]  /*1520*/  DADD R22, R12, UR6 ;  /* 0x000000060c167e29 */ /* 0x020fe20008000000 */
[----:B------:R-:W-:Y:S01]  /*1530*/  FSETP.GEU.AND P1, PT, |R13|, 6.5827683646048100446e-37, PT ;  /* 0x036000000d00780b */ /* 0x000fe20003f2e200 */
[----:B------:R-:W-:Y:S04]  /*1540*/  BSSY.RECONVERGENT B1, `(.L_x_36) ;  /* 0x0000013000017945 */ /* 0x000fe80003800200 */
[----:B------:R-:W1:Y:S02]  /*1550*/  MUFU.RCP64H R11, R23 ;  /* 0x00000017000b7308 */ /* 0x000e640000001800 */
[----:B-1----:R-:W-:-:S08]  /*1560*/  DFMA R20, -R22, R10, 1 ;  /* 0x3ff000001614742b */ /* 0x002fd0000000010a */
[----:B------:R-:W-:-:S08]  /*1570*/  DFMA R20, R20, R20, R20 ;  /* 0x000000141414722b */ /* 0x000fd00000000014 */
[----:B------:R-:W-:-:S08]  /*1580*/  DFMA R20, R10, R20, R10 ;  /* 0x000000140a14722b */ /* 0x000fd0000000000a */
[----:B------:R-:W-:-:S08]  /*1590*/  DFMA R10, -R22, R20, 1 ;  /* 0x3ff00000160a742b */ /* 0x000fd00000000114 */
[----:B------:R-:W-:-:S08]  /*15a0*/  DFMA R10, R20, R10, R20 ;  /* 0x0000000a140a722b */ /* 0x000fd00000000014 */
[----:B------:R-:W-:-:S08]  /*15b0*/  DMUL R56, R12, R10 ;  /* 0x0000000a0c387228 */ /* 0x000fd00000000000 */
[----:B------:R-:W-:-:S08]  /*15c0*/  DFMA R20, -R22, R56, R12 ;  /* 0x000000381614722b */ /* 0x000fd0000000010c */
[----:B------:R-:W-:-:S10]  /*15d0*/  DFMA R56, R10, R20, R56 ;  /* 0x000000140a38722b */ /* 0x000fd40000000038 */
[----:B------:R-:W-:-:S05]  /*15e0*/  FFMA R0, RZ, R23, R57 ;  /* 0x00000017ff007223 */ /* 0x000fca0000000039 */
[----:B------:R-:W-:-:S13]  /*15f0*/  FSETP.GT.AND P0, PT, |R0|, 1.469367938527859385e-39, PT ;  /* 0x001000000000780b */ /* 0x000fda0003f04200 */
[----:B------:R-:W-:Y:S05]  /*1600*/  @P0 BRA P1, `(.L_x_37) ;  /* 0x0000000000180947 */ /* 0x000fea0000800000 */
[----:B------:R-:W-:Y:S01]  /*1610*/  IMAD.MOV.U32 R24, RZ, RZ, R12 ;  /* 0x000000ffff187224 */ /* 0x000fe200078e000c */
[----:B------:R-:W-:Y:S01]  /*1620*/  MOV R0, 0x1650 ;  /* 0x0000165000007802 */ /* 0x000fe20000000f00 */
[----:B------:R-:W-:-:S07]  /*1630*/  IMAD.MOV.U32 R25, RZ, RZ, R13 ;  /* 0x000000ffff197224 */ /* 0x000fce00078e000d */
[----:B0-----:R-:W-:Y:S05]  /*1640*/  CALL.REL.NOINC `($__internal_2_$__cuda_sm20_div_rn_f64_full) ;  /* 0x000001c400bc7944 */ /* 0x001fea0003c00000 */
[----:B------:R-:W-:Y:S01]  /*1650*/  IMAD.MOV.U32 R56, RZ, RZ, R22 ;  /* 0x000000ffff387224 */ /* 0x000fe200078e0016 */
[----:B------:R-:W-:-:S07]  /*1660*/  MOV R57, R23 ;  /* 0x0000001700397202 */ /* 0x000fce0000000f00 */
.L_x_37:
[----:B------:R-:W-:Y:S05]  /*1670*/  BSYNC.RECONVERGENT B1 ;  /* 0x0000000000017941 */ /* 0x000fea0003800200 */
.L_x_36:
[----:B------:R-:W1:Y:S01]  /*1680*/  MUFU.RCP64H R11, 0.020699992775917053223 ;  /* 0x3f953261000b7908 */ /* 0x000e620000001800 */
[----:B------:R-:W-:Y:S01]  /*1690*/  IMAD.MOV.U32 R22, RZ, RZ, 0x7c1bda51 ;  /* 0x7c1bda51ff167424 */ /* 0x000fe200078e00ff */
[----:B------:R-:W-:Y:S01]  /*16a0*/  FSETP.GEU.AND P1, PT, |R125|, 6.5827683646048100446e-37, PT ;  /* 0x036000007d00780b */ /* 0x000fe20003f2e200 */
[----:B------:R-:W-:Y:S01]  /*16b0*/  IMAD.MOV.U32 R23, RZ, RZ, 0x3f953261 ;  /* 0x3f953261ff177424 */ /* 0x000fe200078e00ff */
[----:B------:R-:W-:Y:S01]  /*16c0*/  BSSY.RECONVERGENT B1, `(.L_x_38) ;  /* 0x0000015000017945 */ /* 0x000fe20003800200 */
[----:B------:R-:W-:-:S06]  /*16d0*/  IMAD.MOV.U32 R10, RZ, RZ, 0x1 ;  /* 0x00000001ff0a7424 */ /* 0x000fcc00078e00ff */
[----:B-1----:R-:W-:-:S08]  /*16e0*/  DFMA R20, R10, -R22, 1 ;  /* 0x3ff000000a14742b */ /* 0x002fd00000000816 */
[----:B------:R-:W-:-:S08]  /*16f0*/  DFMA R20, R20, R20, R20 ;  /* 0x000000141414722b */ /* 0x000fd00000000014 */
[----:B------:R-:W-:-:S08]  /*1700*/  DFMA R20, R10, R20, R10 ;  /* 0x000000140a14722b */ /* 0x000fd0000000000a */
[----:B------:R-:W-:-:S08]  /*1710*/  DFMA R10, R20, -R22, 1 ;  /* 0x3ff00000140a742b */ /* 0x000fd00000000816 */
[----:B------:R-:W-:-:S08]  /*1720*/  DFMA R10, R20, R10, R20 ;  /* 0x0000000a140a722b */ /* 0x000fd00000000014 */
[----:B------:R-:W-:-:S08]  /*1730*/  DMUL R54, R124, R10 ;  /* 0x0000000a7c367228 */ /* 0x000fd00000000000 */
[----:B------:R-:W-:-:S08]  /*1740*/  DFMA R20, R54, -R22, R124 ;  /* 0x800000163614722b */ /* 0x000fd0000000007c */
[----:B------:R-:W-:-:S10]  /*1750*/  DFMA R54, R10, R20, R54 ;  /* 0x000000140a36722b */ /* 0x000fd40000000036 */
[----:B------:R-:W-:-:S05]  /*1760*/  FFMA R0, RZ, 1.1655999422073364258, R55 ;  /* 0x3f953261ff007823 */ /* 0x000fca0000000037 */
[----:B------:R-:W-:-:S13]  /*1770*/  FSETP.GT.AND P0, PT, |R0|, 1.469367938527859385e-39, PT ;  /* 0x001000000000780b */ /* 0x000fda0003f04200 */
[----:B------:R-:W-:Y:S05]  /*1780*/  @P0 BRA P1, `(.L_x_39) ;  /* 0x0000000000200947 */ /* 0x000fea0000800000 */
[----:B------:R-:W-:Y:S01]  /*1790*/  IMAD.MOV.U32 R24, RZ, RZ, R124 ;  /* 0x000000ffff187224 */ /* 0x000fe200078e007c */
[----:B------:R-:W-:Y:S01]  /*17a0*/  MOV R22, 0x7c1bda51 ;  /* 0x7c1bda5100167802 */ /* 0x000fe20000000f00 */
[----:B------:R-:W-:Y:S01]  /*17b0*/  IMAD.MOV.U32 R25, RZ, RZ, R125 ;  /* 0x000000ffff197224 */ /* 0x000fe200078e007d */
[----:B------:R-:W-:Y:S01]  /*17c0*/  MOV R0, 0x17f0 ;  /* 0x000017f000007802 */ /* 0x000fe20000000f00 */
[----:B------:R-:W-:-:S07]  /*17d0*/  IMAD.MOV.U32 R23, RZ, RZ, 0x3f953261 ;  /* 0x3f953261ff177424 */ /* 0x000fce00078e00ff */
[----:B0-----:R-:W-:Y:S05]  /*17e0*/  CALL.REL.NOINC `($__internal_2_$__cuda_sm20_div_rn_f64_full) ;  /* 0x000001c400547944 */ /* 0x001fea0003c00000 */
[----:B------:R-:W-:Y:S02]  /*17f0*/  IMAD.MOV.U32 R54, RZ, RZ, R22 ;  /* 0x000000ffff367224 */ /* 0x000fe400078e0016 */
[----:B------:R-:W-:-:S07]  /*1800*/  IMAD.MOV.U32 R55, RZ, RZ, R23 ;  /* 0x000000ffff377224 */ /* 0x000fce00078e0017 */
.L_x_39:
[----:B------:R-:W-:Y:S05]  /*1810*/  BSYNC.RECONVERGENT B1 ;  /* 0x0000000000017941 */ /* 0x000fea0003800200 */
.L_x_38:
[----:B------:R-:W1:Y:S01]  /*1820*/  MUFU.RCP64H R11, 26.7137603759765625 ;  /* 0x403ab6b9000b7908 */ /* 0x000e620000001800 */
[----:B------:R-:W-:Y:S01]  /*1830*/  IMAD.MOV.U32 R20, RZ, RZ, 0x4c2906f ;  /* 0x04c2906fff147424 */ /* 0x000fe200078e00ff */
[----:B------:R-:W-:Y:S01]  /*1840*/  MOV R10, 0x1 ;  /* 0x00000001000a7802 */ /* 0x000fe20000000f00 */
[----:B------:R-:W-:Y:S01]  /*1850*/  IMAD.MOV.U32 R21, RZ, RZ, 0x403ab6b9 ;  /* 0x403ab6b9ff157424 */ /* 0x000fe200078e00ff */
[----:B------:R-:W-:Y:S01]  /*1860*/  UMOV UR6, 0x6f694467 ;  /* 0x6f69446700067882 */ /* 0x000fe20000000000 */
[----:B------:R-:W-:Y:S01]  /*1870*/  UMOV UR7, 0x3fc185f0 ;  /* 0x3fc185f000077882 */ /* 0x000fe20000000000 */
[----:B------:R-:W-:Y:S01]  /*1880*/  BSSY.RECONVERGENT B1, `(.L_x_40) ;  /* 0x0000014000017945 */ /* 0x000fe20003800200 */
[----:B------:R-:W-:Y:S02]  /*1890*/  DMUL R24, R46, -UR6 ;  /* 0x800000062e187c28 */ /* 0x000fe40008000000 */
[----:B-1----:R-:W-:-:S08]  /*18a0*/  DFMA R22, R10, -R20, 1 ;  /* 0x3ff000000a16742b */ /* 0x002fd00000000814 */
[----:B------:R-:W-:Y:S01]  /*18b0*/  FSETP.GEU.AND P1, PT, |R25|, 6.5827683646048100446e-37, PT ;  /* 0x036000001900780b */ /* 0x000fe20003f2e200 */
[----:B------:R-:W-:-:S08]  /*18c0*/  DFMA R22, R22, R22, R22 ;  /* 0x000000161616722b */ /* 0x000fd00000000016 */
[----:B------:R-:W-:-:S08]  /*18d0*/  DFMA R22, R10, R22, R10 ;  /* 0x000000160a16722b */ /* 0x000fd0000000000a */
[----:B------:R-:W-:-:S08]  /*18e0*/  DFMA R10, R22, -R20, 1 ;  /* 0x3ff00000160a742b */ /* 0x000fd00000000814 */
[----:B------:R-:W-:-:S08]  /*18f0*/  DFMA R22, R22, R10, R22 ;  /* 0x0000000a1616722b */ /* 0x000fd00000000016 */
[----:B------:R-:W-:-:S08]  /*1900*/  DMUL R52, R22, R24 ;  /* 0x0000001816347228 */ /* 0x000fd00000000000 */
[----:B------:R-:W-:-:S08]  /*1910*/  DFMA R10, R52, -R20, R24 ;  /* 0x80000014340a722b */ /* 0x000fd00000000018 */
[----:B------:R-:W-:-:S10]  /*1920*/  DFMA R52, R22, R10, R52 ;  /* 0x0000000a1634722b */ /* 0x000fd40000000034 */
[----:B------:R-:W-:-:S05]  /*1930*/  FFMA R0, RZ, 2.9174025058746337891, R53 ;  /* 0x403ab6b9ff007823 */ /* 0x000fca0000000035 */
[----:B------:R-:W-:-:S13]  /*1940*/  FSETP.GT.AND P0, PT, |R0|, 1.469367938527859385e-39, PT ;  /* 0x001000000000780b */ /* 0x000fda0003f04200 */
[----:B------:R-:W-:Y:S05]  /*1950*/  @P0 BRA P1, `(.L_x_41) ;  /* 0x0000000000180947 */ /* 0x000fea0000800000 */
[----:B------:R-:W-:Y:S01]  /*1960*/  IMAD.MOV.U32 R22, RZ, RZ, 0x4c2906f ;  /* 0x04c2906fff167424 */ /* 0x000fe200078e00ff */
[----:B------:R-:W-:Y:S01]  /*1970*/  MOV R0, 0x19a0 ;  /* 0x000019a000007802 */ /* 0x000fe20000000f00 */
[----:B------:R-:W-:-:S07]  /*1980*/  IMAD.MOV.U32 R23, RZ, RZ, 0x403ab6b9 ;  /* 0x403ab6b9ff177424 */ /* 0x000fce00078e00ff */
[----:B0-----:R-:W-:Y:S05]  /*1990*/  CALL.REL.NOINC `($__internal_2_$__cuda_sm20_div_rn_f64_full) ;  /* 0x000001c000e87944 */ /* 0x001fea0003c00000 */
[----:B------:R-:W-:Y:S02]  /*19a0*/  IMAD.MOV.U32 R52, RZ, RZ, R22 ;  /* 0x000000ffff347224 */ /* 0x000fe400078e0016 */
[----:B------:R-:W-:-:S07]  /*19b0*/  IMAD.MOV.U32 R53, RZ, RZ, R23 ;  /* 0x000000ffff357224 */ /* 0x000fce00078e0017 */
.L_x_41:
[----:B------:R-:W-:Y:S05]  /*19c0*/  BSYNC.RECONVERGENT B1 ;  /* 0x0000000000017941 */ /* 0x000fea0003800200 */
.L_x_40:
[----:B------:R-:W-:Y:S01]  /*19d0*/  IMAD.MOV.U32 R36, RZ, RZ, 0x652b82fe ;  /* 0x652b82feff247424 */ /* 0x000fe200078e00ff */
[----:B------:R-:W-:Y:S01]  /*19e0*/  MOV R37, 0x3ff71547 ;  /* 0x3ff7154700257802 */ /* 0x000fe20000000f00 */
[----:B------:R-:W-:Y:S01]  /*19f0*/  UMOV UR6, 0xfefa39ef ;  /* 0xfefa39ef00067882 */ /* 0x000fe20000000000 */
[----:B------:R-:W-:Y:S01]  /*1a00*/  UMOV UR7, 0x3fe62e42 ;  /* 0x3fe62e4200077882 */ /* 0x000fe20000000000 */
[----:B------:R-:W1:Y:S01]  /*1a10*/  MUFU.RCP64H R23, 26.4399871826171875 ;  /* 0x403a70a300177908 */ /* 0x000e620000001800 */
[----:B------:R-:W-:Y:S01]  /*1a20*/  IMAD.MOV.U32 R34, RZ, RZ, -0x28f5c28f ;  /* 0xd70a3d71ff227424 */ /* 0x000fe200078e00ff */
[----:B------:R-:W-:Y:S01]  /*1a30*/  FSETP.GEU.AND P0, PT, |R53|, 4.1917929649353027344, PT ;  /* 0x4086232b3500780b */ /* 0x000fe20003f0e200 */
[----:B------:R-:W-:Y:S01]  /*1a40*/  DFMA R36, R52, R36, 6.75539944105574400000e+15 ;  /* 0x433800003424742b */ /* 0x000fe20000000024 */
[----:B------:R-:W-:Y:S01]  /*1a50*/  IMAD.MOV.U32 R35, RZ, RZ, 0x403a70a3 ;  /* 0x403a70a3ff237424 */ /* 0x000fe200078e00ff */
[----:B------:R-:W-:Y:S01]  /*1a60*/  BSSY.RECONVERGENT B0, `(.L_x_42) ;  /* 0x0000044000007945 */ /* 0x000fe20003800200 */
[----:B------:R-:W-:Y:S01]  /*1a70*/  IMAD.MOV.U32 R22, RZ, RZ, 0x1 ;  /* 0x00000001ff167424 */ /* 0x000fe200078e00ff */
[----:B------:R-:W-:-:S02]  /*1a80*/  FSETP.GEU.AND P4, PT, |R65|, 4.1917929649353027344, PT ;  /* 0x4086232b4100780b */ /* 0x000fc40003f8e200 */
[----:B------:R-:W-:Y:S02]  /*1a90*/  FSETP.GEU.AND P3, PT, |R13|, 6.5827683646048100446e-37, PT ;  /* 0x036000000d00780b */ /* 0x000fe40003f6e200 */
[----:B------:R-:W-:Y:S02]  /*1aa0*/  DADD R10, R36, -6.75539944105574400000e+15 ;  /* 0xc3380000240a7429 */ /* 0x000fe40000000000 */
[----:B-1----:R-:W-:-:S06]  /*1ab0*/  DFMA R24, R22, -R34, 1 ;  /* 0x3ff000001618742b */ /* 0x002fcc0000000822 */
[----:B------:R-:W-:Y:S01]  /*1ac0*/  DFMA R20, R10, -UR6, R52 ;  /* 0x800000060a147c2b */ /* 0x000fe20008000034 */
[----:B------:R-:W-:Y:S01]  /*1ad0*/  UMOV UR6, 0x3b39803f ;  /* 0x3b39803f00067882 */ /* 0x000fe20000000000 */
[----:B------:R-:W-:Y:S01]  /*1ae0*/  UMOV UR7, 0x3c7abc9e ;  /* 0x3c7abc9e00077882 */ /* 0x000fe20000000000 */
[----:B------:R-:W-:-:S05]  /*1af0*/  DFMA R24, R24, R24, R24 ;  /* 0x000000181818722b */ /* 0x000fca0000000018 */
[----:B------:R-:W-:Y:S01]  /*1b00*/  DFMA R20, R10, -UR6, R20 ;  /* 0x800000060a147c2b */ /* 0x000fe20008000014 */
[----:B------:R-:W-:Y:S01]  /*1b10*/  UMOV UR6, 0x69ce2bdf ;  /* 0x69ce2bdf00067882 */ /* 0x000fe20000000000 */
[----:B------:R-:W-:Y:S01]  /*1b20*/  IMAD.MOV.U32 R10, RZ, RZ, -0x35dec16 ;  /* 0xfca213eaff0a7424 */ /* 0x000fe200078e00ff */
[----:B------:R-:W-:Y:S01]  /*1b30*/  UMOV UR7, 0x3e5ade15 ;  /* 0x3e5ade1500077882 */ /* 0x000fe20000000000 */
[----:B------:R-:W-:Y:S01]  /*1b40*/  IMAD.MOV.U32 R11, RZ, RZ, 0x3e928af3 ;  /* 0x3e928af3ff0b7424 */ /* 0x000fe200078e00ff */
[----:B------:R-:W-:-:S05]  /*1b50*/  DFMA R24, R22, R24, R22 ;  /* 0x000000181618722b */ /* 0x000fca0000000016 */
[----:B------:R-:W-:Y:S01]  /*1b60*/  DFMA R10, R20, UR6, R10 ;  /* 0x00000006140a7c2b */ /* 0x000fe2000800000a */
[----:B------:R-:W-:Y:S01]  /*1b70*/  UMOV UR6, 0x62401315 ;  /* 0x6240131500067882 */ /* 0x000fe20000000000 */
[----:B------:R-:W-:Y:S01]  /*1b80*/  UMOV UR7, 0x3ec71dee ;  /* 0x3ec71dee00077882 */ /* 0x000fe20000000000 */
[----:B------:R-:W-:-:S05]  /*1b90*/  DFMA R22, R24, -R34, 1 ;  /* 0x3ff000001816742b */ /* 0x000fca0000000822 */
[----:B------:R-:W-:Y:S01]  /*1ba0*/  DFMA R10, R20, R10, UR6 ;  /* 0x00000006140a7e2b */ /* 0x000fe2000800000a */
[----:B------:R-:W-:Y:S01]  /*1bb0*/  UMOV UR6, 0x7c89eb71 ;  /* 0x7c89eb7100067882 */ /* 0x000fe20000000000 */
[----:B------:R-:W-:Y:S01]  /*1bc0*/  UMOV UR7, 0x3efa0199 ;  /* 0x3efa019900077882 */ /* 0x000fe20000000000 */
[----:B------:R-:W-:-:S05]  /*1bd0*/  DFMA R24, R24, R22, R24 ;  /* 0x000000161818722b */ /* 0x000fca0000000018 */
[----:B------:R-:W-:Y:S01]  /*1be0*/  DFMA R10, R20, R10, UR6 ;  /* 0x00000006140a7e2b */ /* 0x000fe2000800000a */
[----:B------:R-:W-:Y:S01]  /*1bf0*/  UMOV UR6, 0x14761f65 ;  /* 0x14761f6500067882 */ /* 0x000fe20000000000 */
[----:B------:R-:W-:Y:S01]  /*1c00*/  UMOV UR7, 0x3f2a01a0 ;  /* 0x3f2a01a000077882 */ /* 0x000fe20000000000 */
[----:B------:R-:W-:-:S05]  /*1c10*/  DMUL R26, R12, R24 ;  /* 0x000000180c1a7228 */ /* 0x000fca0000000000 */
[----:B------:R-:W-:Y:S01]  /*1c20*/  DFMA R10, R20, R10, UR6 ;  /* 0x00000006140a7e2b */ /* 0x000fe2000800000a */
[----:B------:R-:W-:Y:S01]  /*1c30*/  UMOV UR6, 0x1852b7af ;  /* 0x1852b7af00067882 */ /* 0x000fe20000000000 */
[----:B------:R-:W-:Y:S01]  /*1c40*/  UMOV UR7, 0x3f56c16c ;  /* 0x3f56c16c00077882 */ /* 0x000fe20000000000 */
[----:B------:R-:W-:-:S05]  /*1c50*/  DFMA R34, R26, -R34, R12 ;  /* 0x800000221a22722b */ /* 0x000fca000000000c */
        /* <DEDUP_REMOVED lines=12> */
[----:B------:R-:W-:Y:S02]  /*1d20*/  DFMA R22, R20, R10, UR6 ;  /* 0x0000000614167e2b */ /* 0x000fe4000800000a */
[----:B------:R-:W-:-:S06]  /*1d30*/  DFMA R10, R24, R34, R26 ;  /* 0x00000022180a722b */ /* 0x000fcc000000001a */
[----:B------:R-:W-:-:S04]  /*1d40*/  DFMA R22, R20, R22, 1 ;  /* 0x3ff000001416742b */ /* 0x000fc80000000016 */
[----:B------:R-:W-:-:S04]  /*1d50*/  FFMA R0, RZ, 2.9131247997283935547, R11 ;  /* 0x403a70a3ff007823 */ /* 0x000fc8000000000b */
[----:B------:R-:W-:Y:S01]  /*1d60*/  DFMA R34, R20, R22, 1 ;  /* 0x3ff000001422742b */ /* 0x000fe20000000016 */
[----:B------:R-:W-:-:S09]  /*1d70*/  FSETP.GT.AND P2, PT, |R0|, 1.469367938527859385e-39, PT ;  /* 0x001000000000780b */ /* 0x000fd20003f44200 */
        /* <DEDUP_REMOVED lines=18> */
.L_x_43:
[----:B------:R-:W-:Y:S05]  /*1ea0*/  BSYNC.RECONVERGENT B0 ;  /* 0x0000000000007941 */ /* 0x000fea0003800200 */
.L_x_42:
[----:B------:R-:W-:Y:S01]  /*1eb0*/  BSSY.RECONVERGENT B1, `(.L_x_44) ;  /* 0x000000b000017945 */ /* 0x000fe20003800200 */
[----:B------:R-:W-:-:S03]  /*1ec0*/  DADD R20, R20, 1 ;  /* 0x3ff0000014147429 */ /* 0x000fc60000000000 */
[----:B------:R-:W-:Y:S08]  /*1ed0*/  @P2 BRA P3, `(.L_x_45) ;  /* 0x0000000000202947 */ /* 0x000ff00001800000 */
[----:B------:R-:W-:Y:S01]  /*1ee0*/  IMAD.MOV.U32 R24, RZ, RZ, R12 ;  /* 0x000000ffff187224 */ /* 0x000fe200078e000c */
[----:B------:R-:W-:Y:S01]  /*1ef0*/  MOV R0, 0x1f40 ;  /* 0x00001f4000007802 */ /* 0x000fe20000000f00 */
[----:B------:R-:W-:Y:S02]  /*1f00*/  IMAD.MOV.U32 R25, RZ, RZ, R13 ;  /* 0x000000ffff197224 */ /* 0x000fe400078e000d */
[----:B------:R-:W-:Y:S02]  /*1f10*/  IMAD.MOV.U32 R22, RZ, RZ, -0x28f5c28f ;  /* 0xd70a3d71ff167424 */ /* 0x000fe400078e00ff */
[----:B------:R-:W-:-:S07]  /*1f20*/  IMAD.MOV.U32 R23, RZ, RZ, 0x403a70a3 ;  /* 0x403a70a3ff177424 */ /* 0x000fce00078e00ff */
[----:B0-----:R-:W-:Y:S05]  /*1f30*/  CALL.REL.NOINC `($__internal_2_$__cuda_sm20_div_rn_f64_full) ;  /* 0x000001bc00807944 */ /* 0x001fea0003c00000 */
[----:B------:R-:W-:Y:S01]  /*1f40*/  MOV R10, R22 ;  /* 0x00000016000a7202 */ /* 0x000fe20000000f00 */
[----:B------:R-:W-:-:S07]  /*1f50*/  IMAD.MOV.U32 R11, RZ, RZ, R23 ;  /* 0x000000ffff0b7224 */ /* 0x000fce00078e0017 */
.L_x_45:
[----:B------:R-:W-:Y:S05]  /*1f60*/  BSYNC.RECONVERGENT B1 ;  /* 0x0000000000017941 */ /* 0x000fea0003800200 */
.L_x_44:
[----:B------:R-:W1:Y:S01]  /*1f70*/  MUFU.RCP64H R23, 395.2998046875 ;  /* 0x4078b4cc00177908 */ /* 0x000e620000001800 */
[----:B------:R-:W-:Y:S01]  /*1f80*/  IMAD.MOV.U32 R26, RZ, RZ, -0x33333333 ;  /* 0xcccccccdff1a7424 */ /* 0x000fe200078e00ff */
[----:B------:R-:W-:Y:S01]  /*1f90*/  FSETP.GEU.AND P1, PT, |R13|, 6.5827683646048100446e-37, PT ;  /* 0x036000000d00780b */ /* 0x000fe20003f2e200 */
[----:B------:R-:W-:Y:S01]  /*1fa0*/  IMAD.MOV.U32 R27, RZ, RZ, 0x4078b4cc ;  /* 0x4078b4ccff1b7424 */ /* 0x000fe200078e00ff */
[----:B------:R-:W-:Y:S01]  /*1fb0*/  DADD R20, R20, R10 ;  /* 0x0000000014147229 */ /* 0x000fe2000000000a */
[----:B------:R-:W-:Y:S01]  /*1fc0*/  IMAD.MOV.U32 R22, RZ, RZ, 0x1 ;  /* 0x00000001ff167424 */ /* 0x000fe200078e00ff */
[----:B------:R-:W-:Y:S06]  /*1fd0*/  BSSY.RECONVERGENT B1, `(.L_x_46) ;  /* 0x0000015000017945 */ /* 0x000fec0003800200 */
[----:B------:R-:W-:-:S02]  /*1fe0*/  DFMA R20, R20, R54, 1 ;  /* 0x3ff000001414742b */ /* 0x000fc40000000036 */
        /* <DEDUP_REMOVED lines=8> */
[----:B------:R-:W-:-:S05]  /*2070*/  FFMA R0, RZ, 3.8860349655151367188, R45 ;  /* 0x4078b4ccff007823 */ /* 0x000fca000000002d */
[----:B------:R-:W-:-:S13]  /*2080*/  FSETP.GT.AND P0, PT, |R0|, 1.469367938527859385e-39, PT ;  /* 0x001000000000780b */ /* 0x000fda0003f04200 */
[----:B------:R-:W-:Y:S05]  /*2090*/  @P0 BRA P1, `(.L_x_47) ;  /* 0x0000000000200947 */ /* 0x000fea0000800000 */
[----:B------:R-:W-:Y:S01]  /*20a0*/  IMAD.MOV.U32 R24, RZ, RZ, R12 ;  /* 0x000000ffff187224 */ /* 0x000fe200078e000c */
[----:B------:R-:W-:Y:S01]  /*20b0*/  MOV R25, R13 ;  /* 0x0000000d00197202 */ /* 0x000fe20000000f00 */
[----:B------:R-:W-:Y:S01]  /*20c0*/  IMAD.MOV.U32 R22, RZ, RZ, -0x33333333 ;  /* 0xcccccccdff167424 */ /* 0x000fe200078e00ff */
[----:B------:R-:W-:Y:S01]  /*20d0*/  MOV R0, 0x2100 ;  /* 0x0000210000007802 */ /* 0x000fe20000000f00 */
[----:B------:R-:W-:-:S07]  /*20e0*/  IMAD.MOV.U32 R23, RZ, RZ, 0x4078b4cc ;  /* 0x4078b4ccff177424 */ /* 0x000fce00078e00ff */
[----:B0-----:R-:W-:Y:S05]  /*20f0*/  CALL.REL.NOINC `($__internal_2_$__cuda_sm20_div_rn_f64_full) ;  /* 0x000001bc00107944 */ /* 0x001fea0003c00000 */
[----:B------:R-:W-:Y:S02]  /*2100*/  IMAD.MOV.U32 R44, RZ, RZ, R22 ;  /* 0x000000ffff2c7224 */ /* 0x000fe400078e0016 */
[----:B------:R-:W-:-:S07]  /*2110*/  IMAD.MOV.U32 R45, RZ, RZ, R23 ;  /* 0x000000ffff2d7224 */ /* 0x000fce00078e0017 */
.L_x_47:
[----:B------:R-:W-:Y:S05]  /*2120*/  BSYNC.RECONVERGENT B1 ;  /* 0x0000000000017941 */ /* 0x000fea0003800200 */
.L_x_46:
[----:B------:R-:W1:Y:S01]  /*2130*/  MUFU.RCP64H R23, 2.2889995574951171875 ;  /* 0x40024fdf00177908 */ /* 0x000e620000001800 */
[----:B------:R-:W-:Y:S01]  /*2140*/  IMAD.MOV.U32 R26, RZ, RZ, 0x3b645a1d ;  /* 0x3b645a1dff1a7424 */ /* 0x000fe200078e00ff */
[----:B------:R-:W-:Y:S01]  /*2150*/  MOV R27, 0x40024fdf ;  /* 0x40024fdf001b7802 */ /* 0x000fe20000000f00 */
[----:B------:R-:W-:Y:S01]  /*2160*/  IMAD.MOV.U32 R22, RZ, RZ, 0x1 ;  /* 0x00000001ff167424 */ /* 0x000fe200078e00ff */
[----:B------:R-:W-:Y:S01]  /*2170*/  FSETP.GEU.AND P1, PT, |R13|, 6.5827683646048100446e-37, PT ;  /* 0x036000000d00780b */ /* 0x000fe20003f2e200 */
[----:B------:R-:W-:Y:S04]  /*2180*/  BSSY.RECONVERGENT B1, `(.L_x_48) ;  /* 0x0000012000017945 */ /* 0x000fe80003800200 */
        /* <DEDUP_REMOVED lines=8> */
[----:B------:R-:W-:-:S05]  /*2210*/  FFMA R0, RZ, 2.0361249446868896484, R23 ;  /* 0x40024fdfff007823 */ /* 0x000fca0000000017 */
        /* <DEDUP_REMOVED lines=8> */
.L_x_49:
[----:B------:R-:W-:Y:S05]  /*22a0*/  BSYNC.RECONVERGENT B1 ;  /* 0x0000000000017941 */ /* 0x000fea0003800200 */
.L_x_48:
[----:B------:R-:W1:Y:S01]  /*22b0*/  MUFU.RCP64H R25, 2.2889995574951171875 ;  /* 0x40024fdf00197908 */ /* 0x000e620000001800 */
[----:B------:R-:W-:Y:S01]  /*22c0*/  MOV R26, 0x3b645a1d ;  /* 0x3b645a1d001a7802 */ /* 0x000fe20000000f00 */
[----:B------:R-:W-:Y:S01]  /*22d0*/  IMAD.MOV.U32 R27, RZ, RZ, 0x40024fdf ;  /* 0x40024fdfff1b7424 */ /* 0x000fe200078e00ff */
[----:B------:R-:W-:Y:S01]  /*22e0*/  DADD R10, R10, 1 ;  /* 0x3ff000000a0a7429 */ /* 0x000fe20000000000 */
[----:B------:R-:W-:Y:S01]  /*22f0*/  IMAD.MOV.U32 R24, RZ, RZ, 0x1 ;  /* 0x00000001ff187424 */ /* 0x000fe200078e00ff */
[----:B------:R-:W-:Y:S06]  /*2300*/  BSSY.RECONVERGENT B1, `(.L_x_50) ;  /* 0x0000018000017945 */ /* 0x000fec0003800200 */
[----:B------:R-:W-:-:S02]  /*2310*/  DFMA R22, R10, R22, 1 ;  /* 0x3ff000000a16742b */ /* 0x000fc40000000016 */
[----:B-1----:R-:W-:-:S06]  /*2320*/  DFMA R68, R24, -R26, 1 ;  /* 0x3ff000001844742b */ /* 0x002fcc000000081a */
[----:B------:R-:W-:Y:S02]  /*2330*/  DFMA R20, R22, R44, R20 ;  /* 0x0000002c1614722b */ /* 0x000fe40000000014 */
[----:B------:R-:W-:-:S08]  /*2340*/  DFMA R68, R68, R68, R68 ;  /* 0x000000444444722b */ /* 0x000fd00000000044 */
[----:B------:R-:W-:Y:S02]  /*2350*/  DFMA R24, R24, R68, R24 ;  /* 0x000000441818722b */ /* 0x000fe40000000018 */
[----:B------:R-:W-:-:S06]  /*2360*/  DMUL R68, R12, R44 ;  /* 0x0000002c0c447228 */ /* 0x000fcc0000000000 */
[----:B------:R-:W-:-:S04]  /*2370*/  DFMA R70, R24, -R26, 1 ;  /* 0x3ff000001846742b */ /* 0x000fc8000000081a */
[----:B------:R-:W-:-:S04]  /*2380*/  FSETP.GEU.AND P1, PT, |R69|, 6.5827683646048100446e-37, PT ;  /* 0x036000004500780b */ /* 0x000fc80003f2e200 */
        /* <DEDUP_REMOVED lines=15> */
.L_x_51:
[----:B------:R-:W-:Y:S05]  /*2480*/  BSYNC.RECONVERGENT B1 ;  /* 0x0000000000017941 */ /* 0x000fea0003800200 */
.L_x_50:
[----:B------:R-:W1:Y:S01]  /*2490*/  MUFU.RCP64H R23, R21 ;  /* 0x0000001500177308 */ /* 0x000e620000001800 */
[----:B------:R-:W-:Y:S01]  /*24a0*/  IMAD.MOV.U32 R22, RZ, RZ, 0x1 ;  /* 0x00000001ff167424 */ /* 0x000fe200078e00ff */
[----:B------:R-:W-:Y:S01]  /*24b0*/  DMUL R24, R10, R24 ;  /* 0x000000180a187228 */ /* 0x000fe20000000000 */
[----:B------:R-:W-:Y:S04]  /*24c0*/  BSSY.RECONVERGENT B0, `(.L_x_52) ;  /* 0x0000012000007945 */ /* 0x000fe80003800200 */
[----:B-1----:R-:W-:-:S08]  /*24d0*/  DFMA R26, -R20, R22, 1 ;  /* 0x3ff00000141a742b */ /* 0x002fd00000000116 */
[----:B------:R-:W-:-:S08]  /*24e0*/  DFMA R26, R26, R26, R26 ;  /* 0x0000001a1a1a722b */ /* 0x000fd0000000001a */
[----:B------:R-:W-:-:S08]  /*24f0*/  DFMA R26, R22, R26, R22 ;  /* 0x0000001a161a722b */ /* 0x000fd00000000016 */
[----:B------:R-:W-:Y:S01]  /*2500*/  DFMA R10, -R20, R26, 1 ;  /* 0x3ff00000140a742b */ /* 0x000fe2000000011a */
[----:B------:R-:W-:Y:S10]  /*2510*/  @!P4 BRA `(.L_x_53) ;  /* 0x000000000030c947 */ /* 0x000ff40003800000 */
[----:B------:R-:W-:Y:S01]  /*2520*/  FSETP.GEU.AND P1, PT, |R65|, 4.2275390625, PT ;  /* 0x408748004100780b */ /* 0x000fe20003f2e200 */
[C---:B------:R-:W-:Y:S02]  /*2530*/  DADD R44, R64.reuse, +INF ;  /* 0x7ff00000402c7429 */ /* 0x040fe40000000000 */
[----:B------:R-:W-:-:S08]  /*2540*/  DSETP.GEU.AND P0, PT, R64, RZ, PT ;  /* 0x000000ff4000722a */ /* 0x000fd00003f0e000 */
[----:B------:R-:W-:Y:S02]  /*2550*/  FSEL R62, R44, RZ, P0 ;  /* 0x000000ff2c3e7208 */ /* 0x000fe40000000000 */
[----:B------:R-:W-:Y:S02]  /*2560*/  @!P1 LEA.HI R0, R40, R40, RZ, 0x1 ;  /* 0x0000002828009211 */ /* 0x000fe400078f08ff */
[----:B------:R-:W-:Y:S02]  /*2570*/  FSEL R63, R45, RZ, P0 ;  /* 0x000000ff2d3f7208 */ /* 0x000fe40000000000 */
[----:B------:R-:W-:-:S05]  /*2580*/  @!P1 SHF.R.S32.HI R23, RZ, 0x1, R0 ;  /* 0x00000001ff179819 */ /* 0x000fca0000011400 */
[----:B------:R-:W-:Y:S02]  /*2590*/  @!P1 IMAD.IADD R22, R40, 0x1, -R23 ;  /* 0x0000000128169824 */ /* 0x000fe400078e0a17 */
[----:B------:R-:W-:-:S03]  /*25a0*/  @!P1 IMAD R39, R23, 0x100000, R39 ;  /* 0x0010000017279824 */ /* 0x000fc600078e0227 */
[----:B------:R-:W-:Y:S02]  /*25b0*/  @!P1 LEA R23, R22, 0x3ff00000, 0x14 ;  /* 0x3ff0000016179811 */ /* 0x000fe400078ea0ff */
[----:B------:R-:W-:-:S06]  /*25c0*/  @!P1 MOV R22, RZ ;  /* 0x000000ff00169202 */ /* 0x000fcc0000000f00 */
[----:B------:R-:W-:-:S11]  /*25d0*/  @!P1 DMUL R62, R38, R22 ;  /* 0x00000016263e9228 */ /* 0x000fd60000000000 */
.L_x_53:
[----:B------:R-:W-:Y:S05]  /*25e0*/  BSYNC.RECONVERGENT B0 ;  /* 0x0000000000007941 */ /* 0x000fea0003800200 */
.L_x_52:
[----:B------:R-:W-:Y:S01]  /*25f0*/  DMUL R38, R24, R62 ;  /* 0x0000003e18267228 */ /* 0x000fe20000000000 */
[----:B------:R-:W-:Y:S01]  /*2600*/  BSSY.RECONVERGENT B1, `(.L_x_54) ;  /* 0x0000012000017945 */ /* 0x000fe20003800200 */
[----:B------:R-:W-:Y:S01]  /*2610*/  DFMA R10, R26, R10, R26 ;  /* 0x0000000a1a0a722b */ /* 0x000fe2000000001a */
[----:B------:R-:W-:-:S07]  /*2620*/  FSETP.GEU.AND P4, PT, |R53|, 4.1917929649353027344, PT ;  /* 0x4086232b3500780b */ /* 0x000fce0003f8e200 */
[----:B------:R-:W-:Y:S01]  /*2630*/  DMUL R22, R38, R10 ;  /* 0x0000000a26167228 */ /* 0x000fe20000000000 */
[----:B------:R-:W-:-:S07]  /*2640*/  FSETP.GEU.AND P1, PT, |R39|, 6.5827683646048100446e-37, PT ;  /* 0x036000002700780b */ /* 0x000fce0003f2e200 */
[----:B------:R-:W-:-:S08]  /*2650*/  DFMA R24, -R20, R22, R38 ;  /* 0x000000161418722b */ /* 0x000fd00000000126 */
[----:B------:R-:W-:-:S10]  /*2660*/  DFMA R10, R10, R24, R22 ;  /* 0x000000180a0a722b */ /* 0x000fd40000000016 */
[----:B------:R-:W-:-:S05]  /*2670*/  FFMA R0, RZ, R21, R11 ;  /* 0x00000015ff007223 */ /* 0x000fca000000000b */
[----:B------:R-:W-:-:S13]  /*2680*/  FSETP.GT.AND P0, PT, |R0|, 1.469367938527859385e-39, PT ;  /* 0x001000000000780b */ /* 0x000fda0003f04200 */
[----:B------:R-:W-:Y:S05]  /*2690*/  @P0 BRA P1, `(.L_x_55) ;  /* 0x0000000000200947 */ /* 0x000fea0000800000 */
[----:B------:R-:W-:Y:S01]  /*26a0*/  IMAD.MOV.U32 R24, RZ, RZ, R38 ;  /* 0x000000ffff187224 */ /* 0x000fe200078e0026 */
[----:B------:R-:W-:Y:S01]  /*26b0*/  MOV R0, 0x2700 ;  /* 0x0000270000007802 */ /* 0x000fe20000000f00 */
[----:B------:R-:W-:Y:S02]  /*26c0*/  IMAD.MOV.U32 R25, RZ, RZ, R39 ;  /* 0x000000ffff197224 */ /* 0x000fe400078e0027 */
[----:B------:R-:W-:Y:S02]  /*26d0*/  IMAD.MOV.U32 R22, RZ, RZ, R20 ;  /* 0x000000ffff167224 */ /* 0x000fe400078e0014 */
[----:B------:R-:W-:-:S07]  /*26e0*/  IMAD.MOV.U32 R23, RZ, RZ, R21 ;  /* 0x000000ffff177224 */ /* 0x000fce00078e0015 */
[----:B0-----:R-:W-:Y:S05]  /*26f0*/  CALL.REL.NOINC `($__internal_2_$__cuda_sm20_div_rn_f64_full) ;  /* 0x000001b400907944 */ /* 0x001fea0003c00000 */
[----:B------:R-:W-:Y:S01]  /*2700*/  IMAD.MOV.U32 R10, RZ, RZ, R22 ;  /* 0x000000ffff0a7224 */ /* 0x000fe200078e0016 */
[----:B------:R-:W-:-:S07]  /*2710*/  MOV R11, R23 ;  /* 0x00000017000b7202 */ /* 0x000fce0000000f00 */
.L_x_55:
[----:B------:R-:W-:Y:S05]  /*2720*/  BSYNC.RECONVERGENT B1 ;  /* 0x0000000000017941 */ /* 0x000fea0003800200 */
.L_x_54:
[----:B------:R-:W1:Y:S01]  /*2730*/  MUFU.RCP64H R23, R21 ;  /* 0x0000001500177308 */ /* 0x000e620000001800 */
[----:B------:R-:W-:Y:S01]  /*2740*/  IMAD.MOV.U32 R22, RZ, RZ, 0x1 ;  /* 0x00000001ff167424 */ /* 0x000fe200078e00ff */
[----:B------:R-:W-:Y:S05]  /*2750*/  BSSY.RECONVERGENT B0, `(.L_x_56) ;  /* 0x0000012000007945 */ /* 0x000fea0003800200 */
        /* <DEDUP_REMOVED lines=14> */
[----:B------:R-:W-:Y:S01]  /*2840*/  @!P1 LEA R23, R22, 0x3ff00000, 0x14 ;  /* 0x3ff0000016179811 */ /* 0x000fe200078ea0ff */
[----:B------:R-:W-:-:S06]  /*2850*/  @!P1 IMAD.MOV.U32 R22, RZ, RZ, RZ ;  /* 0x000000ffff169224 */ /* 0x000fcc00078e00ff */
[----:B------:R-:W-:-:S11]  /*2860*/  @!P1 DMUL R50, R34, R22 ;  /* 0x0000001622329228 */ /* 0x000fd60000000000 */
.L_x_57:
[----:B------:R-:W-:Y:S05]  /*2870*/  BSYNC.RECONVERGENT B0 ;  /* 0x0000000000007941 */ /* 0x000fea0003800200 */
.L_x_56:
[----:B------:R-:W-:Y:S01]  /*2880*/  DMUL R24, R50, R54 ;  /* 0x0000003632187228 */ /* 0x000fe20000000000 */
[----:B------:R-:W-:Y:S01]  /*2890*/  BSSY.RECONVERGENT B1, `(.L_x_58) ;  /* 0x000000f000017945 */ /* 0x000fe20003800200 */
[----:B------:R-:W-:-:S08]  /*28a0*/  DFMA R38, R26, R38, R26 ;  /* 0x000000261a26722b */ /* 0x000fd0000000001a */
        /* <DEDUP_REMOVED lines=8> */
[----:B------:R-:W-:Y:S02]  /*2930*/  MOV R23, R21 ;  /* 0x0000001500177202 */ /* 0x000fe40000000f00 */
[----:B------:R-:W-:-:S07]  /*2940*/  MOV R0, 0x2960 ;  /* 0x0000296000007802 */ /* 0x000fce0000000f00 */
[----:B0-----:R-:W-:Y:S05]  /*2950*/  CALL.REL.NOINC `($__internal_2_$__cuda_sm20_div_rn_f64_full) ;  /* 0x000001b000f87944 */ /* 0x001fea0003c00000 */
[----:B------:R-:W-:Y:S02]  /*2960*/  IMAD.MOV.U32 R34, RZ, RZ, R22 ;  /* 0x000000ffff227224 */ /* 0x000fe400078e0016 */
[----:B------:R-:W-:-:S07]  /*2970*/  IMAD.MOV.U32 R35, RZ, RZ, R23 ;  /* 0x000000ffff237224 */ /* 0x000fce00078e0017 */
.L_x_59:
[----:B------:R-:W-:Y:S05]  /*2980*/  BSYNC.RECONVERGENT B1 ;  /* 0x0000000000017941 */ /* 0x000fea0003800200 */
.L_x_58:
[----:B------:R-:W1:Y:S01]  /*2990*/  MUFU.RCP64H R21, 53.427520751953125 ;  /* 0x404ab6b900157908 */ /* 0x000e620000001800 */
[----:B------:R-:W-:Y:S01]  /*29a0*/  IMAD.MOV.U32 R22, RZ, RZ, 0x4c2906f ;  /* 0x04c2906fff167424 */ /* 0x000fe200078e00ff */
[----:B------:R-:W-:Y:S01]  /*29b0*/  UMOV UR6, 0x2d0e5604 ;  /* 0x2d0e560400067882 */ /* 0x000fe20000000000 */
[----:B------:R-:W-:Y:S01]  /*29c0*/  IMAD.MOV.U32 R23, RZ, RZ, 0x404ab6b9 ;  /* 0x404ab6b9ff177424 */ /* 0x000fe200078e00ff */
[----:B------:R-:W-:Y:S01]  /*29d0*/  UMOV UR7, 0x3fdb9db2 ;  /* 0x3fdb9db200077882 */ /* 0x000fe20000000000 */
[----:B------:R-:W-:Y:S01]  /*29e0*/  IMAD.MOV.U32 R20, RZ, RZ, 0x1 ;  /* 0x00000001ff147424 */ /* 0x000fe200078e00ff */
[----:B------:R-:W-:Y:S05]  /*29f0*/  BSSY.RECONVERGENT B1, `(.L_x_60) ;  /* 0x0000014000017945 */ /* 0x000fea0003800200 */
[----:B-1----:R-:W-:-:S08]  /*2a00*/  DFMA R24, R20, -R22, 1 ;  /* 0x3ff000001418742b */ /* 0x002fd00000000816 */
[----:B------:R-:W-:-:S08]  /*2a10*/  DFMA R24, R24, R24, R24 ;  /* 0x000000181818722b */ /* 0x000fd00000000018 */
[----:B------:R-:W-:Y:S02]  /*2a20*/  DFMA R20, R20, R24, R20 ;  /* 0x000000181414722b */ /* 0x000fe40000000014 */
[----:B------:R-:W-:-:S06]  /*2a30*/  DMUL R24, R46, -UR6 ;  /* 0x800000062e187c28 */ /* 0x000fcc0008000000 */
[----:B------:R-:W-:-:S04]  /*2a40*/  DFMA R26, R20, -R22, 1 ;  /* 0x3ff00000141a742b */ /* 0x000fc80000000816 */
[----:B------:R-:W-:-:S04]  /*2a50*/  FSETP.GEU.AND P1, PT, |R25|, 6.5827683646048100446e-37, PT ;  /* 0x036000001900780b */ /* 0x000fc80003f2e200 */
[----:B------:R-:W-:-:S08]  /*2a60*/  DFMA R26, R20, R26, R20 ;  /* 0x0000001a141a722b */ /* 0x000fd00000000014 */
[----:B------:R-:W-:-:S08]  /*2a70*/  DMUL R54, R26, R24 ;  /* 0x000000181a367228 */ /* 0x000fd00000000000 */
[----:B------:R-:W-:-:S08]  /*2a80*/  DFMA R20, R54, -R22, R24 ;  /* 0x800000163614722b */ /* 0x000fd00000000018 */
[----:B------:R-:W-:-:S10]  /*2a90*/  DFMA R54, R26, R20, R54 ;  /* 0x000000141a36722b */ /* 0x000fd40000000036 */
[----:B------:R-:W-:-:S05]  /*2aa0*/  FFMA R0, RZ, 3.1674025058746337891, R55 ;  /* 0x404ab6b9ff007823 */ /* 0x000fca0000000037 */
[----:B------:R-:W-:-:S13]  /*2ab0*/  FSETP.GT.AND P0, PT, |R0|, 1.469367938527859385e-39, PT ;  /* 0x001000000000780b */ /* 0x000fda0003f04200 */
[----:B------:R-:W-:Y:S05]  /*2ac0*/  @P0 BRA P1, `(.L_x_61) ;  /* 0x0000000000180947 */ /* 0x000fea0000800000 */
[----:B------:R-:W-:Y:S01]  /*2ad0*/  MOV R22, 0x4c2906f ;  /* 0x04c2906f00167802 */ /* 0x000fe20000000f00 */
[----:B------:R-:W-:Y:S01]  /*2ae0*/  IMAD.MOV.U32 R23, RZ, RZ, 0x404ab6b9 ;  /* 0x404ab6b9ff177424 */ /* 0x000fe200078e00ff */
[----:B------:R-:W-:-:S07]  /*2af0*/  MOV R0, 0x2b10 ;  /* 0x00002b1000007802 */ /* 0x000fce0000000f00 */
[----:B0-----:R-:W-:Y:S05]  /*2b00*/  CALL.REL.NOINC `($__internal_2_$__cuda_sm20_div_rn_f64_full) ;  /* 0x000001b0008c7944 */ /* 0x001fea0003c00000 */
[----:B------:R-:W-:Y:S02]  /*2b10*/  IMAD.MOV.U32 R54, RZ, RZ, R22 ;  /* 0x000000ffff367224 */ /* 0x000fe400078e0016 */
[----:B------:R-:W-:-:S07]  /*2b20*/  IMAD.MOV.U32 R55, RZ, RZ, R23 ;  /* 0x000000ffff377224 */ /* 0x000fce00078e0017 */
.L_x_61:
[----:B------:R-:W-:Y:S05]  /*2b30*/  BSYNC.RECONVERGENT B1 ;  /* 0x0000000000017941 */ /* 0x000fea0003800200 */
.L_x_60:
[----:B------:R-:W-:Y:S01]  /*2b40*/  IMAD.MOV.U32 R44, RZ, RZ, 0x652b82fe ;  /* 0x652b82feff2c7424 */ /* 0x000fe200078e00ff */
[----:B------:R-:W-:Y:S01]  /*2b50*/  UMOV UR6, 0xfefa39ef ;  /* 0xfefa39ef00067882 */ /* 0x000fe20000000000 */
[----:B------:R-:W-:Y:S01]  /*2b60*/  IMAD.MOV.U32 R45, RZ, RZ, 0x3ff71547 ;  /* 0x3ff71547ff2d7424 */ /* 0x000fe200078e00ff */
[----:B------:R-:W-:Y:S01]  /*2b70*/  UMOV UR7, 0x3fe62e42 ;  /* 0x3fe62e4200077882 */ /* 0x000fe20000000000 */
[----:B------:R-:W1:Y:S01]  /*2b80*/  MUFU.RCP64H R25, 26.7137603759765625 ;  /* 0x403ab6b900197908 */ /* 0x000e620000001800 */
[----:B------:R-:W-:Y:S01]  /*2b90*/  IMAD.MOV.U32 R36, RZ, RZ, 0x4c2906f ;  /* 0x04c2906fff247424 */ /* 0x000fe200078e00ff */
[----:B------:R-:W-:Y:S01]  /*2ba0*/  FSETP.GEU.AND P0, PT, |R55|, 4.1917929649353027344, PT ;  /* 0x4086232b3700780b */ /* 0x000fe20003f0e200 */
[----:B------:R-:W-:Y:S01]  /*2bb0*/  IMAD.MOV.U32 R37, RZ, RZ, 0x403ab6b9 ;  /* 0x403ab6b9ff257424 */ /* 0x000fe200078e00ff */
[----:B------:R-:W-:Y:S01]  /*2bc0*/  DFMA R44, R54, R44, 6.75539944105574400000e+15 ;  /* 0x43380000362c742b */ /* 0x000fe2000000002c */
[----:B------:R-:W-:Y:S01]  /*2bd0*/  IMAD.MOV.U32 R24, RZ, RZ, 0x1 ;  /* 0x00000001ff187424 */ /* 0x000fe200078e00ff */
[----:B------:R-:W-:Y:S06]  /*2be0*/  BSSY.RECONVERGENT B0, `(.L_x_62) ;  /* 0x0000040000007945 */ /* 0x000fec0003800200 */
[----:B------:R-:W-:-:S02]  /*2bf0*/  DADD R20, R44, -6.75539944105574400000e+15 ;  /* 0xc33800002c147429 */ /* 0x000fc40000000000 */
[----:B-1----:R-:W-:-:S06]  /*2c00*/  DFMA R26, R24, -R36, 1 ;  /* 0x3ff00000181a742b */ /* 0x002fcc0000000824 */
[----:B------:R-:W-:Y:S01]  /*2c10*/  DFMA R22, R20, -UR6, R54 ;  /* 0x8000000614167c2b */ /* 0x000fe20008000036 */
[----:B------:R-:W-:Y:S01]  /*2c20*/  UMOV UR6, 0x3b39803f ;  /* 0x3b39803f00067882 */ /* 0x000fe20000000000 */
[----:B------:R-:W-:Y:S01]  /*2c30*/  UMOV UR7, 0x3c7abc9e ;  /* 0x3c7abc9e00077882 */ /* 0x000fe20000000000 */
[----:B------:R-:W-:-:S05]  /*2c40*/  DFMA R26, R26, R26, R26 ;  /* 0x0000001a1a1a722b */ /* 0x000fca000000001a */
[----:B------:R-:W-:Y:S01]  /*2c50*/  DFMA R22, R20, -UR6, R22 ;  /* 0x8000000614167c2b */ /* 0x000fe20008000016 */
[----:B------:R-:W-:Y:S01]  /*2c60*/  UMOV UR6, 0x69ce2bdf ;  /* 0x69ce2bdf00067882 */ /* 0x000fe20000000000 */
[----:B------:R-:W-:Y:S01]  /*2c70*/  MOV R20, 0xfca213ea ;  /* 0xfca213ea00147802 */ /* 0x000fe20000000f00 */
[----:B------:R-:W-:Y:S01]  /*2c80*/  IMAD.MOV.U32 R21, RZ, RZ, 0x3e928af3 ;  /* 0x3e928af3ff157424 */ /* 0x000fe200078e00ff */
[----:B------:R-:W-:Y:S01]  /*2c90*/  UMOV UR7, 0x3e5ade15 ;  /* 0x3e5ade1500077882 */ /* 0x000fe20000000000 */
[----:B------:R-:W-:Y:S02]  /*2ca0*/  DFMA R24, R24, R26, R24 ;  /* 0x0000001a1818722b */ /* 0x000fe40000000018 */
[----:B------:R-:W-:Y:S02]  /*2cb0*/  DMUL R26, RZ, R46 ;  /* 0x0000002eff1a7228 */ /* 0x000fe40000000000 */
[----:B------:R-:W-:Y:S01]  /*2cc0*/  DFMA R20, R22, UR6, R20 ;  /* 0x0000000616147c2b */ /* 0x000fe20008000014 */
[----:B------:R-:W-:Y:S01]  /*2cd0*/  UMOV UR6, 0x62401315 ;  /* 0x6240131500067882 */ /* 0x000fe20000000000 */
[----:B------:R-:W-:-:S02]  /*2ce0*/  UMOV UR7, 0x3ec71dee ;  /* 0x3ec71dee00077882 */ /* 0x000fc40000000000 */
[----:B------:R-:W-:-:S04]  /*2cf0*/  DFMA R38, R24, -R36, 1 ;  /* 0x3ff000001826742b */ /* 0x000fc80000000824 */
[----:B------:R-:W-:Y:S01]  /*2d00*/  DFMA R20, R22, R20, UR6 ;  /* 0x0000000616147e2b */ /* 0x000fe20008000014 */
[----:B------:R-:W-:Y:S01]  /*2d10*/  UMOV UR6, 0x7c89eb71 ;  /* 0x7c89eb7100067882 */ /* 0x000fe20000000000 */
[----:B------:R-:W-:Y:S02]  /*2d20*/  UMOV UR7, 0x3efa0199 ;  /* 0x3efa019900077882 */ /* 0x000fe40000000000 */
[----:B------:R-:W-:-:S04]  /*2d30*/  DFMA R38, R24, R38, R24 ;  /* 0x000000261826722b */ /* 0x000fc80000000018 */
[----:B------:R-:W-:Y:S01]  /*2d40*/  DFMA R20, R22, R20, UR6 ;  /* 0x0000000616147e2b */ /* 0x000fe20008000014 */
[----:B------:R-:W-:Y:S01]  /*2d50*/  UMOV UR6, 0x14761f65 ;  /* 0x14761f6500067882 */ /* 0x000fe20000000000 */
[----:B------:R-:W-:Y:S02]  /*2d60*/  UMOV UR7, 0x3f2a01a0 ;  /* 0x3f2a01a000077882 */ /* 0x000fe40000000000 */
[----:B------:R-:W-:-:S04]  /*2d70*/  DMUL R24, R38, R26 ;  /* 0x0000001a26187228 */ /* 0x000fc80000000000 */
        /* <DEDUP_REMOVED lines=17> */
[----:B------:R-:W-:Y:S02]  /*2e90*/  DFMA R40, R22, R20, 1 ;  /* 0x3ff000001628742b */ /* 0x000fe40000000014 */
[----:B------:R-:W-:-:S08]  /*2ea0*/  DFMA R22, R24, -R36, R26 ;  /* 0x800000241816722b */ /* 0x000fd0000000001a */
[----:B------:R-:W-:Y:S01]  /*2eb0*/  MOV R52, R40 ;  /* 0x0000002800347202 */ /* 0x000fe20000000f00 */
[----:B------:R-:W-:Y:S01]  /*2ec0*/  IMAD R53, R44, 0x100000, R41 ;  /* 0x001000002c357824 */ /* 0x000fe200078e0229 */
[----:B------:R-:W-:-:S03]  /*2ed0*/  DFMA R22, R38, R22, R24 ;  /* 0x000000162616722b */ /* 0x000fc60000000018 */
[----:B------:R-:W-:Y:S02]  /*2ee0*/  IMAD.MOV.U32 R50, RZ, RZ, R52 ;  /* 0x000000ffff327224 */ /* 0x000fe400078e0034 */
[----:B------:R-:W-:Y:S01]  /*2ef0*/  IMAD.MOV.U32 R51, RZ, RZ, R53 ;  /* 0x000000ffff337224 */ /* 0x000fe200078e0035 */
        /* <DEDUP_REMOVED lines=11> */
[----:B------:R-:W-:Y:S02]  /*2fb0*/  @!P1 LEA R25, R24, 0x3ff00000, 0x14 ;  /* 0x3ff0000018199811 */ /* 0x000fe400078ea0ff */
[----:B------:R-:W-:-:S06]  /*2fc0*/  @!P1 MOV R24, RZ ;  /* 0x000000ff00189202 */ /* 0x000fcc0000000f00 */
[----:B------:R-:W-:-:S11]  /*2fd0*/  @!P1 DMUL R50, R20, R24 ;  /* 0x0000001814329228 */ /* 0x000fd60000000000 */
.L_x_63:
[----:B------:R-:W-:Y:S05]  /*2fe0*/  BSYNC.RECONVERGENT B0 ;  /* 0x0000000000007941 */ /* 0x000fea0003800200 */
.L_x_62:
[----:B------:R-:W-:Y:S01]  /*2ff0*/  UMOV UR6, 0x6032e8a1 ;  /* 0x6032e8a100067882 */ /* 0x000fe20000000000 */
[----:B------:R-:W-:Y:S01]  /*3000*/  UMOV UR7, 0x3feef7f1 ;  /* 0x3feef7f100077882 */ /* 0x000fe20000000000 */
[----:B------:R-:W-:Y:S01]  /*3010*/  FFMA R0, RZ, 2.9174025058746337891, R23 ;  /* 0x403ab6b9ff007823 */ /* 0x000fe20000000017 */
[----:B------:R-:W-:Y:S01]  /*3020*/  DMUL R24, R50, R34 ;  /* 0x0000002232187228 */ /* 0x000fe20000000000 */
[----:B------:R-:W-:Y:S01]  /*3030*/  FSETP.GEU.AND P1, PT, |R27|, 6.5827683646048100446e-37, PT ;  /* 0x036000001b00780b */ /* 0x000fe20003f2e200 */
[----:B------:R-:W-:Y:S01]  /*3040*/  DADD R36, R60, UR6 ;  /* 0x000000063c247e29 */ /* 0x000fe20008000000 */
[----:B------:R-:W-:Y:S01]  /*3050*/  BSSY.RECONVERGENT B1, `(.L_x_64) ;  /* 0x000000d000017945 */ /* 0x000fe20003800200 */
[----:B------:R-:W-:Y:S01]  /*3060*/  FSETP.GT.AND P0, PT, |R0|, 1.469367938527859385e-39, PT ;  /* 0x001000000000780b */ /* 0x000fe20003f04200 */
[----:B------:R-:W-:Y:S02]  /*3070*/  DMUL R20, R56, R60 ;  /* 0x0000003c38147228 */ /* 0x000fe40000000000 */
[----:B------:R-:W-:-:S03]  /*3080*/  DADD R38, R34, R10 ;  /* 0x0000000022267229 */ /* 0x000fc6000000000a */
[----:B------:R-:W-:-:S08]  /*3090*/  DMUL R24, R24, R36 ;  /* 0x0000002418187228 */ /* 0x000fd00000000000 */
[----:B------:R-:W-:Y:S01]  /*30a0*/  DFMA R20, R20, R38, R24 ;  /* 0x000000261414722b */ /* 0x000fe20000000018 */
[----:B------:R-:W-:Y:S10]  /*30b0*/  @P0 BRA P1, `(.L_x_65) ;  /* 0x0000000000180947 */ /* 0x000ff40000800000 */
[----:B------:R-:W-:Y:S01]  /*30c0*/  IMAD.MOV.U32 R24, RZ, RZ, R26 ;  /* 0x000000ffff187224 */ /* 0x000fe200078e001a */
[----:B------:R-:W-:Y:S01]  /*30d0*/  MOV R0, 0x3120 ;  /* 0x0000312000007802 */ /* 0x000fe20000000f00 */
[----:B------:R-:W-:Y:S02]  /*30e0*/  IMAD.MOV.U32 R25, RZ, RZ, R27 ;  /* 0x000000ffff197224 */ /* 0x000fe400078e001b */
[----:B------:R-:W-:Y:S02]  /*30f0*/  IMAD.MOV.U32 R22, RZ, RZ, 0x4c2906f ;  /* 0x04c2906fff167424 */ /* 0x000fe400078e00ff */
[----:B------:R-:W-:-:S07]  /*3100*/  IMAD.MOV.U32 R23, RZ, RZ, 0x403ab6b9 ;  /* 0x403ab6b9ff177424 */ /* 0x000fce00078e00ff */
[----:B0-----:R-:W-:Y:S05]  /*3110*/  CALL.REL.NOINC `($__internal_2_$__cuda_sm20_div_rn_f64_full) ;  /* 0x000001ac00087944 */ /* 0x001fea0003c00000 */
.L_x_65:
[----:B------:R-:W-:Y:S05]  /*3120*/  BSYNC.RECONVERGENT B1 ;  /* 0x0000000000017941 */ /* 0x000fea0003800200 */
.L_x_64:
[----:B------:R-:W-:Y:S01]  /*3130*/  IMAD.MOV.U32 R68, RZ, RZ, 0x652b82fe ;  /* 0x652b82feff447424 */ /* 0x000fe200078e00ff */
[----:B------:R-:W-:Y:S01]  /*3140*/  MOV R69, 0x3ff71547 ;  /* 0x3ff7154700457802 */ /* 0x000fe20000000f00 */
[----:B------:R-:W-:Y:S01]  /*3150*/  UMOV UR6, 0xfefa39ef ;  /* 0xfefa39ef00067882 */ /* 0x000fe20000000000 */
[----:B------:R-:W-:Y:S01]  /*3160*/  UMOV UR7, 0x3fe62e42 ;  /* 0x3fe62e4200077882 */ /* 0x000fe20000000000 */
[----:B------:R-:W-:Y:S01]  /*3170*/  FSETP.GEU.AND P0, PT, |R23|, 4.1917929649353027344, PT ;  /* 0x4086232b1700780b */ /* 0x000fe20003f0e200 */
[----:B------:R-:W-:Y:S02]  /*3180*/  BSSY.RECONVERGENT B0, `(.L_x_66) ;  /* 0x0000038000007945 */ /* 0x000fe40003800200 */
        /* <DEDUP_REMOVED lines=37> */
[----:B------:R-:W-:Y:S02]  /*33e0*/  IMAD R25, R68, 0x100000, R71 ;  /* 0x0010000044197824 */ /* 0x000fe400078e0247 */
[----:B------:R-:W-:-:S03]  /*33f0*/  IMAD.MOV.U32 R24, RZ, RZ, R70 ;  /* 0x000000ffff187224 */ /* 0x000fc600078e0046 */
[----:B------:R-:W-:Y:S01]  /*3400*/  MOV R27, R25 ;  /* 0x00000019001b7202 */ /* 0x000fe20000000f00 */
        /* <DEDUP_REMOVED lines=15> */
.L_x_67:
[----:B------:R-:W-:Y:S05]  /*3500*/  BSYNC.RECONVERGENT B0 ;  /* 0x0000000000007941 */ /* 0x000fea0003800200 */
.L_x_66:
[----:B------:R-:W-:Y:S01]  /*3510*/  DADD R26, R26, 1 ;  /* 0x3ff000001a1a7429 */ /* 0x000fe20000000000 */
[----:B------:R-:W-:Y:S01]  /*3520*/  IMAD.MOV.U32 R62, RZ, RZ, 0xbf36b8f ;  /* 0x0bf36b8fff3e7424 */ /* 0x000fe200078e00ff */
[----:B------:R-:W-:Y:S01]  /*3530*/  MOV R63, 0x3fdf731b ;  /* 0x3fdf731b003f7802 */ /* 0x000fe20000000f00 */
[----:B------:R-:W-:Y:S01]  /*3540*/  BSSY.RECONVERGENT B0, `(.L_x_68) ;  /* 0x0000010000007945 */ /* 0x000fe20003800200 */
[----:B------:R-:W-:-:S04]  /*3550*/  FSETP.GEU.AND P2, PT, |R55|, 4.1917929649353027344, PT ;  /* 0x4086232b3700780b */ /* 0x000fc80003f4e200 */
[----:B------:R-:W-:Y:S01]  /*3560*/  DFMA R26, R26, R62, 1 ;  /* 0x3ff000001a1a742b */ /* 0x000fe2000000003e */
        /* <DEDUP_REMOVED lines=13> */
.L_x_69:
[----:B------:R-:W-:Y:S05]  /*3640*/  BSYNC.RECONVERGENT B0 ;  /* 0x0000000000007941 */ /* 0x000fea0003800200 */
.L_x_68:
[----:B------:R-:W-:Y:S04]  /*3650*/  BSSY.RECONVERGENT B0, `(.L_x_70) ;  /* 0x000000e000007945 */ /* 0x000fe80003800200 */
[----:B------:R-:W-:Y:S05]  /*3660*/  @!P2 BRA `(.L_x_71) ;  /* 0x000000000030a947 */ /* 0x000fea0003800000 */
        /* <DEDUP_REMOVED lines=12> */
.L_x_71:
[----:B------:R-:W-:Y:S05]  /*3730*/  BSYNC.RECONVERGENT B0 ;  /* 0x0000000000007941 */ /* 0x000fea0003800200 */
.L_x_70:
[----:B------:R-:W-:Y:S01]  /*3740*/  UMOV UR6, 0x2bb48a55 ;  /* 0x2bb48a5500067882 */ /* 0x000fe20000000000 */
[----:B------:R-:W-:Y:S01]  /*3750*/  UMOV UR7, 0x3fe80aa8 ;  /* 0x3fe80aa800077882 */ /* 0x000fe20000000000 */
[----:B------:R-:W-:Y:S01]  /*3760*/  IMAD.MOV.U32 R22, RZ, RZ, 0x1 ;  /* 0x00000001ff167424 */ /* 0x000fe200078e00ff */
[----:B------:R-:W-:Y:S01]  /*3770*/  DADD R40, R26, UR6 ;  /* 0x000000061a287e29 */ /* 0x000fe20008000000 */
[----:B------:R-:W-:Y:S01]  /*3780*/  BSSY.RECONVERGENT B1, `(.L_x_72) ;  /* 0x0000017000017945 */ /* 0x000fe20003800200 */
[----:B------:R-:W-:-:S04]  /*3790*/  DMUL R62, R24, R62 ;  /* 0x0000003e183e7228 */ /* 0x000fc80000000000 */
[----:B------:R-:W1:Y:S06]  /*37a0*/  MUFU.RCP64H R23, R41 ;  /* 0x0000002900177308 */ /* 0x000e6c0000001800 */
[----:B------:R-:W-:Y:S01]  /*37b0*/  FSETP.GEU.AND P1, PT, |R63|, 6.5827683646048100446e-37, PT ;  /* 0x036000003f00780b */ /* 0x000fe20003f2e200 */
        /* <DEDUP_REMOVED lines=17> */
[----:B------:R-:W-:Y:S01]  /*38d0*/  MOV R44, R22 ;  /* 0x00000016002c7202 */ /* 0x000fe20000000f00 */
[----:B------:R-:W-:-:S07]  /*38e0*/  IMAD.MOV.U32 R45, RZ, RZ, R23 ;  /* 0x000000ffff2d7224 */ /* 0x000fce00078e0017 */
.L_x_73:
[----:B------:R-:W-:Y:S05]  /*38f0*/  BSYNC.RECONVERGENT B1 ;  /* 0x0000000000017941 */ /* 0x000fea0003800200 */
.L_x_72:
[----:B------:R-:W1:Y:S01]  /*3900*/  MUFU.RCP64H R23, R41 ;  /* 0x0000002900177308 */ /* 0x000e620000001800 */
[----:B------:R-:W-:Y:S01]  /*3910*/  IMAD.MOV.U32 R22, RZ, RZ, 0x1 ;  /* 0x00000001ff167424 */ /* 0x000fe200078e00ff */
[----:B------:R-:W-:Y:S01]  /*3920*/  UMOV UR6, 0x6775a41f ;  /* 0x6775a41f00067882 */ /* 0x000fe20000000000 */
[----:B------:R-:W-:Y:S01]  /*3930*/  UMOV UR7, 0x3fe54a2f ;  /* 0x3fe54a2f00077882 */ /* 0x000fe20000000000 */
[----:B------:R-:W-:Y:S01]  /*3940*/  BSSY.RECONVERGENT B1, `(.L_x_74) ;  /* 0x0000014000017945 */ /* 0x000fe20003800200 */
[----:B------:R-:W-:-:S10]  /*3950*/  DMUL R26, R52, UR6 ;  /* 0x00000006341a7c28 */ /* 0x000fd40008000000 */
        /* <DEDUP_REMOVED lines=13> */
[----:B------:R-:W-:Y:S01]  /*3a30*/  MOV R22, R40 ;  /* 0x0000002800167202 */ /* 0x000fe20000000f00 */
[----:B------:R-:W-:Y:S01]  /*3a40*/  IMAD.MOV.U32 R25, RZ, RZ, R27 ;  /* 0x000000ffff197224 */ /* 0x000fe200078e001b */
[----:B------:R-:W-:Y:S01]  /*3a50*/  MOV R0, 0x3a80 ;  /* 0x00003a8000007802 */ /* 0x000fe20000000f00 */
[----:B------:R-:W-:-:S07]  /*3a60*/  IMAD.MOV.U32 R23, RZ, RZ, R41 ;  /* 0x000000ffff177224 */ /* 0x000fce00078e0029 */
[----:B0-----:R-:W-:Y:S05]  /*3a70*/  CALL.REL.NOINC `($__internal_2_$__cuda_sm20_div_rn_f64_full) ;  /* 0x000001a000b07944 */ /* 0x001fea0003c00000 */
.L_x_75:
[----:B------:R-:W-:Y:S05]  /*3a80*/  BSYNC.RECONVERGENT B1 ;  /* 0x0000000000017941 */ /* 0x000fea0003800200 */
.L_x_74:
[----:B------:R-:W-:Y:S01]  /*3a90*/  UMOV UR6, 0x6032e8a1 ;  /* 0x6032e8a100067882 */ /* 0x000fe20000000000 */
[----:B------:R-:W-:Y:S01]  /*3aa0*/  UMOV UR7, 0x3feef7f1 ;  /* 0x3feef7f100077882 */ /* 0x000fe20000000000 */
[----:B------:R-:W-:Y:S01]  /*3ab0*/  DADD R26, R22, R44 ;  /* 0x00000000161a7229 */ /* 0x000fe2000000002c */
[----:B------:R-:W-:Y:S01]  /*3ac0*/  BSSY.RECONVERGENT B1, `(.L_x_76) ;  /* 0x0000028000017945 */ /* 0x000fe20003800200 */
[C---:B------:R-:W-:Y:S02]  /*3ad0*/  DMUL R24, R50.reuse, UR6 ;  /* 0x0000000632187c28 */ /* 0x040fe40008000000 */
[----:B------:R-:W-:Y:S02]  /*3ae0*/  DADD R50, R50, R56 ;  /* 0x0000000032327229 */ /* 0x000fe40000000038 */
[----:B------:R-:W-:Y:S02]  /*3af0*/  DMUL R40, R22, R34 ;  /* 0x0000002216287228 */ /* 0x000fe40000000000 */
[----:B------:R-:W-:-:S02]  /*3b00*/  DMUL R60, R44, R60 ;  /* 0x0000003c2c3c7228 */ /* 0x000fc40000000000 */
[----:B------:R-:W-:Y:S02]  /*3b10*/  DMUL R24, R24, R26 ;  /* 0x0000001a18187228 */ /* 0x000fe40000000000 */
[----:B------:R-:W-:Y:S02]  /*3b20*/  DMUL R56, R10, R56 ;  /* 0x000000380a387228 */ /* 0x000fe40000000000 */
[----:B------:R-:W-:Y:S02]  /*3b30*/  DMUL R40, R50, R40 ;  /* 0x0000002832287228 */ /* 0x000fe40000000000 */
[----:B------:R-:W-:Y:S02]  /*3b40*/  DMUL R22, R22, UR6 ;  /* 0x0000000616167c28 */ /* 0x000fe40008000000 */
[----:B------:R-:W-:Y:S02]  /*3b50*/  DFMA R24, R60, R50, R24 ;  /* 0x000000323c18722b */ /* 0x000fe40000000018 */
[----:B------:R-:W-:-:S02]  /*3b60*/  DMUL R10, R44, R10 ;  /* 0x0000000a2c0a7228 */ /* 0x000fc40000000000 */
[----:B------:R-:W-:Y:S02]  /*3b70*/  DFMA R40, R26, R56, R40 ;  /* 0x000000381a28722b */ /* 0x000fe40000000028 */
[----:B------:R-:W-:Y:S02]  /*3b80*/  DMUL R22, R38, R22 ;  /* 0x0000001626167228 */ /* 0x000fe40000000000 */
[----:B------:R-:W-:Y:S02]  /*3b90*/  DADD R26, R20, R24 ;  /* 0x00000000141a7229 */ /* 0x000fe40000000018 */
[----:B------:R-:W-:-:S04]  /*3ba0*/  DMUL R24, R24, R34 ;  /* 0x0000002218187228 */ /* 0x000fc80000000000 */
[----:B------:R-:W-:Y:S02]  /*3bb0*/  DFMA R10, R36, R10, R22 ;  /* 0x0000000a240a722b */ /* 0x000fe40000000016 */
[----:B------:R-:W-:Y:S02]  /*3bc0*/  DADD R26, R40, R26 ;  /* 0x00000000281a7229 */ /* 0x000fe4000000001a */
[----:B------:R-:W-:-:S06]  /*3bd0*/  DFMA R24, R20, R44, -R24 ;  /* 0x0000002c1418722b */ /* 0x000fcc0000000818 */
[----:B------:R-:W-:Y:S01]  /*3be0*/  DADD R26, R10, R26 ;  /* 0x000000000a1a7229 */ /* 0x000fe2000000001a */
[----:B------:R-:W-:Y:S01]  /*3bf0*/  IMAD.MOV.U32 R10, RZ, RZ, 0x1 ;  /* 0x00000001ff0a7424 */ /* 0x000fe200078e00ff */
        /* <DEDUP_REMOVED lines=18> */
[----:B------:R-:W-:Y:S01]  /*3d20*/  MOV R20, R22 ;  /* 0x0000001600147202 */ /* 0x000fe20000000f00 */
[----:B------:R-:W-:-:S07]  /*3d30*/  IMAD.MOV.U32 R21, RZ, RZ, R23 ;  /* 0x000000ffff157224 */ /* 0x000fce00078e0017 */
.L_x_77:
[----:B------:R-:W-:Y:S05]  /*3d40*/  BSYNC.RECONVERGENT B1 ;  /* 0x0000000000017941 */ /* 0x000fea0003800200 */
.L_x_76:
[----:B------:R1:W5:Y:S01]  /*3d50*/  LDG.E.64 R10, desc[UR4][R48.64+0x80] ;  /* 0x00008004300a7981 */ /* 0x000362000c1e1b00 */
[----:B------:R-:W2:Y:S01]  /*3d60*/  MUFU.RCP64H R23, R13 ;  /* 0x0000000d00177308 */ /* 0x000ea20000001800 */
[----:B------:R-:W-:Y:S01]  /*3d70*/  IMAD.MOV.U32 R22, RZ, RZ, 0x1 ;  /* 0x00000001ff167424 */ /* 0x000fe200078e00ff */
[----:B------:R-:W-:Y:S05]  /*3d80*/  BSSY.RECONVERGENT B1, `(.L_x_78) ;  /* 0x0000012000017945 */ /* 0x000fea0003800200 */
[----:B--2---:R-:W-:-:S08]  /*3d90*/  DFMA R24, -R12, R22, 1 ;  /* 0x3ff000000c18742b */ /* 0x004fd00000000116 */
[----:B------:R-:W-:-:S08]  /*3da0*/  DFMA R24, R24, R24, R24 ;  /* 0x000000181818722b */ /* 0x000fd00000000018 */
[----:B------:R-:W-:-:S08]  /*3db0*/  DFMA R24, R22, R24, R22 ;  /* 0x000000181618722b */ /* 0x000fd00000000016 */
[----:B------:R-:W-:-:S08]  /*3dc0*/  DFMA R22, -R12, R24, 1 ;  /* 0x3ff000000c16742b */ /* 0x000fd00000000118 */
[----:B------:R-:W-:-:S08]  /*3dd0*/  DFMA R22, R24, R22, R24 ;  /* 0x000000161816722b */ /* 0x000fd00000000018 */
[----:B------:R-:W-:-:S08]  /*3de0*/  DMUL R24, R22, 140 ;  /* 0x4061800016187828 */ /* 0x000fd00000000000 */
[----:B------:R-:W-:-:S08]  /*3df0*/  DFMA R26, -R12, R24, 140 ;  /* 0x406180000c1a742b */ /* 0x000fd00000000118 */
[----:B------:R-:W-:-:S10]  /*3e00*/  DFMA R22, R22, R26, R24 ;  /* 0x0000001a1616722b */ /* 0x000fd40000000018 */
[----:B------:R-:W-:-:S05]  /*3e10*/  FFMA R0, RZ, R13, R23 ;  /* 0x0000000dff007223 */ /* 0x000fca0000000017 */
[----:B------:R-:W-:-:S13]  /*3e20*/  FSETP.GT.AND P0, PT, |R0|, 1.469367938527859385e-39, PT ;  /* 0x001000000000780b */ /* 0x000fda0003f04200 */
[----:B-1----:R-:W-:Y:S05]  /*3e30*/  @P0 BRA `(.L_x_79) ;  /* 0x0000000000180947 */ /* 0x002fea0003800000 */
[----:B------:R-:W-:Y:S01]  /*3e40*/  IMAD.MOV.U32 R24, RZ, RZ, RZ ;  /* 0x000000ffff187224 */ /* 0x000fe200078e00ff */
[----:B------:R-:W-:Y:S01]  /*3e50*/  MOV R22, R12 ;  /* 0x0000000c00167202 */ /* 0x000fe20000000f00 */
[----:B------:R-:W-:Y:S01]  /*3e60*/  IMAD.MOV.U32 R25, RZ, RZ, 0x40618000 ;  /* 0x40618000ff197424 */ /* 0x000fe200078e00ff */
[----:B------:R-:W-:Y:S01]  /*3e70*/  MOV R0, 0x3ea0 ;  /* 0x00003ea000007802 */ /* 0x000fe20000000f00 */
[----:B------:R-:W-:-:S07]  /*3e80*/  IMAD.MOV.U32 R23, RZ, RZ, R13 ;  /* 0x000000ffff177224 */ /* 0x000fce00078e000d */
[----:B0----5:R-:W-:Y:S05]  /*3e90*/  CALL.REL.NOINC `($__internal_2_$__cuda_sm20_div_rn_f64_full) ;  /* 0x0000019c00a87944 */ /* 0x021fea0003c00000 */
.L_x_79:
[----:B------:R-:W-:Y:S05]  /*3ea0*/  BSYNC.RECONVERGENT B1 ;  /* 0x0000000000017941 */ /* 0x000fea0003800200 */
.L_x_78:
[----:B------:R-:W-:Y:S01]  /*3eb0*/  ISETP.GT.AND P0, PT, R23, 0xfffff, PT ;  /* 0x000fffff1700780c */ /* 0x000fe20003f04270 */
[----:B------:R-:W-:Y:S01]  /*3ec0*/  IMAD.MOV.U32 R24, RZ, RZ, R22 ;  /* 0x000000ffff187224 */ /* 0x000fe200078e0016 */
[----:B------:R-:W-:Y:S01]  /*3ed0*/  BSSY.RECONVERGENT B0, `(.L_x_80) ;  /* 0x0000051000007945 */ /* 0x000fe20003800200 */
[--C-:B------:R-:W-:Y:S02]  /*3ee0*/  IMAD.MOV.U32 R25, RZ, RZ, R23.reuse ;  /* 0x000000ffff197224 */ /* 0x100fe400078e0017 */
[----:B------:R-:W-:Y:S02]  /*3ef0*/  IMAD.MOV.U32 R0, RZ, RZ, R23 ;  /* 0x000000ffff007224 */ /* 0x000fe400078e0017 */
[----:B------:R-:W-:-:S06]  /*3f00*/  IMAD.MOV.U32 R41, RZ, RZ, -0x3ff ;  /* 0xfffffc01ff297424 */ /* 0x000fcc00078e00ff */
[----:B------:R-:W-:Y:S01]  /*3f10*/  @!P0 DMUL R24, R24, 1.80143985094819840000e+16 ;  /* 0x4350000018188828 */ /* 0x000fe20000000000 */
[----:B------:R-:W-:-:S09]  /*3f20*/  @!P0 IMAD.MOV.U32 R41, RZ, RZ, -0x435 ;  /* 0xfffffbcbff298424 */ /* 0x000fd200078e00ff */
[----:B------:R-:W-:Y:S01]  /*3f30*/  @!P0 MOV R0, R25 ;  /* 0x0000001900008202 */ /* 0x000fe20000000f00 */
[----:B------:R-:W-:-:S04]  /*3f40*/  @!P0 IMAD.MOV.U32 R22, RZ, RZ, R24 ;  /* 0x000000ffff168224 */ /* 0x000fc800078e0018 */
[----:B------:R-:W-:-:S05]  /*3f50*/  VIADD R23, R0, 0xffffffff ;  /* 0xffffffff00177836 */ /* 0x000fca0000000000 */
[----:B------:R-:W-:-:S13]  /*3f60*/  ISETP.GT.U32.AND P1, PT, R23, 0x7feffffe, PT ;  /* 0x7feffffe1700780c */ /* 0x000fda0003f24070 */
[----:B------:R-:W-:Y:S05]  /*3f70*/  @P1 BRA `(.L_x_81) ;  /* 0x0000000400001947 */ /* 0x000fea0003800000 */
[C---:B------:R-:W-:Y:S01]  /*3f80*/  LOP3.LUT R23, R0.reuse, 0xfffff, RZ, 0xc0, !PT ;  /* 0x000fffff00177812 */ /* 0x040fe200078ec0ff */
[----:B------:R-:W-:Y:S01]  /*3f90*/  IMAD.MOV.U32 R26, RZ, RZ, RZ ;  /* 0x000000ffff1a7224 */ /* 0x000fe200078e00ff */
[----:B------:R-:W-:Y:S01]  /*3fa0*/  UMOV UR6, 0x3ae80f1e ;  /* 0x3ae80f1e00067882 */ /* 0x000fe20000000000 */
[----:B------:R-:W-:Y:S01]  /*3fb0*/  IMAD.MOV.U32 R38, RZ, RZ, -0x748574fc ;  /* 0x8b7a8b04ff267424 */ /* 0x000fe200078e00ff */
[----:B------:R-:W-:Y:S01]  /*3fc0*/  LOP3.LUT R23, R23, 0x3ff00000, RZ, 0xfc, !PT ;  /* 0x3ff0000017177812 */ /* 0x000fe200078efcff */
[----:B------:R-:W-:Y:S01]  /*3fd0*/  IMAD.MOV.U32 R39, RZ, RZ, 0x3ed0ee25 ;  /* 0x3ed0ee25ff277424 */ /* 0x000fe200078e00ff */
[----:B------:R-:W-:Y:S01]  /*3fe0*/  UMOV UR7, 0x3eb1380b ;  /* 0x3eb1380b00077882 */ /* 0x000fe20000000000 */
[----:B------:R-:W-:Y:S01]  /*3ff0*/  LEA.HI R41, R0, R41, RZ, 0xc ;  /* 0x0000002900297211 */ /* 0x000fe200078f60ff */
[----:B------:R-:W-:Y:S01]  /*4000*/  UMOV UR8, 0x80000000 ;  /* 0x8000000000087882 */ /* 0x000fe20000000000 */
[----:B------:R-:W-:Y:S01]  /*4010*/  ISETP.GE.U32.AND P0, PT, R23, 0x3ff6a09f, PT ;  /* 0x3ff6a09f1700780c */ /* 0x000fe20003f06070 */
[----:B------:R-:W-:-:S12]  /*4020*/  UMOV UR9, 0x43300000 ;  /* 0x4330000000097882 */ /* 0x000fd80000000000 */
[----:B------:R-:W-:Y:S02]  /*4030*/  @P0 IADD3 R25, PT, PT, R23, -0x100000, RZ ;  /* 0xfff0000017190810 */ /* 0x000fe40007ffe0ff */
[----:B------:R-:W-:-:S03]  /*4040*/  @P0 IADD3 R41, PT, PT, R41, 0x1, RZ ;  /* 0x0000000129290810 */ /* 0x000fc60007ffe0ff */
[----:B------:R-:W-:Y:S01]  /*4050*/  @P0 IMAD.MOV.U32 R23, RZ, RZ, R25 ;  /* 0x000000ffff170224 */ /* 0x000fe200078e0019 */
[----:B------:R-:W-:Y:S01]  /*4060*/  LOP3.LUT R40, R41, 0x80000000, RZ, 0x3c, !PT ;  /* 0x8000000029287812 */ /* 0x000fe200078e3cff */
[----:B------:R-:W-:-:S04]  /*4070*/  IMAD.MOV.U32 R41, RZ, RZ, 0x43300000 ;  /* 0x43300000ff297424 */ /* 0x000fc800078e00ff */
[C---:B------:R-:W-:Y:S02]  /*4080*/  DADD R24, R22.reuse, 1 ;  /* 0x3ff0000016187429 */ /* 0x040fe40000000000 */
[----:B------:R-:W-:Y:S02]  /*4090*/  DADD R22, R22, -1 ;  /* 0xbff0000016167429 */ /* 0x000fe40000000000 */
[----:B------:R-:W-:Y:S01]  /*40a0*/  DADD R40, R40, -UR8 ;  /* 0x8000000828287e29 */ /* 0x000fe20008000000 */
[----:B------:R-:W-:Y:S01]  /*40b0*/  UMOV UR8, 0xfefa39ef ;  /* 0xfefa39ef00087882 */ /* 0x000fe20000000000 */
[----:B------:R-:W1:Y:S01]  /*40c0*/  MUFU.RCP64H R27, R25 ;  /* 0x00000019001b7308 */ /* 0x000e620000001800 */
[----:B------:R-:W-:Y:S01]  /*40d0*/  UMOV UR9, 0x3fe62e42 ;  /* 0x3fe62e4200097882 */ /* 0x000fe20000000000 */
[----:B-1----:R-:W-:-:S08]  /*40e0*/  DFMA R34, -R24, R26, 1 ;  /* 0x3ff000001822742b */ /* 0x002fd0000000011a */
[----:B------:R-:W-:-:S08]  /*40f0*/  DFMA R34, R34, R34, R34 ;  /* 0x000000222222722b */ /* 0x000fd00000000022 */
[----:B------:R-:W-:-:S08]  /*4100*/  DFMA R34, R26, R34, R26 ;  /* 0x000000221a22722b */ /* 0x000fd0000000001a */
[----:B------:R-:W-:-:S08]  /*4110*/  DMUL R26, R22, R34 ;  /* 0x00000022161a7228 */ /* 0x000fd00000000000 */
[----:B------:R-:W-:-:S08]  /*4120*/  DFMA R26, R22, R34, R26 ;  /* 0x00000022161a722b */ /* 0x000fd0000000001a */
[----:B------:R-:W-:-:S08]  /*4130*/  DMUL R36, R26, R26 ;  /* 0x0000001a1a247228 */ /* 0x000fd00000000000 */
[----:B------:R-:W-:Y:S01]  /*4140*/  DFMA R24, R36, UR6, R38 ;  /* 0x0000000624187c2b */ /* 0x000fe20008000026 */
[----:B------:R-:W-:Y:S01]  /*4150*/  UMOV UR6, 0x9f02676f ;  /* 0x9f02676f00067882 */ /* 0x000fe20000000000 */
[----:B------:R-:W-:Y:S01]  /*4160*/  UMOV UR7, 0x3ef3b266 ;  /* 0x3ef3b26600077882 */ /* 0x000fe20000000000 */
[----:B------:R-:W-:-:S05]  /*4170*/  DADD R38, R22, -R26 ;  /* 0x0000000016267229 */ /* 0x000fca000000081a */
[----:B------:R-:W-:Y:S01]  /*4180*/  DFMA R24, R36, R24, UR6 ;  /* 0x0000000624187e2b */ /* 0x000fe20008000018 */
[----:B------:R-:W-:Y:S01]  /*4190*/  UMOV UR6, 0xa9ab0956 ;  /* 0xa9ab095600067882 */ /* 0x000fe20000000000 */
[----:B------:R-:W-:Y:S01]  /*41a0*/  UMOV UR7, 0x3f1745cb ;  /* 0x3f1745cb00077882 */ /* 0x000fe20000000000 */
[----:B------:R-:W-:-:S05]  /*41b0*/  DADD R38, R38, R38 ;  /* 0x0000000026267229 */ /* 0x000fca0000000026 */
[----:B------:R-:W-:Y:S01]  /*41c0*/  DFMA R24, R36, R24, UR6 ;  /* 0x0000000624187e2b */ /* 0x000fe20008000018 */
[----:B------:R-:W-:Y:S01]  /*41d0*/  UMOV UR6, 0x2d1b5154 ;  /* 0x2d1b515400067882 */ /* 0x000fe20000000000 */
[----:B------:R-:W-:Y:S01]  /*41e0*/  UMOV UR7, 0x3f3c71c7 ;  /* 0x3f3c71c700077882 */ /* 0x000fe20000000000 */
[----:B------:R-:W-:Y:S02]  /*41f0*/  DFMA R38, R22, -R26, R38 ;  /* 0x8000001a1626722b */ /* 0x000fe40000000026 */
[----:B------:R-:W-:-:S03]  /*4200*/  DFMA R22, R40, UR8, R26 ;  /* 0x0000000828167c2b */ /* 0x000fc6000800001a */
[----:B------:R-:W-:Y:S01]  /*4210*/  DFMA R24, R36, R24, UR6 ;  /* 0x0000000624187e2b */ /* 0x000fe20008000018 */
[----:B------:R-:W-:Y:S01]  /*4220*/  UMOV UR6, 0x923be72d ;  /* 0x923be72d00067882 */ /* 0x000fe20000000000 */
[----:B------:R-:W-:Y:S01]  /*4230*/  UMOV UR7, 0x3f624924 ;  /* 0x3f62492400077882 */ /* 0x000fe20000000000 */
[----:B------:R-:W-:-:S05]  /*4240*/  DMUL R38, R34, R38 ;  /* 0x0000002622267228 */ /* 0x000fca0000000000 */
        /* <DEDUP_REMOVED lines=8> */
[----:B------:R-:W-:Y:S02]  /*42d0*/  UMOV UR7, 0x3fe62e42 ;  /* 0x3fe62e4200077882 */ /* 0x000fe40000000000 */
[----:B------:R-:W-:Y:S01]  /*42e0*/  DFMA R44, R40, -UR6, R22 ;  /* 0x80000006282c7c2b */ /* 0x000fe20008000016 */
[----:B------:R-:W-:Y:S01]  /*42f0*/  UMOV UR6, 0x3b39803f ;  /* 0x3b39803f00067882 */ /* 0x000fe20000000000 */
[----:B------:R-:W-:Y:S02]  /*4300*/  UMOV UR7, 0x3c7abc9e ;  /* 0x3c7abc9e00077882 */ /* 0x000fe40000000000 */
[----:B------:R-:W-:-:S04]  /*4310*/  DMUL R24, R36, R24 ;  /* 0x0000001824187228 */ /* 0x000fc80000000000 */
[----:B------:R-:W-:-:S04]  /*4320*/  DADD R44, -R26, R44 ;  /* 0x000000001a2c7229 */ /* 0x000fc8000000012c */
[----:B------:R-:W-:-:S08]  /*4330*/  DFMA R24, R26, R24, R38 ;  /* 0x000000181a18722b */ /* 0x000fd00000000026 */
[----:B------:R-:W-:-:S08]  /*4340*/  DADD R24, R24, -R44 ;  /* 0x0000000018187229 */ /* 0x000fd0000000082c */
[----:B------:R-:W-:-:S08]  /*4350*/  DFMA R24, R40, UR6, R24 ;  /* 0x0000000628187c2b */ /* 0x000fd00008000018 */
[----:B------:R-:W-:Y:S01]  /*4360*/  DADD R34, R22, R24 ;  /* 0x0000000016227229 */ /* 0x000fe20000000018 */
[----:B------:R-:W-:Y:S10]  /*4370*/  BRA `(.L_x_82) ;  /* 0x0000000000187947 */ /* 0x000ff40003800000 */
.L_x_81:
[----:B------:R-:W-:Y:S01]  /*4380*/  IMAD.MOV.U32 R22, RZ, RZ, 0x0 ;  /* 0x00000000ff167424 */ /* 0x000fe200078e00ff */
[----:B------:R-:W-:Y:S01]  /*4390*/  LOP3.LUT P0, RZ, R25, 0x7fffffff, RZ, 0xc0, !PT ;  /* 0x7fffffff19ff7812 */ /* 0x000fe2000780c0ff */
[----:B------:R-:W-:-:S06]  /*43a0*/  IMAD.MOV.U32 R23, RZ, RZ, 0x7ff00000 ;  /* 0x7ff00000ff177424 */ /* 0x000fcc00078e00ff */
[----:B------:R-:W-:-:S10]  /*43b0*/  DFMA R22, R24, R22, +INF ;  /* 0x7ff000001816742b */ /* 0x000fd40000000016 */
[----:B------:R-:W-:Y:S02]  /*43c0*/  FSEL R34, R22, RZ, P0 ;  /* 0x000000ff16227208 */ /* 0x000fe40000000000 */
[----:B------:R-:W-:-:S07]  /*43d0*/  FSEL R35, R23, -QNAN , P0 ;  /* 0xfff0000017237808 */ /* 0x000fce0000000000 */
.L_x_82:
[----:B------:R-:W-:Y:S05]  /*43e0*/  BSYNC.RECONVERGENT B0 ;  /* 0x0000000000007941 */ /* 0x000fea0003800200 */
.L_x_80:
[----:B------:R-:W1:Y:S01]  /*43f0*/  MUFU.RCP64H R23, 2.2342853546142578125 ;  /* 0x4001dfd100177908 */ /* 0x000e620000001800 */
[----:B------:R-:W-:Y:S01]  /*4400*/  IMAD.MOV.U32 R24, RZ, RZ, 0x30463797 ;  /* 0x30463797ff187424 */ /* 0x000fe200078e00ff */
[----:B------:R-:W-:Y:S01]  /*4410*/  MOV R25, 0x4001dfd1 ;  /* 0x4001dfd100197802 */ /* 0x000fe20000000f00 */
[----:B------:R-:W-:Y:S01]  /*4420*/  IMAD.MOV.U32 R22, RZ, RZ, RZ ;  /* 0x000000ffff167224 */ /* 0x000fe200078e00ff */
[----:B------:R-:W-:Y:S01]  /*4430*/  UMOV UR6, 0x4637970 ;  /* 0x0463797000067882 */ /* 0x000fe20000000000 */
[----:B------:R-:W-:Y:S01]  /*4440*/  UMOV UR7, 0x3fcdfd13 ;  /* 0x3fcdfd1300077882 */ /* 0x000fe20000000000 */
[----:B------:R-:W-:Y:S01]  /*4450*/  IMAD.MOV.U32 R36, RZ, RZ, -0x748574fc ;  /* 0x8b7a8b04ff247424 */ /* 0x000fe200078e00ff */
[----:B------:R-:W-:Y:S01]  /*4460*/  UMOV UR8, 0x3ae80f1e ;  /* 0x3ae80f1e00087882 */ /* 0x000fe20000000000 */
[----:B------:R-:W2:Y:S01]  /*4470*/  MUFU.RCP64H R39, 0.10714280605316162109 ;  /* 0x3fbb6db600277908 */ /* 0x000ea20000001800 */
[----:B------:R-:W-:Y:S01]  /*4480*/  IMAD.MOV.U32 R37, RZ, RZ, 0x3ed0ee25 ;  /* 0x3ed0ee25ff257424 */ /* 0x000fe200078e00ff */
[----:B------:R-:W-:Y:S01]  /*4490*/  UMOV UR9, 0x3eb1380b ;  /* 0x3eb1380b00097882 */ /* 0x000fe20000000000 */
[----:B------:R-:W-:Y:S01]  /*44a0*/  IMAD.MOV.U32 R52, RZ, RZ, -0x24924924 ;  /* 0xdb6db6dcff347424 */ /* 0x000fe200078e00ff */
[----:B------:R-:W-:Y:S01]  /*44b0*/  MOV R53, 0x3fbb6db6 ;  /* 0x3fbb6db600357802 */ /* 0x000fe20000000f00 */
[----:B------:R-:W-:Y:S01]  /*44c0*/  IMAD.MOV.U32 R38, RZ, RZ, 0x1 ;  /* 0x00000001ff267424 */ /* 0x000fe200078e00ff */
[----:B------:R-:W-:Y:S01]  /*44d0*/  MOV R55, 0x3fe62e42 ;  /* 0x3fe62e4200377802 */ /* 0x000fe20000000f00 */
[----:B------:R-:W-:Y:S01]  /*44e0*/  IMAD.MOV.U32 R50, RZ, RZ, -0x105c611 ;  /* 0xfefa39efff327424 */ /* 0x000fe200078e00ff */
[----:B------:R-:W-:Y:S01]  /*44f0*/  FSETP.GEU.AND P1, PT, |R33|, 6.5827683646048100446e-37, PT ;  /* 0x036000002100780b */ /* 0x000fe20003f2e200 */
[----:B-1----:R-:W-:Y:S01]  /*4500*/  DFMA R24, R22, -R24, 1 ;  /* 0x3ff000001618742b */ /* 0x002fe20000000818 */
[----:B------:R-:W-:Y:S01]  /*4510*/  IMAD.MOV.U32 R51, RZ, RZ, 0x3fe62e42 ;  /* 0x3fe62e42ff337424 */ /* 0x000fe200078e00ff */
[----:B------:R-:W-:Y:S01]  /*4520*/  BSSY.RECONVERGENT B1, `(.L_x_83) ;  /* 0x000003b000017945 */ /* 0x000fe20003800200 */
[----:B------:R-:W-:-:S05]  /*4530*/  IMAD.MOV.U32 R54, RZ, RZ, -0x105c611 ;  /* 0xfefa39efff367424 */ /* 0x000fca00078e00ff */
[----:B------:R-:W-:Y:S02]  /*4540*/  DFMA R24, R24, R24, R24 ;  /* 0x000000181818722b */ /* 0x000fe40000000018 */
[----:B--2---:R-:W-:-:S06]  /*4550*/  DFMA R40, R38, -R52, 1 ;  /* 0x3ff000002628742b */ /* 0x004fcc0000000834 */
[----:B------:R-:W-:Y:S02]  /*4560*/  DFMA R24, R22, R24, R22 ;  /* 0x000000181618722b */ /* 0x000fe40000000016 */
[----:B------:R-:W-:-:S06]  /*4570*/  DFMA R40, R40, R40, R40 ;  /* 0x000000282828722b */ /* 0x000fcc0000000028 */
[----:B------:R-:W-:Y:S02]  /*4580*/  DMUL R22, R24, UR6 ;  /* 0x0000000618167c28 */ /* 0x000fe40008000000 */
[----:B------:R-:W-:-:S06]  /*4590*/  DFMA R40, R38, R40, R38 ;  /* 0x000000282628722b */ /* 0x000fcc0000000026 */
[----:B------:R-:W-:Y:S02]  /*45a0*/  DFMA R22, R24, UR6, R22 ;  /* 0x0000000618167c2b */ /* 0x000fe40008000016 */
[----:B------:R-:W-:-:S06]  /*45b0*/  DFMA R44, R40, -R52, 1 ;  /* 0x3ff00000282c742b */ /* 0x000fcc0000000834 */
[C---:B------:R-:W-:Y:S02]  /*45c0*/  DMUL R26, R22.reuse, R22 ;  /* 0x00000016161a7228 */ /* 0x040fe40000000000 */
[----:B------:R-:W-:Y:S02]  /*45d0*/  DADD R38, -R22, UR6 ;  /* 0x0000000616267e29 */ /* 0x000fe40008000100 */
[----:B------:R-:W-:-:S04]  /*45e0*/  DFMA R44, R40, R44, R40 ;  /* 0x0000002c282c722b */ /* 0x000fc80000000028 */
[----:B------:R-:W-:Y:S01]  /*45f0*/  DFMA R36, R26, UR8, R36 ;  /* 0x000000081a247c2b */ /* 0x000fe20008000024 */
[----:B------:R-:W-:Y:S01]  /*4600*/  UMOV UR8, 0x9f02676f ;  /* 0x9f02676f00087882 */ /* 0x000fe20000000000 */
[----:B------:R-:W-:Y:S01]  /*4610*/  UMOV UR9, 0x3ef3b266 ;  /* 0x3ef3b26600097882 */ /* 0x000fe20000000000 */
[----:B------:R-:W-:Y:S02]  /*4620*/  DADD R38, R38, R38 ;  /* 0x0000000026267229 */ /* 0x000fe40000000026 */
[----:B------:R-:W-:-:S03]  /*4630*/  DMUL R40, R32, R44 ;  /* 0x0000002c20287228 */ /* 0x000fc60000000000 */
[----:B------:R-:W-:Y:S01]  /*4640*/  DFMA R36, R26, R36, UR8 ;  /* 0x000000081a247e2b */ /* 0x000fe20008000024 */
[----:B------:R-:W-:Y:S01]  /*4650*/  UMOV UR8, 0xa9ab0956 ;  /* 0xa9ab095600087882 */ /* 0x000fe20000000000 */
[----:B------:R-:W-:Y:S01]  /*4660*/  UMOV UR9, 0x3f1745cb ;  /* 0x3f1745cb00097882 */ /* 0x000fe20000000000 */
[----:B------:R-:W-:Y:S01]  /*4670*/  DFMA R38, -R22, UR6, R38 ;  /* 0x0000000616267c2b */ /* 0x000fe20008000126 */
[----:B------:R-:W-:Y:S01]  /*4680*/  UMOV UR6, 0x55555554 ;  /* 0x5555555400067882 */ /* 0x000fe20000000000 */
[----:B------:R-:W-:-:S03]  /*4690*/  UMOV UR7, 0x3fb55555 ;  /* 0x3fb5555500077882 */ /* 0x000fc60000000000 */
        /* <DEDUP_REMOVED lines=13> */
[----:B------:R-:W-:-:S04]  /*4770*/  DFMA R50, R50, -UR8, R22 ;  /* 0x8000000832327c2b */ /* 0x000fc80008000016 */
[----:B------:R-:W-:-:S04]  /*4780*/  DFMA R36, R26, R36, UR6 ;  /* 0x000000061a247e2b */ /* 0x000fc80008000024 */
[----:B------:R-:W-:-:S04]  /*4790*/  DFMA R24, -R54, -5, R50 ;  /* 0xc01400003618782b */ /* 0x000fc80000000132 */
[----:B------:R-:W-:Y:S02]  /*47a0*/  DMUL R36, R26, R36 ;  /* 0x000000241a247228 */ /* 0x000fe40000000000 */
[----:B------:R-:W-:Y:S02]  /*47b0*/  DFMA R26, R40, -R52, R32 ;  /* 0x80000034281a722b */ /* 0x000fe40000000020 */
[----:B------:R-:W-:-:S04]  /*47c0*/  DADD R24, -R22, R24 ;  /* 0x0000000016187229 */ /* 0x000fc80000000118 */
[----:B------:R-:W-:Y:S02]  /*47d0*/  DFMA R36, R22, R36, R38 ;  /* 0x000000241624722b */ /* 0x000fe40000000026 */
[----:B------:R-:W-:Y:S01]  /*47e0*/  DFMA R22, R44, R26, R40 ;  /* 0x0000001a2c16722b */ /* 0x000fe20000000028 */
[----:B------:R-:W-:Y:S02]  /*47f0*/  IMAD.MOV.U32 R26, RZ, RZ, 0x3b39803f ;  /* 0x3b39803fff1a7424 */ /* 0x000fe400078e00ff */
[----:B------:R-:W-:-:S03]  /*4800*/  IMAD.MOV.U32 R27, RZ, RZ, 0x3c7abc9e ;  /* 0x3c7abc9eff1b7424 */ /* 0x000fc600078e00ff */
[----:B------:R-:W-:-:S04]  /*4810*/  DADD R24, R36, -R24 ;  /* 0x0000000024187229 */ /* 0x000fc80000000818 */
[----:B------:R-:W-:-:S04]  /*4820*/  FFMA R0, RZ, 1.4642856121063232422, R23 ;  /* 0x3fbb6db6ff007823 */ /* 0x000fc80000000017 */
[----:B------:R-:W-:Y:S01]  /*4830*/  DFMA R24, R26, -UR8, R24 ;  /* 0x800000081a187c2b */ /* 0x000fe20008000018 */
[----:B------:R-:W-:-:S07]  /*4840*/  FSETP.GT.AND P0, PT, |R0|, 1.469367938527859385e-39, PT ;  /* 0x001000000000780b */ /* 0x000fce0003f04200 */
[----:B------:R-:W-:-:S06]  /*4850*/  DADD R50, R50, R24 ;  /* 0x0000000032327229 */ /* 0x000fcc0000000018 */
[----:B------:R-:W-:Y:S05]  /*4860*/  @P0 BRA P1, `(.L_x_84) ;  /* 0x0000000000180947 */ /* 0x000fea0000800000 */
[----:B------:R-:W-:Y:S01]  /*4870*/  IMAD.MOV.U32 R24, RZ, RZ, R32 ;  /* 0x000000ffff187224 */ /* 0x000fe200078e0020 */
[----:B------:R-:W-:Y:S01]  /*4880*/  MOV R22, 0xdb6db6dc ;  /* 0xdb6db6dc00167802 */ /* 0x000fe20000000f00 */
[----:B------:R-:W-:Y:S01]  /*4890*/  IMAD.MOV.U32 R25, RZ, RZ, R33 ;  /* 0x000000ffff197224 */ /* 0x000fe200078e0021 */
[----:B------:R-:W-:Y:S01]  /*48a0*/  MOV R0, 0x48d0 ;  /* 0x000048d000007802 */ /* 0x000fe20000000f00 */
[----:B------:R-:W-:-:S07]  /*48b0*/  IMAD.MOV.U32 R23, RZ, RZ, 0x3fbb6db6 ;  /* 0x3fbb6db6ff177424 */ /* 0x000fce00078e00ff */
[----:B0----5:R-:W-:Y:S05]  /*48c0*/  CALL.REL.NOINC `($__internal_2_$__cuda_sm20_div_rn_f64_full) ;  /* 0x00000194001c7944 */ /* 0x021fea0003c00000 */
.L_x_84:
[----:B------:R-:W-:Y:S05]  /*48d0*/  BSYNC.RECONVERGENT B1 ;  /* 0x0000000000017941 */ /* 0x000fea0003800200 */
.L_x_83:
[----:B------:R-:W1:Y:S01]  /*48e0*/  MUFU.RCP64H R25, 1.5926990509033203125 ;  /* 0x3ff97bb200197908 */ /* 0x000e620000001800 */
[----:B------:R-:W-:Y:S01]  /*48f0*/  IMAD.MOV.U32 R32, RZ, RZ, -0x13a92a3 ;  /* 0xfec56d5dff207424 */ /* 0x000fe200078e00ff */
        /* <DEDUP_REMOVED lines=12> */
[----:B------:R-:W-:-:S05]  /*49c0*/  FFMA R0, RZ, 1.9490873813629150391, R37 ;  /* 0x3ff97bb2ff007823 */ /* 0x000fca0000000025 */
[----:B------:R-:W-:-:S13]  /*49d0*/  FSETP.GT.AND P0, PT, |R0|, 1.469367938527859385e-39, PT ;  /* 0x001000000000780b */ /* 0x000fda0003f04200 */
[----:B------:R-:W-:Y:S05]  /*49e0*/  @P0 BRA P1, `(.L_x_86) ;  /* 0x0000000000200947 */ /* 0x000fea0000800000 */
[----:B------:R-:W-:Y:S01]  /*49f0*/  MOV R24, R22 ;  /* 0x0000001600187202 */ /* 0x000fe20000000f00 */
[----:B------:R-:W-:Y:S01]  /*4a00*/  IMAD.MOV.U32 R25, RZ, RZ, R23 ;  /* 0x000000ffff197224 */ /* 0x000fe200078e0017 */
[----:B------:R-:W-:Y:S01]  /*4a10*/  MOV R0, 0x4a50 ;  /* 0x00004a5000007802 */ /* 0x000fe20000000f00 */
[----:B------:R-:W-:Y:S02]  /*4a20*/  IMAD.MOV.U32 R22, RZ, RZ, -0x13a92a3 ;  /* 0xfec56d5dff167424 */ /* 0x000fe400078e00ff */
[----:B------:R-:W-:-:S07]  /*4a30*/  IMAD.MOV.U32 R23, RZ, RZ, 0x3ff97bb2 ;  /* 0x3ff97bb2ff177424 */ /* 0x000fce00078e00ff */
[----:B0----5:R-:W-:Y:S05]  /*4a40*/  CALL.REL.NOINC `($__internal_2_$__cuda_sm20_div_rn_f64_full) ;  /* 0x0000019000bc7944 */ /* 0x021fea0003c00000 */
[----:B------:R-:W-:Y:S01]  /*4a50*/  IMAD.MOV.U32 R36, RZ, RZ, R22 ;  /* 0x000000ffff247224 */ /* 0x000fe200078e0016 */
[----:B------:R-:W-:-:S07]  /*4a60*/  MOV R37, R23 ;  /* 0x0000001700257202 */ /* 0x000fce0000000f00 */
.L_x_86:
[----:B------:R-:W-:Y:S05]  /*4a70*/  BSYNC.RECONVERGENT B1 ;  /* 0x0000000000017941 */ /* 0x000fea0003800200 */
.L_x_85:
[----:B------:R-:W1:Y:S01]  /*4a80*/  MUFU.RCP64H R23, 50.399993896484375 ;  /* 0x4049333300177908 */ /* 0x000e620000001800 */
        /* <DEDUP_REMOVED lines=9> */
[----:B------:R-:W-:Y:S01]  /*4b20*/  DMUL R22, R36, UR6 ;  /* 0x0000000624167c28 */ /* 0x000fe20008000000 */
[----:B------:R-:W-:Y:S01]  /*4b30*/  UMOV UR6, 0x9999999a ;  /* 0x9999999a00067882 */ /* 0x000fe20000000000 */
[----:B------:R-:W-:-:S04]  /*4b40*/  UMOV UR7, 0x40159999 ;  /* 0x4015999900077882 */ /* 0x000fc80000000000 */
[----:B------:R-:W-:Y:S02]  /*4b50*/  DFMA R26, R24, -R32, 1 ;  /* 0x3ff00000181a742b */ /* 0x000fe40000000820 */
[----:B------:R-:W-:-:S06]  /*4b60*/  DMUL R38, R22, UR6 ;  /* 0x0000000616267c28 */ /* 0x000fcc0008000000 */
[----:B------:R-:W-:-:S04]  /*4b70*/  DFMA R26, R24, R26, R24 ;  /* 0x0000001a181a722b */ /* 0x000fc80000000018 */
[----:B------:R-:W-:-:S04]  /*4b80*/  FSETP.GEU.AND P1, PT, |R39|, 6.5827683646048100446e-37, PT ;  /* 0x036000002700780b */ /* 0x000fc80003f2e200 */
[----:B------:R-:W-:-:S08]  /*4b90*/  DMUL R22, R38, R26 ;  /* 0x0000001a26167228 */ /* 0x000fd00000000000 */
[----:B------:R-:W-:-:S08]  /*4ba0*/  DFMA R24, R22, -R32, R38 ;  /* 0x800000201618722b */ /* 0x000fd00000000026 */
[----:B------:R-:W-:-:S10]  /*4bb0*/  DFMA R22, R26, R24, R22 ;  /* 0x000000181a16722b */ /* 0x000fd40000000016 */
[----:B------:R-:W-:-:S05]  /*4bc0*/  FFMA R0, RZ, 3.1437499523162841797, R23 ;  /* 0x40493333ff007823 */ /* 0x000fca0000000017 */
[----:B------:R-:W-:-:S13]  /*4bd0*/  FSETP.GT.AND P0, PT, |R0|, 1.469367938527859385e-39, PT ;  /* 0x001000000000780b */ /* 0x000fda0003f04200 */
[----:B------:R-:W-:Y:S05]  /*4be0*/  @P0 BRA P1, `(.L_x_88) ;  /* 0x0000000000180947 */ /* 0x000fea0000800000 */
[----:B------:R-:W-:Y:S01]  /*4bf0*/  IMAD.MOV.U32 R24, RZ, RZ, R38 ;  /* 0x000000ffff187224 */ /* 0x000fe200078e0026 */
[----:B------:R-:W-:Y:S01]  /*4c00*/  MOV R25, R39 ;  /* 0x0000002700197202 */ /* 0x000fe20000000f00 */
[----:B------:R-:W-:Y:S01]  /*4c10*/  IMAD.MOV.U32 R22, RZ, RZ, 0x33333333 ;  /* 0x33333333ff167424 */ /* 0x000fe200078e00ff */
[----:B------:R-:W-:Y:S01]  /*4c20*/  MOV R0, 0x4c50 ;  /* 0x00004c5000007802 */ /* 0x000fe20000000f00 */
[----:B------:R-:W-:-:S07]  /*4c30*/  IMAD.MOV.U32 R23, RZ, RZ, 0x40493333 ;  /* 0x40493333ff177424 */ /* 0x000fce00078e00ff */
[----:B0----5:R-:W-:Y:S05]  /*4c40*/  CALL.REL.NOINC `($__internal_2_$__cuda_sm20_div_rn_f64_full) ;  /* 0x00000190003c7944 */ /* 0x021fea0003c00000 */
.L_x_88:
[----:B------:R-:W-:Y:S05]  /*4c50*/  BSYNC.RECONVERGENT B1 ;  /* 0x0000000000017941 */ /* 0x000fea0003800200 */
.L_x_87:
[----:B------:R-:W2:Y:S01]  /*4c60*/  LDG.E.64 R32, desc[UR4][R48.64+0x18] ;  /* 0x0000180430207981 */ /* 0x000ea2000c1e1b00 */
[----:B------:R-:W1:Y:S01]  /*4c70*/  MUFU.RCP64H R25, 50.399993896484375 ;  /* 0x4049333300197908 */ /* 0x000e620000001800 */
[----:B------:R-:W-:Y:S01]  /*4c80*/  IMAD.MOV.U32 R26, RZ, RZ, 0x33333333 ;  /* 0x33333333ff1a7424 */ /* 0x000fe200078e00ff */
[----:B------:R-:W-:Y:S01]  /*4c90*/  MOV R24, 0x1 ;  /* 0x0000000100187802 */ /* 0x000fe20000000f00 */
[----:B------:R-:W-:Y:S01]  /*4ca0*/  IMAD.MOV.U32 R27, RZ, RZ, 0x40493333 ;  /* 0x40493333ff1b7424 */ /* 0x000fe200078e00ff */
[----:B------:R-:W-:Y:S01]  /*4cb0*/  UMOV UR6, 0x9999999a ;  /* 0x9999999a00067882 */ /* 0x000fe20000000000 */
[----:B------:R-:W-:Y:S01]  /*4cc0*/  UMOV UR7, 0x40159999 ;  /* 0x4015999900077882 */ /* 0x000fe20000000000 */
[----:B------:R-:W-:Y:S01]  /*4cd0*/  BSSY.RECONVERGENT B1, `(.L_x_89) ;  /* 0x000001b000017945 */ /* 0x000fe20003800200 */
[----:B------:R-:W-:Y:S01]  /*4ce0*/  DMUL R36, R36, UR6 ;  /* 0x0000000624247c28 */ /* 0x000fe20008000000 */
[----:B------:R-:W-:Y:S01]  /*4cf0*/  UMOV UR6, 0x4c2906f ;  /* 0x04c2906f00067882 */ /* 0x000fe20000000000 */
[----:B------:R-:W-:-:S02]  /*4d00*/  UMOV UR7, 0x403ab6b9 ;  /* 0x403ab6b900077882 */ /* 0x000fc40000000000 */
[----:B------:R-:W-:Y:S02]  /*4d10*/  DFMA R34, R34, -UR6, R46 ;  /* 0x8000000622227c2b */ /* 0x000fe4000800002e */
[----:B-1----:R-:W-:-:S04]  /*4d20*/  DFMA R38, R24, -R26, 1 ;  /* 0x3ff000001826742b */ /* 0x002fc8000000081a */
[----:B------:R-:W-:-:S04]  /*4d30*/  FSETP.GEU.AND P1, PT, |R37|, 6.5827683646048100446e-37, PT ;  /* 0x036000002500780b */ /* 0x000fc80003f2e200 */
[----:B------:R-:W-:-:S08]  /*4d40*/  DFMA R38, R38, R38, R38 ;  /* 0x000000262626722b */ /* 0x000fd00000000026 */
[----:B------:R-:W-:-:S08]  /*4d50*/  DFMA R38, R24, R38, R24 ;  /* 0x000000261826722b */ /* 0x000fd00000000018 */
[----:B------:R-:W-:-:S08]  /*4d60*/  DFMA R24, R38, -R26, 1 ;  /* 0x3ff000002618742b */ /* 0x000fd0000000081a */
[----:B------:R-:W-:-:S08]  /*4d70*/  DFMA R38, R38, R24, R38 ;  /* 0x000000182626722b */ /* 0x000fd00000000026 */
[----:B------:R-:W-:-:S08]  /*4d80*/  DMUL R24, R38, R36 ;  /* 0x0000002426187228 */ /* 0x000fd00000000000 */
[----:B------:R-:W-:-:S08]  /*4d90*/  DFMA R26, R24, -R26, R36 ;  /* 0x8000001a181a722b */ /* 0x000fd00000000024 */
[----:B------:R-:W-:-:S10]  /*4da0*/  DFMA R24, R38, R26, R24 ;  /* 0x0000001a2618722b */ /* 0x000fd40000000018 */
[----:B------:R-:W-:-:S05]  /*4db0*/  FFMA R0, RZ, 3.1437499523162841797, R25 ;  /* 0x40493333ff007823 */ /* 0x000fca0000000019 */
[----:B------:R-:W-:Y:S01]  /*4dc0*/  FSETP.GT.AND P0, PT, |R0|, 1.469367938527859385e-39, PT ;  /* 0x001000000000780b */ /* 0x000fe20003f04200 */
[----:B--2---:R-:W-:-:S08]  /*4dd0*/  DMUL R104, R32, R22 ;  /* 0x0000001620687228 */ /* 0x004fd00000000000 */
[----:B------:R-:W-:-:S04]  /*4de0*/  DMUL R104, R104, R34 ;  /* 0x0000002268687228 */ /* 0x000fc80000000000 */
[----:B------:R-:W-:Y:S07]  /*4df0*/  @P0 BRA P1, `(.L_x_90) ;  /* 0x0000000000200947 */ /* 0x000fee0000800000 */
[----:B------:R-:W-:Y:S01]  /*4e00*/  IMAD.MOV.U32 R24, RZ, RZ, R36 ;  /* 0x000000ffff187224 */ /* 0x000fe200078e0024 */
[----:B------:R-:W-:Y:S01]  /*4e10*/  MOV R0, 0x4e60 ;  /* 0x00004e6000007802 */ /* 0x000fe20000000f00 */
[----:B------:R-:W-:Y:S02]  /*4e20*/  IMAD.MOV.U32 R25, RZ, RZ, R37 ;  /* 0x000000ffff197224 */ /* 0x000fe400078e0025 */
[----:B------:R-:W-:Y:S02]  /*4e30*/  IMAD.MOV.U32 R22, RZ, RZ, 0x33333333 ;  /* 0x33333333ff167424 */ /* 0x000fe400078e00ff */
[----:B------:R-:W-:-:S07]  /*4e40*/  IMAD.MOV.U32 R23, RZ, RZ, 0x40493333 ;  /* 0x40493333ff177424 */ /* 0x000fce00078e00ff */
[----:B0----5:R-:W-:Y:S05]  /*4e50*/  CALL.REL.NOINC `($__internal_2_$__cuda_sm20_div_rn_f64_full) ;  /* 0x0000018c00b87944 */ /* 0x021fea0003c00000 */
[----:B------:R-:W-:Y:S01]  /*4e60*/  MOV R24, R22 ;  /* 0x0000001600187202 */ /* 0x000fe20000000f00 */
[----:B------:R-:W-:-:S07]  /*4e70*/  IMAD.MOV.U32 R25, RZ, RZ, R23 ;  /* 0x000000ffff197224 */ /* 0x000fce00078e0017 */
.L_x_90:
[----:B------:R-:W-:Y:S05]  /*4e80*/  BSYNC.RECONVERGENT B1 ;  /* 0x0000000000017941 */ /* 0x000fea0003800200 */
.L_x_89:
[----:B------:R-:W2:Y:S04]  /*4e90*/  LDG.E.64 R22, desc[UR4][R48.64+0xe0] ;  /* 0x0000e00430167981 */ /* 0x000ea8000c1e1b00 */
[----:B------:R-:W3:Y:S04]  /*4ea0*/  LDG.E.64 R26, desc[UR4][R48.64+0xe8] ;  /* 0x0000e804301a7981 */ /* 0x000ee8000c1e1b00 */
[----:B------:R-:W4:Y:S01]  /*4eb0*/  LDG.E.64 R38, desc[UR4][R48.64+0xf0] ;  /* 0x0000f00430267981 */ /* 0x000f22000c1e1b00 */
[----:B------:R-:W-:Y:S01]  /*4ec0*/  IMAD.MOV.U32 R40, RZ, RZ, -0x147ae148 ;  /* 0xeb851eb8ff287424 */ /* 0x000fe200078e00ff */
[----:B------:R-:W-:Y:S01]  /*4ed0*/  UMOV UR6, 0x33333334 ;  /* 0x3333333400067882 */ /* 0x000fe20000000000 */
[----:B------:R-:W-:Y:S01]  /*4ee0*/  IMAD.MOV.U32 R41, RZ, RZ, 0x3fbeb851 ;  /* 0x3fbeb851ff297424 */ /* 0x000fe200078e00ff */
[----:B------:R-:W-:Y:S01]  /*4ef0*/  UMOV UR7, 0x40363333 ;  /* 0x4036333300077882 */ /* 0x000fe20000000000 */
[----:B------:R-:W-:Y:S01]  /*4f00*/  IMAD.MOV.U32 R36, RZ, RZ, 0x1 ;  /* 0x00000001ff247424 */ /* 0x000fe200078e00ff */
[----:B------:R-:W-:Y:S01]  /*4f10*/  UMOV UR8, 0x4c2906f ;  /* 0x04c2906f00087882 */ /* 0x000fe20000000000 */
[----:B------:R-:W-:Y:S01]  /*4f20*/  UMOV UR9, 0x403ab6b9 ;  /* 0x403ab6b900097882 */ /* 0x000fe20000000000 */
[----:B------:R-:W-:Y:S01]  /*4f30*/  BSSY.RECONVERGENT B1, `(.L_x_91) ;  /* 0x0000020000017945 */ /* 0x000fe20003800200 */
[----:B------:R-:W-:-:S02]  /*4f40*/  DFMA R40, R12, R40, 140 ;  /* 0x406180000c28742b */ /* 0x000fc40000000028 */
[----:B------:R-:W-:-:S04]  /*4f50*/  DFMA R50, R50, -UR8, R46 ;  /* 0x8000000832327c2b */ /* 0x000fc8000800002e */
[----:B------:R-:W1:Y:S02]  /*4f60*/  MUFU.RCP64H R37, R41 ;  /* 0x0000002900257308 */ /* 0x000e640000001800 */
[----:B-1----:R-:W-:-:S08]  /*4f70*/  DFMA R44, -R40, R36, 1 ;  /* 0x3ff00000282c742b */ /* 0x002fd00000000124 */
[----:B------:R-:W-:-:S08]  /*4f80*/  DFMA R44, R44, R44, R44 ;  /* 0x0000002c2c2c722b */ /* 0x000fd0000000002c */
[----:B------:R-:W-:-:S08]  /*4f90*/  DFMA R44, R36, R44, R36 ;  /* 0x0000002c242c722b */ /* 0x000fd00000000024 */
[----:B------:R-:W-:-:S08]  /*4fa0*/  DFMA R36, -R40, R44, 1 ;  /* 0x3ff000002824742b */ /* 0x000fd0000000012c */
[----:B------:R-:W-:-:S08]  /*4fb0*/  DFMA R44, R44, R36, R44 ;  /* 0x000000242c2c722b */ /* 0x000fd0000000002c */
[----:B------:R-:W-:-:S08]  /*4fc0*/  DMUL R52, R44, UR6 ;  /* 0x000000062c347c28 */ /* 0x000fd00008000000 */
[----:B------:R-:W-:Y:S01]  /*4fd0*/  DFMA R54, -R40, R52, UR6 ;  /* 0x0000000628367e2b */ /* 0x000fe20008000134 */
[----:B------:R-:W-:Y:S01]  /*4fe0*/  UMOV UR6, 0x9999999a ;  /* 0x9999999a00067882 */ /* 0x000fe20000000000 */
[----:B------:R-:W-:Y:S02]  /*4ff0*/  UMOV UR7, 0x3fb99999 ;  /* 0x3fb9999900077882 */ /* 0x000fe40000000000 */
[----:B--2---:R-:W-:Y:S01]  /*5000*/  DMUL R36, R22, UR6 ;  /* 0x0000000616247c28 */ /* 0x004fe20008000000 */
[----:B------:R-:W-:-:S03]  /*5010*/  UMOV UR6, 0xcccccccd ;  /* 0xcccccccd00067882 */ /* 0x000fc60000000000 */
[----:B------:R-:W-:Y:S01]  /*5020*/  DFMA R22, R44, R54, R52 ;  /* 0x000000362c16722b */ /* 0x000fe20000000034 */
[----:B------:R-:W-:-:S03]  /*5030*/  UMOV UR7, 0x3feccccc ;  /* 0x3feccccc00077882 */ /* 0x000fc60000000000 */
[----:B---3--:R-:W-:Y:S02]  /*5040*/  DFMA R36, R26, UR6, R36 ;  /* 0x000000061a247c2b */ /* 0x008fe40008000024 */
[----:B------:R-:W-:-:S04]  /*5050*/  DMUL R26, R30, R50 ;  /* 0x000000321e1a7228 */ /* 0x000fc80000000000 */
[----:B------:R-:W-:Y:S01]  /*5060*/  FFMA R0, RZ, R41, R23 ;  /* 0x00000029ff007223 */ /* 0x000fe20000000017 */
[----:B------:R-:W-:-:S04]  /*5070*/  DMUL R30, R32, R24 ;  /* 0x00000018201e7228 */ /* 0x000fc80000000000 */
[----:B------:R-:W-:Y:S01]  /*5080*/  FSETP.GT.AND P0, PT, |R0|, 1.469367938527859385e-39, PT ;  /* 0x001000000000780b */ /* 0x000fe20003f04200 */
[----:B------:R-:W-:-:S03]  /*5090*/  DMUL R26, R26, R36 ;  /* 0x000000241a1a7228 */ /* 0x000fc60000000000 */
[----:B------:R-:W-:-:S05]  /*50a0*/  DFMA R30, R30, R50, R104 ;  /* 0x000000321e1e722b */ /* 0x000fca0000000068 */
[----:B----4-:R-:W-:-:S04]  /*50b0*/  DMUL R32, R26, R38 ;  /* 0x000000261a207228 */ /* 0x010fc80000000000 */
[----:B------:R-:W-:Y:S07]  /*50c0*/  @P0 BRA `(.L_x_92) ;  /* 0x0000000000180947 */ /* 0x000fee0003800000 */
[----:B------:R-:W-:Y:S01]  /*50d0*/  MOV R22, R40 ;  /* 0x0000002800167202 */ /* 0x000fe20000000f00 */
[----:B------:R-:W-:Y:S01]  /*50e0*/  IMAD.MOV.U32 R23, RZ, RZ, R41 ;  /* 0x000000ffff177224 */ /* 0x000fe200078e0029 */
[----:B------:R-:W-:Y:S01]  /*50f0*/  MOV R0, 0x5130 ;  /* 0x0000513000007802 */ /* 0x000fe20000000f00 */
[----:B------:R-:W-:Y:S02]  /*5100*/  IMAD.MOV.U32 R24, RZ, RZ, 0x33333334 ;  /* 0x33333334ff187424 */ /* 0x000fe400078e00ff */
[----:B------:R-:W-:-:S07]  /*5110*/  IMAD.MOV.U32 R25, RZ, RZ, 0x40363333 ;  /* 0x40363333ff197424 */ /* 0x000fce00078e00ff */
[----:B0----5:R-:W-:Y:S05]  /*5120*/  CALL.REL.NOINC `($__internal_2_$__cuda_sm20_div_rn_f64_full) ;  /* 0x0000018c00047944 */ /* 0x021fea0003c00000 */
.L_x_92:
[----:B------:R-:W-:Y:S05]  /*5130*/  BSYNC.RECONVERGENT B1 ;  /* 0x0000000000017941 */ /* 0x000fea0003800200 */
.L_x_91:
[----:B------:R-:W-:Y:S01]  /*5140*/  ISETP.GT.AND P0, PT, R23, 0xfffff, PT ;  /* 0x000fffff1700780c */ /* 0x000fe20003f04270 */
[----:B------:R-:W-:Y:S01]  /*5150*/  IMAD.MOV.U32 R24, RZ, RZ, R22 ;  /* 0x000000ffff187224 */ /* 0x000fe200078e0016 */
[----:B------:R-:W-:Y:S01]  /*5160*/  MOV R25, R23 ;  /* 0x0000001700197202 */ /* 0x000fe20000000f00 */
[----:B------:R-:W-:Y:S01]  /*5170*/  IMAD.MOV.U32 R0, RZ, RZ, R23 ;  /* 0x000000ffff007224 */ /* 0x000fe200078e0017 */
[----:B------:R-:W-:Y:S01]  /*5180*/  BSSY.RECONVERGENT B0, `(.L_x_93) ;  /* 0x000004f000007945 */ /* 0x000fe20003800200 */
[----:B------:R-:W-:-:S08]  /*5190*/  IMAD.MOV.U32 R43, RZ, RZ, -0x3ff ;  /* 0xfffffc01ff2b7424 */ /* 0x000fd000078e00ff */
[----:B------:R-:W-:Y:S01]  /*51a0*/  @!P0 DMUL R24, R24, 1.80143985094819840000e+16 ;  /* 0x4350000018188828 */ /* 0x000fe20000000000 */
[----:B------:R-:W-:-:S09]  /*51b0*/  @!P0 MOV R43, 0xfffffbcb ;  /* 0xfffffbcb002b8802 */ /* 0x000fd20000000f00 */
[----:B------:R-:W-:Y:S02]  /*51c0*/  @!P0 IMAD.MOV.U32 R0, RZ, RZ, R25 ;  /* 0x000000ffff008224 */ /* 0x000fe400078e0019 */
[----:B------:R-:W-:Y:S02]  /*51d0*/  @!P0 IMAD.MOV.U32 R22, RZ, RZ, R24 ;  /* 0x000000ffff168224 */ /* 0x000fe400078e0018 */
[----:B------:R-:W-:-:S05]  /*51e0*/  VIADD R23, R0, 0xffffffff ;  /* 0xffffffff00177836 */ /* 0x000fca0000000000 */
[----:B------:R-:W-:-:S13]  /*51f0*/  ISETP.GT.U32.AND P1, PT, R23, 0x7feffffe, PT ;  /* 0x7feffffe1700780c */ /* 0x000fda0003f24070 */
[----:B------:R-:W-:Y:S05]  /*5200*/  @P1 BRA `(.L_x_94) ;  /* 0x0000000400001947 */ /* 0x000fea0003800000 */
[C---:B------:R-:W-:Y:S01]  /*5210*/  LOP3.LUT R23, R0.reuse, 0xfffff, RZ, 0xc0, !PT ;  /* 0x000fffff00177812 */ /* 0x040fe200078ec0ff */
[----:B------:R-:W-:Y:S01]  /*5220*/  IMAD.MOV.U32 R26, RZ, RZ, RZ ;  /* 0x000000ffff1a7224 */ /* 0x000fe200078e00ff */
[----:B------:R-:W-:Y:S01]  /*5230*/  MOV R40, 0x8b7a8b04 ;  /* 0x8b7a8b0400287802 */ /* 0x000fe20000000f00 */
[----:B------:R-:W-:Y:S01]  /*5240*/  IMAD.MOV.U32 R41, RZ, RZ, 0x3ed0ee25 ;  /* 0x3ed0ee25ff297424 */ /* 0x000fe200078e00ff */
[----:B------:R-:W-:Y:S01]  /*5250*/  LOP3.LUT R23, R23, 0x3ff00000, RZ, 0xfc, !PT ;  /* 0x3ff0000017177812 */ /* 0x000fe200078efcff */
[----:B------:R-:W-:Y:S01]  /*5260*/  UMOV UR6, 0x3ae80f1e ;  /* 0x3ae80f1e00067882 */ /* 0x000fe20000000000 */
[----:B------:R-:W-:Y:S01]  /*5270*/  UMOV UR7, 0x3eb1380b ;  /* 0x3eb1380b00077882 */ /* 0x000fe20000000000 */
[----:B------:R-:W-:Y:S01]  /*5280*/  LEA.HI R0, R0, R43, RZ, 0xc ;  /* 0x0000002b00007211 */ /* 0x000fe200078f60ff */
[----:B------:R-:W-:Y:S01]  /*5290*/  IMAD.MOV.U32 R45, RZ, RZ, 0x43300000 ;  /* 0x43300000ff2d7424 */ /* 0x000fe200078e00ff */
[----:B------:R-:W-:Y:S01]  /*52a0*/  ISETP.GE.U32.AND P0, PT, R23, 0x3ff6a09f, PT ;  /* 0x3ff6a09f1700780c */ /* 0x000fe20003f06070 */
[----:B------:R-:W-:Y:S01]  /*52b0*/  UMOV UR8, 0x80000000 ;  /* 0x8000000000087882 */ /* 0x000fe20000000000 */
[----:B------:R-:W-:-:S11]  /*52c0*/  UMOV UR9, 0x43300000 ;  /* 0x4330000000097882 */ /* 0x000fd60000000000 */
[----:B------:R-:W-:Y:S02]  /*52d0*/  @P0 VIADD R25, R23, 0xfff00000 ;  /* 0xfff0000017190836 */ /* 0x000fe40000000000 */
[----:B------:R-:W-:Y:S02]  /*52e0*/  @P0 VIADD R0, R0, 0x1 ;  /* 0x0000000100000836 */ /* 0x000fe40000000000 */
[----:B------:R-:W-:-:S03]  /*52f0*/  @P0 IMAD.MOV.U32 R23, RZ, RZ, R25 ;  /* 0x000000ffff170224 */ /* 0x000fc600078e0019 */
[----:B------:R-:W-:-:S03]  /*5300*/  LOP3.LUT R44, R0, 0x80000000, RZ, 0x3c, !PT ;  /* 0x80000000002c7812 */ /* 0x000fc600078e3cff */
        /* <DEDUP_REMOVED lines=48> */
.L_x_94:
[----:B------:R-:W-:Y:S01]  /*5610*/  IMAD.MOV.U32 R22, RZ, RZ, 0x0 ;  /* 0x00000000ff167424 */ /* 0x000fe200078e00ff */
[----:B------:R-:W-:Y:S02]  /*5620*/  MOV R23, 0x7ff00000 ;  /* 0x7ff0000000177802 */ /* 0x000fe40000000f00 */
[----:B------:R-:W-:-:S04]  /*5630*/  LOP3.LUT P0, RZ, R25, 0x7fffffff, RZ, 0xc0, !PT ;  /* 0x7fffffff19ff7812 */ /* 0x000fc8000780c0ff */
[----:B------:R-:W-:-:S10]  /*5640*/  DFMA R22, R24, R22, +INF ;  /* 0x7ff000001816742b */ /* 0x000fd40000000016 */
[----:B------:R-:W-:Y:S02]  /*5650*/  FSEL R22, R22, RZ, P0 ;  /* 0x000000ff16167208 */ /* 0x000fe40000000000 */
[----:B------:R-:W-:-:S07]  /*5660*/  FSEL R23, R23, -QNAN , P0 ;  /* 0xfff0000017177808 */ /* 0x000fce0000000000 */
.L_x_95:
[----:B------:R-:W-:Y:S05]  /*5670*/  BSYNC.RECONVERGENT B0 ;  /* 0x0000000000007941 */ /* 0x000fea0003800200 */
.L_x_93:
[----:B------:R-:W2:Y:S01]  /*5680*/  LDG.E.64 R38, desc[UR4][R48.64+0xf8] ;  /* 0x0000f80430267981 */ /* 0x000ea2000c1e1b00 */
[----:B------:R-:W-:Y:S01]  /*5690*/  UMOV UR6, 0x4c2906f ;  /* 0x04c2906f00067882 */ /* 0x000fe20000000000 */
[----:B------:R-:W-:Y:S01]  /*56a0*/  UMOV UR7, 0x403ab6b9 ;  /* 0x403ab6b900077882 */ /* 0x000fe20000000000 */
[----:B------:R-:W-:Y:S01]  /*56b0*/  BSSY.RECONVERGENT B0, `(.L_x_96) ;  /* 0x0000008000007945 */ /* 0x000fe20003800200 */
[----:B------:R-:W-:Y:S01]  /*56c0*/  DFMA R22, R22, -UR6, R46 ;  /* 0x8000000616167c2b */ /* 0x000fe2000800002e */
[----:B------:R-:W-:Y:S01]  /*56d0*/  IMAD.MOV.U32 R54, RZ, RZ, RZ ;  /* 0x000000ffff367224 */ /* 0x000fe200078e00ff */
[----:B------:R-:W-:Y:S01]  /*56e0*/  MOV R0, 0x5730 ;  /* 0x0000573000007802 */ /* 0x000fe20000000f00 */
[----:B------:R-:W-:-:S05]  /*56f0*/  IMAD.MOV.U32 R55, RZ, RZ, 0x40000000 ;  /* 0x40000000ff377424 */ /* 0x000fca00078e00ff */
[----:B------:R-:W-:Y:S02]  /*5700*/  DMUL R36, R28, R22 ;  /* 0x000000161c247228 */ /* 0x000fe40000000000 */
[----:B--2---:R-:W-:-:S11]  /*5710*/  DADD R56, -RZ, |R38| ;  /* 0x00000000ff387229 */ /* 0x004fd60000000526 */
[----:B0----5:R-:W-:Y:S05]  /*5720*/  CALL.REL.NOINC `($_Z12computeStateP4cellPddS0_P6cellGs$__internal_accurate_pow) ;  /* 0x0000018c00d87944 */ /* 0x021fea0003c00000 */
[----:B------:R-:W-:Y:S05]  /*5730*/  BSYNC.RECONVERGENT B0 ;  /* 0x0000000000007941 */ /* 0x000fea0003800200 */
.L_x_96:
[----:B------:R-:W2:Y:S04]  /*5740*/  LDG.E.64 R24, desc[UR4][R48.64+0xd0] ;  /* 0x0000d00430187981 */ /* 0x000ea8000c1e1b00 */
[----:B------:R0:W5:Y:S01]  /*5750*/  LDG.E.64 R28, desc[UR4][R48.64+0xd8] ;  /* 0x0000d804301c7981 */ /* 0x000162000c1e1b00 */
[C---:B------:R-:W-:Y:S01]  /*5760*/  DADD R22, R38.reuse, 2 ;  /* 0x4000000026167429 */ /* 0x040fe20000000000 */
[----:B------:R-:W-:Y:S01]  /*5770*/  BSSY.RECONVERGENT B0, `(.L_x_97) ;  /* 0x000000f000007945 */ /* 0x000fe20003800200 */
[----:B------:R-:W-:Y:S02]  /*5780*/  DSETP.NEU.AND P0, PT, R38, RZ, PT ;  /* 0x000000ff2600722a */ /* 0x000fe40003f0d000 */
[----:B------:R-:W-:Y:S02]  /*5790*/  DMUL R18, R18, R50 ;  /* 0x0000003212127228 */ /* 0x000fe40000000000 */
[----:B------:R-:W-:-:S04]  /*57a0*/  DSETP.NEU.AND P2, PT, R38, 1, PT ;  /* 0x3ff000002600742a */ /* 0x000fc80003f4d000 */
[----:B------:R-:W-:-:S04]  /*57b0*/  LOP3.LUT R22, R23, 0x7ff00000, RZ, 0xc0, !PT ;  /* 0x7ff0000017167812 */ /* 0x000fc800078ec0ff */
[----:B------:R-:W-:Y:S02]  /*57c0*/  ISETP.NE.AND P1, PT, R22, 0x7ff00000, PT ;  /* 0x7ff000001600780c */ /* 0x000fe40003f25270 */
[----:B------:R-:W-:Y:S01]  /*57d0*/  @!P0 CS2R R56, SRZ ;  /* 0x0000000000388805 */ /* 0x000fe2000001ff00 */
[----:B--2---:R-:W-:-:S10]  /*57e0*/  DMUL R18, R18, R24 ;  /* 0x0000001812127228 */ /* 0x004fd40000000000 */
[----:B0-----:R-:W-:Y:S05]  /*57f0*/  @P1 BRA `(.L_x_98) ;  /* 0x0000000000181947 */ /* 0x001fea0003800000 */
[----:B------:R-:W-:-:S14]  /*5800*/  DSETP.NAN.AND P0, PT, R38, R38, PT ;  /* 0x000000262600722a */ /* 0x000fdc0003f08000 */
[----:B------:R-:W-:Y:S01]  /*5810*/  @P0 DADD R56, R38, 2 ;  /* 0x4000000026380429 */ /* 0x000fe20000000000 */
[----:B------:R-:W-:Y:S10]  /*5820*/  @P0 BRA `(.L_x_98) ;  /* 0x00000000000c0947 */ /* 0x000ff40003800000 */
[----:B------:R-:W-:-:S14]  /*5830*/  DSETP.NEU.AND P0, PT, |R38|, +INF , PT ;  /* 0x7ff000002600742a */ /* 0x000fdc0003f0d200 */
[----:B------:R-:W-:Y:S02]  /*5840*/  @!P0 IMAD.MOV.U32 R56, RZ, RZ, 0x0 ;  /* 0x00000000ff388424 */ /* 0x000fe400078e00ff */
[----:B------:R-:W-:-:S07]  /*5850*/  @!P0 IMAD.MOV.U32 R57, RZ, RZ, 0x7ff00000 ;  /* 0x7ff00000ff398424 */ /* 0x000fce00078e00ff */
.L_x_98:
[----:B------:R-:W-:Y:S05]  /*5860*/  BSYNC.RECONVERGENT B0 ;  /* 0x0000000000007941 */ /* 0x000fea0003800200 */
.L_x_97:
[----:B------:R-:W-:Y:S01]  /*5870*/  FSEL R22, R56, RZ, P2 ;  /* 0x000000ff38167208 */ /* 0x000fe20001000000 */
[----:B-----5:R-:W-:Y:S01]  /*5880*/  DMUL R28, R18, R28 ;  /* 0x0000001c121c7228 */ /* 0x020fe20000000000 */
[----:B------:R-:W-:Y:S01]  /*5890*/  FSEL R23, R57, 1.875, P2 ;  /* 0x3ff0000039177808 */ /* 0x000fe20001000000 */
[----:B------:R-:W-:Y:S01]  /*58a0*/  BSSY.RECONVERGENT B0, `(.L_x_99) ;  /* 0x0000008000007945 */ /* 0x000fe20003800200 */
[----:B------:R-:W-:Y:S01]  /*58b0*/  MOV R56, 0x25ed097b ;  /* 0x25ed097b00387802 */ /* 0x000fe20000000f00 */
[----:B------:R-:W-:Y:S01]  /*58c0*/  IMAD.MOV.U32 R57, RZ, RZ, 0x3fd097b4 ;  /* 0x3fd097b4ff397424 */ /* 0x000fe200078e00ff */
[----:B------:R-:W-:Y:S01]  /*58d0*/  MOV R0, 0x5920 ;  /* 0x0000592000007802 */ /* 0x000fe20000000f00 */
[----:B------:R-:W-:Y:S01]  /*58e0*/  IMAD.MOV.U32 R54, RZ, RZ, 0x33333333 ;  /* 0x33333333ff367424 */ /* 0x000fe200078e00ff */
[----:B------:R-:W-:Y:S01]  /*58f0*/  DMUL R18, R36, R22 ;  /* 0x0000001624127228 */ /* 0x000fe20000000000 */
[----:B------:R-:W-:-:S10]  /*5900*/  IMAD.MOV.U32 R55, RZ, RZ, 0x3ff33333 ;  /* 0x3ff33333ff377424 */ /* 0x000fd400078e00ff */
[----:B------:R-:W-:Y:S05]  /*5910*/  CALL.REL.NOINC `($_Z12computeStateP4cellPddS0_P6cellGs$__internal_accurate_pow) ;  /* 0x0000018c005c7944 */ /* 0x000fea0003c00000 */
[----:B------:R-:W-:Y:S05]  /*5920*/  BSYNC.RECONVERGENT B0 ;  /* 0x0000000000007941 */ /* 0x000fea0003800200 */
.L_x_99:
[----:B------:R-:W-:Y:S01]  /*5930*/  DADD R38, R56, 1 ;  /* 0x3ff0000038267429 */ /* 0x000fe20000000000 */
[----:B------:R-:W-:Y:S01]  /*5940*/  BSSY.RECONVERGENT B0, `(.L_x_100) ;  /* 0x0000006000007945 */ /* 0x000fe20003800200 */
[----:B------:R-:W-:Y:S01]  /*5950*/  IMAD.MOV.U32 R54, RZ, RZ, RZ ;  /* 0x000000ffff367224 */ /* 0x000fe200078e00ff */
[----:B------:R-:W-:Y:S02]  /*5960*/  MOV R55, 0xbff00000 ;  /* 0xbff0000000377802 */ /* 0x000fe40000000f00 */
[----:B------:R-:W-:-:S03]  /*5970*/  MOV R0, 0x59a0 ;  /* 0x000059a000007802 */ /* 0x000fc60000000f00 */
[----:B------:R-:W-:-:S11]  /*5980*/  DADD R56, -RZ, |R38| ;  /* 0x00000000ff387229 */ /* 0x000fd60000000526 */
[----:B------:R-:W-:Y:S05]  /*5990*/  CALL.REL.NOINC `($_Z12computeStateP4cellPddS0_P6cellGs$__internal_accurate_pow) ;  /* 0x0000018c003c7944 */ /* 0x000fea0003c00000 */
[----:B------:R-:W-:Y:S05]  /*59a0*/  BSYNC.RECONVERGENT B0 ;  /* 0x0000000000007941 */ /* 0x000fea0003800200 */
.L_x_100:
[----:B------:R-:W0:Y:S01]  /*59b0*/  MUFU.RCP64H R23, R13 ;  /* 0x0000000d00177308 */ /* 0x000e220000001800 */
[----:B------:R-:W-:Y:S01]  /*59c0*/  IMAD.MOV.U32 R22, RZ, RZ, 0x1 ;  /* 0x00000001ff167424 */ /* 0x000fe200078e00ff */
[C---:B------:R-:W-:Y:S01]  /*59d0*/  DSETP.NEU.AND P1, PT, R38.reuse, RZ, PT ;  /* 0x000000ff2600722a */ /* 0x040fe20003f2d000 */
[----:B------:R-:W-:Y:S01]  /*59e0*/  ISETP.GE.AND P0, PT, R39, RZ, PT ;  /* 0x000000ff2700720c */ /* 0x000fe20003f06270 */
[----:B------:R-:W-:Y:S01]  /*59f0*/  BSSY.RECONVERGENT B0, `(.L_x_101) ;  /* 0x000001a000007945 */ /* 0x000fe20003800200 */
[----:B------:R-:W-:Y:S02]  /*5a00*/  DSETP.NEU.AND P3, PT, R38, 1, PT ;  /* 0x3ff000002600742a */ /* 0x000fe40003f6d000 */
[----:B0-----:R-:W-:-:S08]  /*5a10*/  DFMA R24, -R12, R22, 1 ;  /* 0x3ff000000c18742b */ /* 0x001fd00000000116 */
[----:B------:R-:W-:-:S08]  /*5a20*/  DFMA R24, R24, R24, R24 ;  /* 0x000000181818722b */ /* 0x000fd00000000018 */
[----:B------:R-:W-:-:S08]  /*5a30*/  DFMA R24, R22, R24, R22 ;  /* 0x000000181618722b */ /* 0x000fd00000000016 */
[----:B------:R-:W-:-:S08]  /*5a40*/  DFMA R22, -R12, R24, 1 ;  /* 0x3ff000000c16742b */ /* 0x000fd00000000118 */
[----:B------:R-:W-:Y:S02]  /*5a50*/  DFMA R26, R24, R22, R24 ;  /* 0x00000016181a722b */ /* 0x000fe40000000018 */
[----:B------:R-:W-:Y:S02]  /*5a60*/  DADD R22, R38, -1 ;  /* 0xbff0000026167429 */ /* 0x000fe40000000000 */
[----:B------:R-:W-:-:S04]  /*5a70*/  DADD R24, -RZ, -R56 ;  /* 0x00000000ff187229 */ /* 0x000fc80000000938 */
[----:B------:R-:W-:-:S04]  /*5a80*/  DMUL R36, R26, 14 ;  /* 0x402c00001a247828 */ /* 0x000fc80000000000 */
[----:B------:R-:W-:Y:S02]  /*5a90*/  LOP3.LUT R0, R23, 0x7ff00000, RZ, 0xc0, !PT ;  /* 0x7ff0000017007812 */ /* 0x000fe400078ec0ff */
[----:B------:R-:W-:Y:S01]  /*5aa0*/  FSEL R56, R24, R56, !P0 ;  /* 0x0000003818387208 */ /* 0x000fe20004000000 */
[----:B------:R-:W-:Y:S01]  /*5ab0*/  @!P1 IMAD.MOV.U32 R56, RZ, RZ, RZ ;  /* 0x000000ffff389224 */ /* 0x000fe200078e00ff */
[----:B------:R-:W-:Y:S01]  /*5ac0*/  ISETP.NE.AND P2, PT, R0, 0x7ff00000, PT ;  /* 0x7ff000000000780c */ /* 0x000fe20003f45270 */
[----:B------:R-:W-:Y:S01]  /*5ad0*/  DFMA R22, -R12, R36, 14 ;  /* 0x402c00000c16742b */ /* 0x000fe20000000124 */
[----:B------:R-:W-:Y:S02]  /*5ae0*/  @!P1 LOP3.LUT R0, R39, 0x7ff00000, RZ, 0xfc, !PT ;  /* 0x7ff0000027009812 */ /* 0x000fe400078efcff */
[----:B------:R-:W-:-:S03]  /*5af0*/  FSEL R57, R25, R57, !P0 ;  /* 0x0000003919397208 */ /* 0x000fc60004000000 */
[----:B------:R-:W-:Y:S02]  /*5b00*/  @!P1 IMAD.MOV.U32 R57, RZ, RZ, R0 ;  /* 0x000000ffff399224 */ /* 0x000fe400078e0000 */
[----:B------:R-:W-:-:S04]  /*5b10*/  DFMA R36, R26, R22, R36 ;  /* 0x000000161a24722b */ /* 0x000fc80000000024 */
[----:B------:R-:W-:Y:S07]  /*5b20*/  @P2 BRA `(.L_x_102) ;  /* 0x0000000000182947 */ /* 0x000fee0003800000 */
[----:B------:R-:W-:-:S14]  /*5b30*/  DSETP.NAN.AND P1, PT, R38, R38, PT ;  /* 0x000000262600722a */ /* 0x000fdc0003f28000 */
[----:B------:R-:W-:Y:S01]  /*5b40*/  @P1 DADD R56, R38, -1 ;  /* 0xbff0000026381429 */ /* 0x000fe20000000000 */
[----:B------:R-:W-:Y:S10]  /*5b50*/  @P1 BRA `(.L_x_102) ;  /* 0x00000000000c1947 */ /* 0x000ff40003800000 */
[----:B------:R-:W-:-:S14]  /*5b60*/  DSETP.NEU.AND P1, PT, |R38|, +INF , PT ;  /* 0x7ff000002600742a */ /* 0x000fdc0003f2d200 */
[----:B------:R-:W-:Y:S01]  /*5b70*/  @!P1 SEL R57, RZ, 0x80000000, P0 ;  /* 0x80000000ff399807 */ /* 0x000fe20000000000 */
[----:B------:R-:W-:-:S07]  /*5b80*/  @!P1 IMAD.MOV.U32 R56, RZ, RZ, RZ ;  /* 0x000000ffff389224 */ /* 0x000fce00078e00ff */
.L_x_102:
[----:B------:R-:W-:Y:S05]  /*5b90*/  BSYNC.RECONVERGENT B0 ;  /* 0x0000000000007941 */ /* 0x000fea0003800200 */
.L_x_101:
[----:B------:R-:W-:Y:S01]  /*5ba0*/  FFMA R0, RZ, R13, R37 ;  /* 0x0000000dff007223 */ /* 0x000fe20000000025 */
[----:B------:R-:W-:Y:S01]  /*5bb0*/  FSEL R22, R56, RZ, P3 ;  /* 0x000000ff38167208 */ /* 0x000fe20001800000 */
[----:B------:R-:W-:Y:S01]  /*5bc0*/  BSSY.RECONVERGENT B1, `(.L_x_103) ;  /* 0x000000d000017945 */ /* 0x000fe20003800200 */
[----:B------:R-:W-:Y:S02]  /*5bd0*/  FSEL R23, R57, 1.875, P3 ;  /* 0x3ff0000039177808 */ /* 0x000fe40001800000 */
[----:B------:R-:W-:-:S04]  /*5be0*/  FSETP.GT.AND P0, PT, |R0|, 1.469367938527859385e-39, PT ;  /* 0x001000000000780b */ /* 0x000fc80003f04200 */
[----:B------:R-:W-:-:S09]  /*5bf0*/  DMUL R16, R16, R22 ;  /* 0x0000001610107228 */ /* 0x000fd20000000000 */
[----:B------:R-:W-:Y:S05]  /*5c00*/  @P0 BRA `(.L_x_104) ;  /* 0x0000000000200947 */ /* 0x000fea0003800000 */
[----:B------:R-:W-:Y:S01]  /*5c10*/  MOV R24, RZ ;  /* 0x000000ff00187202 */ /* 0x000fe20000000f00 */
[----:B------:R-:W-:Y:S01]  /*5c20*/  IMAD.MOV.U32 R25, RZ, RZ, 0x402c0000 ;  /* 0x402c0000ff197424 */ /* 0x000fe200078e00ff */
[----:B------:R-:W-:Y:S01]  /*5c30*/  MOV R0, 0x5c70 ;  /* 0x00005c7000007802 */ /* 0x000fe20000000f00 */
[----:B------:R-:W-:Y:S02]  /*5c40*/  IMAD.MOV.U32 R22, RZ, RZ, R12 ;  /* 0x000000ffff167224 */ /* 0x000fe400078e000c */
[----:B------:R-:W-:-:S07]  /*5c50*/  IMAD.MOV.U32 R23, RZ, RZ, R13 ;  /* 0x000000ffff177224 */ /* 0x000fce00078e000d */
[----:B------:R-:W-:Y:S05]  /*5c60*/  CALL.REL.NOINC `($__internal_2_$__cuda_sm20_div_rn_f64_full) ;  /* 0x0000018000347944 */ /* 0x000fea0003c00000 */
[----:B------:R-:W-:Y:S01]  /*5c70*/  IMAD.MOV.U32 R36, RZ, RZ, R22 ;  /* 0x000000ffff247224 */ /* 0x000fe200078e0016 */
[----:B------:R-:W-:-:S07]  /*5c80*/  MOV R37, R23 ;  /* 0x0000001700257202 */ /* 0x000fce0000000f00 */
.L_x_104:
[----:B------:R-:W-:Y:S05]  /*5c90*/  BSYNC.RECONVERGENT B1 ;  /* 0x0000000000017941 */ /* 0x000fea0003800200 */
.L_x_103:
[----:B------:R-:W-:Y:S01]  /*5ca0*/  DSETP.NEU.AND P0, PT, R36, RZ, PT ;  /* 0x000000ff2400722a */ /* 0x000fe20003f0d000 */
[----:B------:R-:W-:-:S13]  /*5cb0*/  BSSY.RECONVERGENT B0, `(.L_x_105) ;  /* 0x000000d000007945 */ /* 0x000fda0003800200 */
[----:B------:R-:W-:Y:S01]  /*5cc0*/  @!P0 CS2R R56, SRZ ;  /* 0x0000000000388805 */ /* 0x000fe2000001ff00 */
[----:B------:R-:W-:Y:S06]  /*5cd0*/  @!P0 BRA `(.L_x_106) ;  /* 0x0000000000288947 */ /* 0x000fec0003800000 */
[----:B------:R-:W-:Y:S01]  /*5ce0*/  DADD R56, -RZ, |R36| ;  /* 0x00000000ff387229 */ /* 0x000fe20000000524 */
[----:B------:R-:W-:Y:S01]  /*5cf0*/  BSSY.RECONVERGENT B1, `(.L_x_107) ;  /* 0x0000006000017945 */ /* 0x000fe20003800200 */
[----:B------:R-:W-:Y:S01]  /*5d00*/  ISETP.GE.AND P0, PT, R37, RZ, PT ;  /* 0x000000ff2500720c */ /* 0x000fe20003f06270 */
[----:B------:R-:W-:Y:S01]  /*5d10*/  IMAD.MOV.U32 R54, RZ, RZ, -0x33333333 ;  /* 0xcccccccdff367424 */ /* 0x000fe200078e00ff */
[----:B------:R-:W-:Y:S01]  /*5d20*/  MOV R0, 0x5d50 ;  /* 0x00005d5000007802 */ /* 0x000fe20000000f00 */
[----:B------:R-:W-:-:S10]  /*5d30*/  IMAD.MOV.U32 R55, RZ, RZ, 0x3ff4cccc ;  /* 0x3ff4ccccff377424 */ /* 0x000fd400078e00ff */
[----:B------:R-:W-:Y:S05]  /*5d40*/  CALL.REL.NOINC `($_Z12computeStateP4cellPddS0_P6cellGs$__internal_accurate_pow) ;  /* 0x0000018800507944 */ /* 0x000fea0003c00000 */
[----:B------:R-:W-:Y:S05]  /*5d50*/  BSYNC.RECONVERGENT B1 ;  /* 0x0000000000017941 */ /* 0x000fea0003800200 */
.L_x_107:
[----:B------:R-:W-:Y:S02]  /*5d60*/  FSEL R56, R56, RZ, P0 ;  /* 0x000000ff38387208 */ /* 0x000fe40000000000 */
[----:B------:R-:W-:-:S07]  /*5d70*/  FSEL R57, R57, -QNAN , P0 ;  /* 0xfff8000039397808 */ /* 0x000fce0000000000 */
.L_x_106:
[----:B------:R-:W-:Y:S05]  /*5d80*/  BSYNC.RECONVERGENT B0 ;  /* 0x0000000000007941 */ /* 0x000fea0003800200 */
.L_x_105:
[----:B------:R-:W-:Y:S01]  /*5d90*/  UMOV UR6, 0xcccccccd ;  /* 0xcccccccd00067882 */ /* 0x000fe20000000000 */
[----:B------:R-:W-:Y:S01]  /*5da0*/  UMOV UR7, 0x3ff4cccc ;  /* 0x3ff4cccc00077882 */ /* 0x000fe20000000000 */
[----:B------:R-:W-:Y:S01]  /*5db0*/  BSSY.RECONVERGENT B0, `(.L_x_108) ;  /* 0x000000b000007945 */ /* 0x000fe20003800200 */
[----:B------:R-:W-:-:S10]  /*5dc0*/  DADD R22, R36, UR6 ;  /* 0x0000000624167e29 */ /* 0x000fd40008000000 */
[----:B------:R-:W-:-:S04]  /*5dd0*/  LOP3.LUT R22, R23, 0x7ff00000, RZ, 0xc0, !PT ;  /* 0x7ff0000017167812 */ /* 0x000fc800078ec0ff */
[----:B------:R-:W-:-:S13]  /*5de0*/  ISETP.NE.AND P0, PT, R22, 0x7ff00000, PT ;  /* 0x7ff000001600780c */ /* 0x000fda0003f05270 */
[----:B------:R-:W-:Y:S05]  /*5df0*/  @P0 BRA `(.L_x_109) ;  /* 0x0000000000180947 */ /* 0x000fea0003800000 */
[----:B------:R-:W-:-:S14]  /*5e00*/  DSETP.NAN.AND P0, PT, R36, R36, PT ;  /* 0x000000242400722a */ /* 0x000fdc0003f08000 */
[----:B------:R-:W-:Y:S01]  /*5e10*/  @P0 DADD R56, R36, UR6 ;  /* 0x0000000624380e29 */ /* 0x000fe20008000000 */
[----:B------:R-:W-:Y:S10]  /*5e20*/  @P0 BRA `(.L_x_109) ;  /* 0x00000000000c0947 */ /* 0x000ff40003800000 */
[----:B------:R-:W-:-:S14]  /*5e30*/  DSETP.NEU.AND P0, PT, |R36|, +INF , PT ;  /* 0x7ff000002400742a */ /* 0x000fdc0003f0d200 */
[----:B------:R-:W-:Y:S02]  /*5e40*/  @!P0 IMAD.MOV.U32 R56, RZ, RZ, 0x0 ;  /* 0x00000000ff388424 */ /* 0x000fe400078e00ff */
[----:B------:R-:W-:-:S07]  /*5e50*/  @!P0 IMAD.MOV.U32 R57, RZ, RZ, 0x7ff00000 ;  /* 0x7ff00000ff398424 */ /* 0x000fce00078e00ff */
.L_x_109:
[----:B------:R-:W-:Y:S05]  /*5e60*/  BSYNC.RECONVERGENT B0 ;  /* 0x0000000000007941 */ /* 0x000fea0003800200 */
.L_x_108:
[----:B------:R-:W-:Y:S01]  /*5e70*/  DADD R56, R56, 1 ;  /* 0x3ff0000038387429 */ /* 0x000fe20000000000 */
[----:B------:R-:W-:Y:S01]  /*5e80*/  BSSY.RECONVERGENT B0, `(.L_x_110) ;  /* 0x0000009000007945 */ /* 0x000fe20003800200 */
[----:B------:R-:W-:Y:S01]  /*5e90*/  DSETP.NEU.AND P0, PT, R36, 1, PT ;  /* 0x3ff000002400742a */ /* 0x000fe20003f0d000 */
[----:B------:R-:W-:Y:S01]  /*5ea0*/  MOV R54, RZ ;  /* 0x000000ff00367202 */ /* 0x000fe20000000f00 */
[----:B------:R-:W-:Y:S01]  /*5eb0*/  IMAD.MOV.U32 R55, RZ, RZ, -0x40100000 ;  /* 0xbff00000ff377424 */ /* 0x000fe200078e00ff */
[----:B------:R-:W-:-:S05]  /*5ec0*/  MOV R0, 0x5f10 ;  /* 0x00005f1000007802 */ /* 0x000fca0000000f00 */
[----:B------:R-:W-:Y:S02]  /*5ed0*/  FSEL R36, R56, RZ, P0 ;  /* 0x000000ff38247208 */ /* 0x000fe40000000000 */
[----:B------:R-:W-:-:S06]  /*5ee0*/  FSEL R37, R57, 2, P0 ;  /* 0x4000000039257808 */ /* 0x000fcc0000000000 */
[----:B------:R-:W-:-:S11]  /*5ef0*/  DADD R56, -RZ, |R36| ;  /* 0x00000000ff387229 */ /* 0x000fd60000000524 */
[----:B------:R-:W-:Y:S05]  /*5f00*/  CALL.REL.NOINC `($_Z12computeStateP4cellPddS0_P6cellGs$__internal_accurate_pow) ;  /* 0x0000018400e07944 */ /* 0x000fea0003c00000 */
[----:B------:R-:W-:Y:S05]  /*5f10*/  BSYNC.RECONVERGENT B0 ;  /* 0x0000000000007941 */ /* 0x000fea0003800200 */
.L_x_110:
[----:B------:R-:W0:Y:S01]  /*5f20*/  MUFU.RCP64H R23, -20 ;  /* 0xc034000000177908 */ /* 0x000e220000001800 */
[----:B------:R-:W-:Y:S01]  /*5f30*/  IMAD.MOV.U32 R26, RZ, RZ, 0x0 ;  /* 0x00000000ff1a7424 */ /* 0x000fe200078e00ff */
[----:B------:R-:W-:Y:S01]  /*5f40*/  DADD R34, R34, 110 ;  /* 0x405b800022227429 */ /* 0x000fe20000000000 */
[----:B------:R-:W-:Y:S01]  /*5f50*/  IMAD.MOV.U32 R27, RZ, RZ, 0x40340000 ;  /* 0x40340000ff1b7424 */ /* 0x000fe200078e00ff */
[C---:B------:R-:W-:Y:S01]  /*5f60*/  DSETP.NEU.AND P1, PT, R36.reuse, RZ, PT ;  /* 0x000000ff2400722a */ /* 0x040fe20003f2d000 */
[----:B------:R-:W-:Y:S01]  /*5f70*/  IMAD.MOV.U32 R22, RZ, RZ, 0x1 ;  /* 0x00000001ff167424 */ /* 0x000fe200078e00ff */
[----:B------:R-:W-:Y:S01]  /*5f80*/  DADD R38, -RZ, -R56 ;  /* 0x00000000ff267229 */ /* 0x000fe20000000938 */
[----:B------:R-:W-:Y:S01]  /*5f90*/  ISETP.GE.AND P0, PT, R37, RZ, PT ;  /* 0x000000ff2500720c */ /* 0x000fe20003f06270 */
[----:B------:R-:W-:Y:S01]  /*5fa0*/  BSSY.RECONVERGENT B0, `(.L_x_111) ;  /* 0x0000019000007945 */ /* 0x000fe20003800200 */
[----:B------:R-:W-:-:S07]  /*5fb0*/  DSETP.NEU.AND P3, PT, R36, 1, PT ;  /* 0x3ff000002400742a */ /* 0x000fce0003f6d000 */
[----:B------:R-:W-:Y:S01]  /*5fc0*/  FSEL R56, R38, R56, !P0 ;  /* 0x0000003826387208 */ /* 0x000fe20004000000 */
[----:B0-----:R-:W-:Y:S01]  /*5fd0*/  DFMA R24, R22, R26, 1 ;  /* 0x3ff000001618742b */ /* 0x001fe2000000001a */
[----:B------:R-:W-:Y:S02]  /*5fe0*/  FSEL R57, R39, R57, !P0 ;  /* 0x0000003927397208 */ /* 0x000fe40004000000 */
[----:B------:R-:W-:-:S05]  /*5ff0*/  @!P1 MOV R56, RZ ;  /* 0x000000ff00389202 */ /* 0x000fca0000000f00 */
[----:B------:R-:W-:-:S08]  /*6000*/  DFMA R24, R24, R24, R24 ;  /* 0x000000181818722b */ /* 0x000fd00000000018 */
[----:B------:R-:W-:-:S08]  /*6010*/  DFMA R24, R22, R24, R22 ;  /* 0x000000181618722b */ /* 0x000fd00000000016 */
[----:B------:R-:W-:-:S08]  /*6020*/  DFMA R22, R24, R26, 1 ;  /* 0x3ff000001816742b */ /* 0x000fd0000000001a */
[----:B------:R-:W-:Y:S02]  /*6030*/  DFMA R24, R24, R22, R24 ;  /* 0x000000161818722b */ /* 0x000fe40000000018 */
[----:B------:R-:W-:-:S06]  /*6040*/  DADD R22, R36, -1 ;  /* 0xbff0000024167429 */ /* 0x000fcc0000000000 */
[----:B------:R-:W-:-:S04]  /*6050*/  DMUL R26, R34, R24 ;  /* 0x00000018221a7228 */ /* 0x000fc80000000000 */
[----:B------:R-:W-:-:S04]  /*6060*/  LOP3.LUT R0, R23, 0x7ff00000, RZ, 0xc0, !PT ;  /* 0x7ff0000017007812 */ /* 0x000fc800078ec0ff */
[----:B------:R-:W-:Y:S01]  /*6070*/  ISETP.NE.AND P2, PT, R0, 0x7ff00000, PT ;  /* 0x7ff000000000780c */ /* 0x000fe20003f45270 */
[----:B------:R-:W-:Y:S01]  /*6080*/  DFMA R22, R26, 20, R34 ;  /* 0x403400001a16782b */ /* 0x000fe20000000022 */
[----:B------:R-:W-:-:S05]  /*6090*/  @!P1 LOP3.LUT R0, R37, 0x7ff00000, RZ, 0xfc, !PT ;  /* 0x7ff0000025009812 */ /* 0x000fca00078efcff */
        /* <DEDUP_REMOVED lines=9> */
.L_x_112:
[----:B------:R-:W-:Y:S05]  /*6130*/  BSYNC.RECONVERGENT B0 ;  /* 0x0000000000007941 */ /* 0x000fea0003800200 */
.L_x_111:
[----:B------:R-:W-:Y:S01]  /*6140*/  FFMA R0, RZ, -2.8125, R23 ;  /* 0xc0340000ff007823 */ /* 0x000fe20000000017 */
[----:B------:R-:W-:Y:S01]  /*6150*/  FSETP.GEU.AND P1, PT, |R35|, 6.5827683646048100446e-37, PT ;  /* 0x036000002300780b */ /* 0x000fe20003f2e200 */
[----:B------:R-:W-:Y:S01]  /*6160*/  BSSY.RECONVERGENT B1, `(.L_x_113) ;  /* 0x000000c000017945 */ /* 0x000fe20003800200 */
[----:B------:R-:W-:Y:S02]  /*6170*/  FSEL R24, R56, RZ, P3 ;  /* 0x000000ff38187208 */ /* 0x000fe40001800000 */
[----:B------:R-:W-:Y:S02]  /*6180*/  FSETP.GT.AND P0, PT, |R0|, 1.469367938527859385e-39, PT ;  /* 0x001000000000780b */ /* 0x000fe40003f04200 */
[----:B------:R-:W-:-:S06]  /*6190*/  FSEL R25, R57, 1.875, P3 ;  /* 0x3ff0000039197808 */ /* 0x000fcc0001800000 */
[----:B------:R-:W-:-:S05]  /*61a0*/  DMUL R16, R16, R24 ;  /* 0x0000001810107228 */ /* 0x000fca0000000000 */
[----:B------:R-:W-:Y:S06]  /*61b0*/  @P0 BRA P1, `(.L_x_114) ;  /* 0x0000000000180947 */ /* 0x000fec0000800000 */
[----:B------:R-:W-:Y:S01]  /*61c0*/  IMAD.MOV.U32 R24, RZ, RZ, R34 ;  /* 0x000000ffff187224 */ /* 0x000fe200078e0022 */
[----:B------:R-:W-:Y:S01]  /*61d0*/  MOV R22, RZ ;  /* 0x000000ff00167202 */ /* 0x000fe20000000f00 */
[----:B------:R-:W-:Y:S01]  /*61e0*/  IMAD.MOV.U32 R25, RZ, RZ, R35 ;  /* 0x000000ffff197224 */ /* 0x000fe200078e0023 */
[----:B------:R-:W-:Y:S01]  /*61f0*/  MOV R0, 0x6220 ;  /* 0x0000622000007802 */ /* 0x000fe20000000f00 */
[----:B------:R-:W-:-:S07]  /*6200*/  IMAD.MOV.U32 R23, RZ, RZ, -0x3fcc0000 ;  /* 0xc0340000ff177424 */ /* 0x000fce00078e00ff */
[----:B------:R-:W-:Y:S05]  /*6210*/  CALL.REL.NOINC `($__internal_2_$__cuda_sm20_div_rn_f64_full) ;  /* 0x0000017800c87944 */ /* 0x000fea0003c00000 */
.L_x_114:
[----:B------:R-:W-:Y:S05]  /*6220*/  BSYNC.RECONVERGENT B1 ;  /* 0x0000000000017941 */ /* 0x000fea0003800200 */
.L_x_113:
        /* <DEDUP_REMOVED lines=14> */
[----:B------:R-:W-:Y:S01]  /*6310*/  MOV R25, 0x3e928af3 ;  /* 0x3e928af300197802 */ /* 0x000fe20000000f00 */
[----:B------:R-:W-:-:S05]  /*6320*/  UMOV UR7, 0x3e5ade15 ;  /* 0x3e5ade1500077882 */ /* 0x000fca0000000000 */
        /* <DEDUP_REMOVED lines=28> */
[----:B------:R-:W-:Y:S01]  /*64f0*/  IMAD.MOV.U32 R34, RZ, RZ, R24 ;  /* 0x000000ffff227224 */ /* 0x000fe200078e0018 */
[----:B------:R-:W-:Y:S06]  /*6500*/  @!P0 BRA `(.L_x_116) ;  /* 0x0000000000348947 */ /* 0x000fec0003800000 */
[----:B------:R-:W-:Y:S01]  /*6510*/  FSETP.GEU.AND P1, PT, |R23|, 4.2275390625, PT ;  /* 0x408748001700780b */ /* 0x000fe20003f2e200 */
[C---:B------:R-:W-:Y:S02]  /*6520*/  DADD R26, R22.reuse, +INF ;  /* 0x7ff00000161a7429 */ /* 0x040fe40000000000 */
[----:B------:R-:W-:-:S08]  /*6530*/  DSETP.GEU.AND P0, PT, R22, RZ, PT ;  /* 0x000000ff1600722a */ /* 0x000fd00003f0e000 */
[----:B------:R-:W-:Y:S02]  /*6540*/  FSEL R34, R26, RZ, P0 ;  /* 0x000000ff1a227208 */ /* 0x000fe40000000000 */
[----:B------:R-:W-:Y:S02]  /*6550*/  @!P1 LEA.HI R0, R36, R36, RZ, 0x1 ;  /* 0x0000002424009211 */ /* 0x000fe400078f08ff */
[----:B------:R-:W-:Y:S01]  /*6560*/  @!P1 MOV R22, R24 ;  /* 0x0000001800169202 */ /* 0x000fe20000000f00 */
[----:B------:R-:W-:Y:S01]  /*6570*/  @!P1 IMAD.MOV.U32 R24, RZ, RZ, RZ ;  /* 0x000000ffff189224 */ /* 0x000fe200078e00ff */
[----:B------:R-:W-:Y:S02]  /*6580*/  @!P1 SHF.R.S32.HI R23, RZ, 0x1, R0 ;  /* 0x00000001ff179819 */ /* 0x000fe40000011400 */
[----:B------:R-:W-:-:S03]  /*6590*/  FSEL R35, R27, RZ, P0 ;  /* 0x000000ff1b237208 */ /* 0x000fc60000000000 */
[----:B------:R-:W-:Y:S02]  /*65a0*/  @!P1 IMAD.IADD R36, R36, 0x1, -R23 ;  /* 0x0000000124249824 */ /* 0x000fe400078e0a17 */
[----:B------:R-:W-:-:S03]  /*65b0*/  @!P1 IMAD R23, R23, 0x100000, R25 ;  /* 0x0010000017179824 */ /* 0x000fc600078e0219 */
[----:B------:R-:W-:-:S06]  /*65c0*/  @!P1 LEA R25, R36, 0x3ff00000, 0x14 ;  /* 0x3ff0000024199811 */ /* 0x000fcc00078ea0ff */
[----:B------:R-:W-:-:S11]  /*65d0*/  @!P1 DMUL R34, R22, R24 ;  /* 0x0000001816229228 */ /* 0x000fd60000000000 */
.L_x_116:
[----:B------:R-:W-:Y:S05]  /*65e0*/  BSYNC.RECONVERGENT B0 ;  /* 0x0000000000007941 */ /* 0x000fea0003800200 */
.L_x_115:
[----:B------:R-:W-:Y:S01]  /*65f0*/  DADD R34, R34, 1 ;  /* 0x3ff0000022227429 */ /* 0x000fe20000000000 */
[----:B------:R-:W-:Y:S01]  /*6600*/  BSSY.RECONVERGENT B0, `(.L_x_117) ;  /* 0x0000006000007945 */ /* 0x000fe20003800200 */
[----:B------:R-:W-:Y:S01]  /*6610*/  IMAD.MOV.U32 R54, RZ, RZ, RZ ;  /* 0x000000ffff367224 */ /* 0x000fe200078e00ff */
[----:B------:R-:W-:Y:S01]  /*6620*/  MOV R0, 0x6660 ;  /* 0x0000666000007802 */ /* 0x000fe20000000f00 */
[----:B------:R-:W-:-:S04]  /*6630*/  IMAD.MOV.U32 R55, RZ, RZ, -0x40100000 ;  /* 0xbff00000ff377424 */ /* 0x000fc800078e00ff */
[----:B------:R-:W-:-:S11]  /*6640*/  DADD R56, -RZ, |R34| ;  /* 0x00000000ff387229 */ /* 0x000fd60000000522 */
[----:B------:R-:W-:Y:S05]  /*6650*/  CALL.REL.NOINC `($_Z12computeStateP4cellPddS0_P6cellGs$__internal_accurate_pow) ;  /* 0x00000180000c7944 */ /* 0x000fea0003c00000 */
[----:B------:R-:W-:Y:S05]  /*6660*/  BSYNC.RECONVERGENT B0 ;  /* 0x0000000000007941 */ /* 0x000fea0003800200 */
.L_x_117:
[C---:B------:R-:W-:Y:S01]  /*6670*/  DADD R22, R34.reuse, -1 ;  /* 0xbff0000022167429 */ /* 0x040fe20000000000 */
[----:B------:R-:W-:Y:S01]  /*6680*/  ISETP.GE.AND P0, PT, R35, RZ, PT ;  /* 0x000000ff2300720c */ /* 0x000fe20003f06270 */
[----:B------:R-:W-:Y:S01]  /*6690*/  DSETP.NEU.AND P1, PT, R34, RZ, PT ;  /* 0x000000ff2200722a */ /* 0x000fe20003f2d000 */
[----:B------:R-:W-:Y:S01]  /*66a0*/  BSSY.RECONVERGENT B0, `(.L_x_118) ;  /* 0x0000010000007945 */ /* 0x000fe20003800200 */
[----:B------:R-:W-:-:S06]  /*66b0*/  DADD R24, -RZ, -R56 ;  /* 0x00000000ff187229 */ /* 0x000fcc0000000938 */
[----:B------:R-:W-:-:S04]  /*66c0*/  LOP3.LUT R22, R23, 0x7ff00000, RZ, 0xc0, !PT ;  /* 0x7ff0000017167812 */ /* 0x000fc800078ec0ff */
[----:B------:R-:W-:Y:S02]  /*66d0*/  ISETP.NE.AND P2, PT, R22, 0x7ff00000, PT ;  /* 0x7ff000001600780c */ /* 0x000fe40003f45270 */
[----:B------:R-:W-:Y:S02]  /*66e0*/  @!P1 LOP3.LUT R0, R35, 0x7ff00000, RZ, 0xfc, !PT ;  /* 0x7ff0000023009812 */ /* 0x000fe400078efcff */
[----:B------:R-:W-:Y:S01]  /*66f0*/  FSEL R56, R24, R56, !P0 ;  /* 0x0000003818387208 */ /* 0x000fe20004000000 */
[----:B------:R-:W-:Y:S01]  /*6700*/  @!P1 IMAD.MOV.U32 R56, RZ, RZ, RZ ;  /* 0x000000ffff389224 */ /* 0x000fe200078e00ff */
[----:B------:R-:W-:Y:S02]  /*6710*/  FSEL R57, R25, R57, !P0 ;  /* 0x0000003919397208 */ /* 0x000fe40004000000 */
[----:B------:R-:W-:-:S05]  /*6720*/  @!P1 MOV R57, R0 ;  /* 0x0000000000399202 */ /* 0x000fca0000000f00 */
[----:B------:R-:W-:Y:S05]  /*6730*/  @P2 BRA `(.L_x_119) ;  /* 0x0000000000182947 */ /* 0x000fea0003800000 */
[----:B------:R-:W-:-:S14]  /*6740*/  DSETP.NAN.AND P1, PT, R34, R34, PT ;  /* 0x000000222200722a */ /* 0x000fdc0003f28000 */
[----:B------:R-:W-:Y:S01]  /*6750*/  @P1 DADD R56, R34, -1 ;  /* 0xbff0000022381429 */ /* 0x000fe20000000000 */
[----:B------:R-:W-:Y:S10]  /*6760*/  @P1 BRA `(.L_x_119) ;  /* 0x00000000000c1947 */ /* 0x000ff40003800000 */
[----:B------:R-:W-:-:S14]  /*6770*/  DSETP.NEU.AND P1, PT, |R34|, +INF , PT ;  /* 0x7ff000002200742a */ /* 0x000fdc0003f2d200 */
[----:B------:R-:W-:Y:S01]  /*6780*/  @!P1 SEL R57, RZ, 0x80000000, P0 ;  /* 0x80000000ff399807 */ /* 0x000fe20000000000 */
[----:B------:R-:W-:-:S07]  /*6790*/  @!P1 IMAD.MOV.U32 R56, RZ, RZ, RZ ;  /* 0x000000ffff389224 */ /* 0x000fce00078e00ff */
.L_x_119:
[----:B------:R-:W-:Y:S05]  /*67a0*/  BSYNC.RECONVERGENT B0 ;  /* 0x0000000000007941 */ /* 0x000fea0003800200 */
.L_x_118:
[----:B------:R-:W-:Y:S01]  /*67b0*/  UMOV UR6, 0xcccccccd ;  /* 0xcccccccd00067882 */ /* 0x000fe20000000000 */
[----:B------:R-:W-:Y:S01]  /*67c0*/  UMOV UR7, 0x4030cccc ;  /* 0x4030cccc00077882 */ /* 0x000fe20000000000 */
[----:B------:R-:W-:Y:S01]  /*67d0*/  IMAD.MOV.U32 R22, RZ, RZ, 0x1 ;  /* 0x00000001ff167424 */ /* 0x000fe200078e00ff */
[----:B------:R-:W-:Y:S01]  /*67e0*/  DADD R24, R12, UR6 ;  /* 0x000000060c187e29 */ /* 0x000fe20008000000 */
[----:B------:R-:W-:Y:S01]  /*67f0*/  UMOV UR6, 0x6a7ef9db ;  /* 0x6a7ef9db00067882 */ /* 0x000fe20000000000 */
[----:B------:R-:W-:Y:S01]  /*6800*/  UMOV UR7, 0x406194bc ;  /* 0x406194bc00077882 */ /* 0x000fe20000000000 */
[----:B------:R-:W-:Y:S01]  /*6810*/  DSETP.NEU.AND P0, PT, R34, 1, PT ;  /* 0x3ff000002200742a */ /* 0x000fe20003f0d000 */
[----:B------:R-:W-:Y:S02]  /*6820*/  BSSY.RECONVERGENT B1, `(.L_x_120) ;  /* 0x0000016000017945 */ /* 0x000fe40003800200 */
[----:B------:R-:W0:Y:S03]  /*6830*/  MUFU.RCP64H R23, R25 ;  /* 0x0000001900177308 */ /* 0x000e260000001800 */
[----:B------:R-:W-:-:S02]  /*6840*/  FSEL R102, R56, RZ, P0 ;  /* 0x000000ff38667208 */ /* 0x000fc40000000000 */
[----:B------:R-:W-:-:S06]  /*6850*/  FSEL R103, R57, 1.875, P0 ;  /* 0x3ff0000039677808 */ /* 0x000fcc0000000000 */
[----:B------:R-:W-:Y:S02]  /*6860*/  DMUL R102, R16, R102 ;  /* 0x0000006610667228 */ /* 0x000fe40000000000 */
[----:B0-----:R-:W-:-:S08]  /*6870*/  DFMA R26, -R24, R22, 1 ;  /* 0x3ff00000181a742b */ /* 0x001fd00000000116 */
[----:B------:R-:W-:-:S08]  /*6880*/  DFMA R26, R26, R26, R26 ;  /* 0x0000001a1a1a722b */ /* 0x000fd0000000001a */
[----:B------:R-:W-:-:S08]  /*6890*/  DFMA R26, R22, R26, R22 ;  /* 0x0000001a161a722b */ /* 0x000fd00000000016 */
[----:B------:R-:W-:-:S08]  /*68a0*/  DFMA R22, -R24, R26, 1 ;  /* 0x3ff000001816742b */ /* 0x000fd0000000011a */
[----:B------:R-:W-:-:S08]  /*68b0*/  DFMA R22, R26, R22, R26 ;  /* 0x000000161a16722b */ /* 0x000fd0000000001a */
[----:B------:R-:W-:-:S08]  /*68c0*/  DMUL R26, R22, UR6 ;  /* 0x00000006161a7c28 */ /* 0x000fd00008000000 */
[----:B------:R-:W-:-:S08]  /*68d0*/  DFMA R36, -R24, R26, UR6 ;  /* 0x0000000618247e2b */ /* 0x000fd0000800011a */
[----:B------:R-:W-:-:S10]  /*68e0*/  DFMA R22, R22, R36, R26 ;  /* 0x000000241616722b */ /* 0x000fd4000000001a */
[----:B------:R-:W-:-:S05]  /*68f0*/  FFMA R0, RZ, R25, R23 ;  /* 0x00000019ff007223 */ /* 0x000fca0000000017 */
[----:B------:R-:W-:-:S13]  /*6900*/  FSETP.GT.AND P0, PT, |R0|, 1.469367938527859385e-39, PT ;  /* 0x001000000000780b */ /* 0x000fda0003f04200 */
[----:B------:R-:W-:Y:S05]  /*6910*/  @P0 BRA `(.L_x_121) ;  /* 0x0000000000180947 */ /* 0x000fea0003800000 */
[----:B------:R-:W-:Y:S01]  /*6920*/  IMAD.MOV.U32 R22, RZ, RZ, R24 ;  /* 0x000000ffff167224 */ /* 0x000fe200078e0018 */
[----:B------:R-:W-:Y:S01]  /*6930*/  MOV R24, 0x6a7ef9db ;  /* 0x6a7ef9db00187802 */ /* 0x000fe20000000f00 */
[----:B------:R-:W-:Y:S01]  /*6940*/  IMAD.MOV.U32 R23, RZ, RZ, R25 ;  /* 0x000000ffff177224 */ /* 0x000fe200078e0019 */
[----:B------:R-:W-:Y:S01]  /*6950*/  MOV R0, 0x6980 ;  /* 0x0000698000007802 */ /* 0x000fe20000000f00 */
[----:B------:R-:W-:-:S07]  /*6960*/  IMAD.MOV.U32 R25, RZ, RZ, 0x406194bc ;  /* 0x406194bcff197424 */ /* 0x000fce00078e00ff */
[----:B------:R-:W-:Y:S05]  /*6970*/  CALL.REL.NOINC `($__internal_2_$__cuda_sm20_div_rn_f64_full) ;  /* 0x0000017000f07944 */ /* 0x000fea0003c00000 */
.L_x_121:
[----:B------:R-:W-:Y:S05]  /*6980*/  BSYNC.RECONVERGENT B1 ;  /* 0x0000000000017941 */ /* 0x000fea0003800200 */
.L_x_120:
        /* <DEDUP_REMOVED lines=13> */
[----:B------:R-:W-:Y:S01]  /*6a60*/  LOP3.LUT R16, R0, 0xfffff, RZ, 0xc0, !PT ;  /* 0x000fffff00107812 */ /* 0x000fe200078ec0ff */
[----:B------:R-:W-:Y:S01]  /*6a70*/  IMAD.MOV.U32 R24, RZ, RZ, RZ ;  /* 0x000000ffff187224 */ /* 0x000fe200078e00ff */
[----:B------:R-:W-:Y:S01]  /*6a80*/  MOV R37, 0x3ed0ee25 ;  /* 0x3ed0ee2500257802 */ /* 0x000fe20000000f00 */
[----:B------:R-:W-:Y:S01]  /*6a90*/  IMAD.MOV.U32 R36, RZ, RZ, -0x748574fc ;  /* 0x8b7a8b04ff247424 */ /* 0x000fe200078e00ff */
[----:B------:R-:W-:Y:S01]  /*6aa0*/  LOP3.LUT R17, R16, 0x3ff00000, RZ, 0xfc, !PT ;  /* 0x3ff0000010117812 */ /* 0x000fe200078efcff */
[----:B------:R-:W-:Y:S01]  /*6ab0*/  UMOV UR6, 0x3ae80f1e ;  /* 0x3ae80f1e00067882 */ /* 0x000fe20000000000 */
[----:B------:R-:W-:Y:S01]  /*6ac0*/  MOV R16, R22 ;  /* 0x0000001600107202 */ /* 0x000fe20000000f00 */
[----:B------:R-:W-:Y:S01]  /*6ad0*/  UMOV UR7, 0x3eb1380b ;  /* 0x3eb1380b00077882 */ /* 0x000fe20000000000 */
[----:B------:R-:W-:Y:S01]  /*6ae0*/  ISETP.GE.U32.AND P0, PT, R17, 0x3ff6a09f, PT ;  /* 0x3ff6a09f1100780c */ /* 0x000fe20003f06070 */
[----:B------:R-:W-:Y:S01]  /*6af0*/  UMOV UR8, 0x80000000 ;  /* 0x8000000000087882 */ /* 0x000fe20000000000 */
[----:B------:R-:W-:Y:S01]  /*6b00*/  LEA.HI R39, R0, R39, RZ, 0xc ;  /* 0x0000002700277211 */ /* 0x000fe200078f60ff */
[----:B------:R-:W-:-:S10]  /*6b10*/  UMOV UR9, 0x43300000 ;  /* 0x4330000000097882 */ /* 0x000fd40000000000 */
[----:B------:R-:W-:Y:S02]  /*6b20*/  @P0 VIADD R23, R17, 0xfff00000 ;  /* 0xfff0000011170836 */ /* 0x000fe40000000000 */
[----:B------:R-:W-:Y:S02]  /*6b30*/  @P0 VIADD R39, R39, 0x1 ;  /* 0x0000000127270836 */ /* 0x000fe40000000000 */
[----:B------:R-:W-:-:S03]  /*6b40*/  @P0 IMAD.MOV.U32 R17, RZ, RZ, R23 ;  /* 0x000000ffff110224 */ /* 0x000fc600078e0017 */
[----:B------:R-:W-:Y:S01]  /*6b50*/  LOP3.LUT R38, R39, 0x80000000, RZ, 0x3c, !PT ;  /* 0x8000000027267812 */ /* 0x000fe200078e3cff */
[----:B------:R-:W-:Y:S02]  /*6b60*/  IMAD.MOV.U32 R39, RZ, RZ, 0x43300000 ;  /* 0x43300000ff277424 */ /* 0x000fe400078e00ff */
[C---:B------:R-:W-:Y:S02]  /*6b70*/  DADD R22, R16.reuse, 1 ;  /* 0x3ff0000010167429 */ /* 0x040fe40000000000 */
[----:B------:R-:W-:Y:S02]  /*6b80*/  DADD R16, R16, -1 ;  /* 0xbff0000010107429 */ /* 0x000fe40000000000 */
[----:B------:R-:W-:Y:S01]  /*6b90*/  DADD R38, R38, -UR8 ;  /* 0x8000000826267e29 */ /* 0x000fe20008000000 */
[----:B------:R-:W-:Y:S01]  /*6ba0*/  UMOV UR8, 0xfefa39ef ;  /* 0xfefa39ef00087882 */ /* 0x000fe20000000000 */
[----:B------:R-:W0:Y:S01]  /*6bb0*/  MUFU.RCP64H R25, R23 ;  /* 0x0000001700197308 */ /* 0x000e220000001800 */
[----:B------:R-:W-:Y:S01]  /*6bc0*/  UMOV UR9, 0x3fe62e42 ;  /* 0x3fe62e4200097882 */ /* 0x000fe20000000000 */
[----:B0-----:R-:W-:-:S08]  /*6bd0*/  DFMA R26, -R22, R24, 1 ;  /* 0x3ff00000161a742b */ /* 0x001fd00000000118 */
        /* <DEDUP_REMOVED lines=41> */
.L_x_123:
[----:B------:R-:W-:Y:S01]  /*6e70*/  IMAD.MOV.U32 R22, RZ, RZ, 0x0 ;  /* 0x00000000ff167424 */ /* 0x000fe200078e00ff */
[----:B------:R-:W-:Y:S01]  /*6e80*/  LOP3.LUT P0, RZ, R17, 0x7fffffff, RZ, 0xc0, !PT ;  /* 0x7fffffff11ff7812 */ /* 0x000fe2000780c0ff */
[----:B------:R-:W-:-:S06]  /*6e90*/  IMAD.MOV.U32 R23, RZ, RZ, 0x7ff00000 ;  /* 0x7ff00000ff177424 */ /* 0x000fcc00078e00ff */
[----:B------:R-:W-:-:S10]  /*6ea0*/  DFMA R22, R16, R22, +INF ;  /* 0x7ff000001016742b */ /* 0x000fd40000000016 */
[----:B------:R-:W-:Y:S02]  /*6eb0*/  FSEL R34, R22, RZ, P0 ;  /* 0x000000ff16227208 */ /* 0x000fe40000000000 */
[----:B------:R-:W-:-:S07]  /*6ec0*/  FSEL R35, R23, -QNAN , P0 ;  /* 0xfff0000017237808 */ /* 0x000fce0000000000 */
.L_x_124:
[----:B------:R-:W-:Y:S05]  /*6ed0*/  BSYNC.RECONVERGENT B0 ;  /* 0x0000000000007941 */ /* 0x000fea0003800200 */
.L_x_122:
[----:B------:R-:W2:Y:S01]  /*6ee0*/  LDG.E.64 R16, desc[UR4][R48.64+0x20] ;  /* 0x0000200430107981 */ /* 0x000ea2000c1e1b00 */
[----:B------:R-:W-:Y:S01]  /*6ef0*/  BSSY.RECONVERGENT B0, `(.L_x_125) ;  /* 0x0000006000007945 */ /* 0x000fe20003800200 */
[----:B------:R-:W-:Y:S01]  /*6f00*/  MOV R54, RZ ;  /* 0x000000ff00367202 */ /* 0x000fe20000000f00 */
[----:B------:R-:W-:Y:S01]  /*6f10*/  IMAD.MOV.U32 R55, RZ, RZ, 0x40080000 ;  /* 0x40080000ff377424 */ /* 0x000fe200078e00ff */
[----:B------:R-:W-:Y:S01]  /*6f20*/  MOV R0, 0x6f50 ;  /* 0x00006f5000007802 */ /* 0x000fe20000000f00 */
[----:B--2---:R-:W-:-:S11]  /*6f30*/  DADD R56, -RZ, |R16| ;  /* 0x00000000ff387229 */ /* 0x004fd60000000510 */
[----:B------:R-:W-:Y:S05]  /*6f40*/  CALL.REL.NOINC `($_Z12computeStateP4cellPddS0_P6cellGs$__internal_accurate_pow) ;  /* 0x0000017400d07944 */ /* 0x000fea0003c00000 */
[----:B------:R-:W-:Y:S05]  /*6f50*/  BSYNC.RECONVERGENT B0 ;  /* 0x0000000000007941 */ /* 0x000fea0003800200 */
.L_x_125:
[----:B------:R0:W5:Y:S01]  /*6f60*/  LDG.E.64 R24, desc[UR4][R48.64+0x28] ;  /* 0x0000280430187981 */ /* 0x000162000c1e1b00 */
[----:B------:R-:W1:Y:S01]  /*6f70*/  MUFU.RCP64H R23, -26.7137603759765625 ;  /* 0xc03ab6b900177908 */ /* 0x000e620000001800 */
[----:B------:R-:W-:Y:S01]  /*6f80*/  IMAD.MOV.U32 R40, RZ, RZ, 0x4c2906f ;  /* 0x04c2906fff287424 */ /* 0x000fe200078e00ff */
[----:B------:R-:W-:Y:S01]  /*6f90*/  DADD R38, -RZ, -R56 ;  /* 0x00000000ff267229 */ /* 0x000fe20000000938 */
[----:B------:R-:W-:Y:S01]  /*6fa0*/  IMAD.MOV.U32 R41, RZ, RZ, 0x403ab6b9 ;  /* 0x403ab6b9ff297424 */ /* 0x000fe200078e00ff */
[C---:B------:R-:W-:Y:S01]  /*6fb0*/  DSETP.NEU.AND P2, PT, R16.reuse, RZ, PT ;  /* 0x000000ff1000722a */ /* 0x040fe20003f4d000 */
[----:B------:R-:W-:Y:S01]  /*6fc0*/  IMAD.MOV.U32 R22, RZ, RZ, 0x1 ;  /* 0x00000001ff167424 */ /* 0x000fe200078e00ff */
[----:B------:R-:W-:Y:S01]  /*6fd0*/  ISETP.GE.AND P1, PT, R17, RZ, PT ;  /* 0x000000ff1100720c */ /* 0x000fe20003f26270 */
[----:B------:R-:W-:Y:S01]  /*6fe0*/  BSSY.RECONVERGENT B0, `(.L_x_126) ;  /* 0x000001a000007945 */ /* 0x000fe20003800200 */
[----:B------:R-:W-:-:S04]  /*6ff0*/  DSETP.NEU.AND P0, PT, R16, 1, PT ;  /* 0x3ff000001000742a */ /* 0x000fc80003f0d000 */
[----:B------:R-:W-:Y:S02]  /*7000*/  FSEL R57, R39, R57, !P1 ;  /* 0x0000003927397208 */ /* 0x000fe40004800000 */
[----:B------:R-:W-:Y:S01]  /*7010*/  FSEL R56, R38, R56, !P1 ;  /* 0x0000003826387208 */ /* 0x000fe20004800000 */
[----:B-1----:R-:W-:-:S08]  /*7020*/  DFMA R26, R22, R40, 1 ;  /* 0x3ff00000161a742b */ /* 0x002fd00000000028 */
[----:B------:R-:W-:-:S08]  /*7030*/  DFMA R26, R26, R26, R26 ;  /* 0x0000001a1a1a722b */ /* 0x000fd0000000001a */
[----:B------:R-:W-:Y:S02]  /*7040*/  DFMA R26, R22, R26, R22 ;  /* 0x0000001a161a722b */ /* 0x000fe40000000016 */
[----:B------:R-:W-:-:S06]  /*7050*/  DADD R22, R16, 3 ;  /* 0x4008000010167429 */ /* 0x000fcc0000000000 */
[----:B------:R-:W-:-:S04]  /*7060*/  DFMA R36, R26, R40, 1 ;  /* 0x3ff000001a24742b */ /* 0x000fc80000000028 */
[----:B------:R-:W-:Y:S01]  /*7070*/  LOP3.LUT R22, R23, 0x7ff00000, RZ, 0xc0, !PT ;  /* 0x7ff0000017167812 */ /* 0x000fe200078ec0ff */
[----:B------:R-:W-:Y:S02]  /*7080*/  IMAD.MOV.U32 R23, RZ, RZ, R57 ;  /* 0x000000ffff177224 */ /* 0x000fe400078e0039 */
[----:B------:R-:W-:Y:S01]  /*7090*/  @!P2 IMAD.MOV.U32 R23, RZ, RZ, R17 ;  /* 0x000000ffff17a224 */ /* 0x000fe200078e0011 */
[----:B------:R-:W-:Y:S01]  /*70a0*/  DFMA R36, R26, R36, R26 ;  /* 0x000000241a24722b */ /* 0x000fe2000000001a */
[----:B------:R-:W-:Y:S02]  /*70b0*/  ISETP.NE.AND P3, PT, R22, 0x7ff00000, PT ;  /* 0x7ff000001600780c */ /* 0x000fe40003f65270 */
[----:B------:R-:W-:Y:S01]  /*70c0*/  MOV R22, R56 ;  /* 0x0000003800167202 */ /* 0x000fe20000000f00 */
[----:B------:R-:W-:-:S04]  /*70d0*/  @!P2 IMAD.MOV.U32 R22, RZ, RZ, RZ ;  /* 0x000000ffff16a224 */ /* 0x000fc800078e00ff */
[----:B------:R-:W-:-:S08]  /*70e0*/  DMUL R26, R46, R36 ;  /* 0x000000242e1a7228 */ /* 0x000fd00000000000 */
[----:B------:R-:W-:Y:S01]  /*70f0*/  DFMA R38, R26, R40, R46 ;  /* 0x000000281a26722b */ /* 0x000fe2000000002e */
[----:B0-----:R-:W-:Y:S10]  /*7100*/  @P3 BRA `(.L_x_127) ;  /* 0x00000000001c3947 */ /* 0x001ff40003800000 */
[----:B------:R-:W-:-:S14]  /*7110*/  DSETP.NAN.AND P4, PT, R16, R16, PT ;  /* 0x000000101000722a */ /* 0x000fdc0003f88000 */
[----:B------:R-:W-:Y:S01]  /*7120*/  @P4 DADD R22, R16, 3 ;  /* 0x4008000010164429 */ /* 0x000fe20000000000 */
[----:B------:R-:W-:Y:S10]  /*7130*/  @P4 BRA `(.L_x_127) ;  /* 0x0000000000104947 */ /* 0x000ff40003800000 */
[----:B------:R-:W-:-:S14]  /*7140*/  DSETP.NEU.AND P4, PT, |R16|, +INF , PT ;  /* 0x7ff000001000742a */ /* 0x000fdc0003f8d200 */
[----:B------:R-:W-:Y:S01]  /*7150*/  @!P4 IMAD.MOV.U32 R0, RZ, RZ, -0x100000 ;  /* 0xfff00000ff00c424 */ /* 0x000fe200078e00ff */
[----:B------:R-:W-:-:S04]  /*7160*/  @!P4 MOV R22, RZ ;  /* 0x000000ff0016c202 */ /* 0x000fc80000000f00 */
[----:B------:R-:W-:-:S07]  /*7170*/  @!P4 SEL R23, R0, 0x7ff00000, !P1 ;  /* 0x7ff000000017c807 */ /* 0x000fce0004800000 */
.L_x_127:
[----:B------:R-:W-:Y:S05]  /*7180*/  BSYNC.RECONVERGENT B0 ;  /* 0x0000000000007941 */ /* 0x000fea0003800200 */
.L_x_126:
[----:B------:R-:W-:Y:S01]  /*7190*/  BSSY.RECONVERGENT B0, `(.L_x_128) ;  /* 0x000000d000007945 */ /* 0x000fe20003800200 */
[----:B------:R-:W-:Y:S01]  /*71a0*/  FSEL R22, R22, RZ, P0 ;  /* 0x000000ff16167208 */ /* 0x000fe20000000000 */
[----:B------:R-:W-:Y:S01]  /*71b0*/  @!P2 IMAD.MOV.U32 R56, RZ, RZ, RZ ;  /* 0x000000ffff38a224 */ /* 0x000fe200078e00ff */
[----:B------:R-:W-:Y:S01]  /*71c0*/  FSEL R23, R23, 1.875, P0 ;  /* 0x3ff0000017177808 */ /* 0x000fe20000000000 */
[----:B------:R-:W-:Y:S01]  /*71d0*/  @!P2 IMAD.MOV.U32 R57, RZ, RZ, R17 ;  /* 0x000000ffff39a224 */ /* 0x000fe200078e0011 */
[----:B------:R-:W-:Y:S06]  /*71e0*/  @P3 BRA `(.L_x_129) ;  /* 0x00000000001c3947 */ /* 0x000fec0003800000 */
[----:B------:R-:W-:-:S14]  /*71f0*/  DSETP.NAN.AND P2, PT, R16, R16, PT ;  /* 0x000000101000722a */ /* 0x000fdc0003f48000 */
[----:B------:R-:W-:Y:S01]  /*7200*/  @P2 DADD R56, R16, 3 ;  /* 0x4008000010382429 */ /* 0x000fe20000000000 */
[----:B------:R-:W-:Y:S10]  /*7210*/  @P2 BRA `(.L_x_129) ;  /* 0x0000000000102947 */ /* 0x000ff40003800000 */
[----:B------:R-:W-:-:S14]  /*7220*/  DSETP.NEU.AND P2, PT, |R16|, +INF , PT ;  /* 0x7ff000001000742a */ /* 0x000fdc0003f4d200 */
[----:B------:R-:W-:Y:S02]  /*7230*/  @!P2 IMAD.MOV.U32 R0, RZ, RZ, -0x100000 ;  /* 0xfff00000ff00a424 */ /* 0x000fe400078e00ff */
[----:B------:R-:W-:-:S03]  /*7240*/  @!P2 IMAD.MOV.U32 R56, RZ, RZ, RZ ;  /* 0x000000ffff38a224 */ /* 0x000fc600078e00ff */
[----:B------:R-:W-:-:S07]  /*7250*/  @!P2 SEL R57, R0, 0x7ff00000, !P1 ;  /* 0x7ff000000039a807 */ /* 0x000fce0004800000 */
.L_x_129:
[----:B------:R-:W-:Y:S05]  /*7260*/  BSYNC.RECONVERGENT B0 ;  /* 0x0000000000007941 */ /* 0x000fea0003800200 */
.L_x_128:
[----:B------:R-:W-:Y:S01]  /*7270*/  DFMA R16, R36, R38, R26 ;  /* 0x000000262410722b */ /* 0x000fe2000000001a */
[----:B------:R-:W-:Y:S01]  /*7280*/  UMOV UR6, 0x4c2906f ;  /* 0x04c2906f00067882 */ /* 0x000fe20000000000 */
[----:B------:R-:W-:Y:S01]  /*7290*/  DMUL R56, RZ, R56 ;  /* 0x00000038ff387228 */ /* 0x000fe20000000000 */
[----:B------:R-:W-:Y:S01]  /*72a0*/  UMOV UR7, 0x403ab6b9 ;  /* 0x403ab6b900077882 */ /* 0x000fe20000000000 */
[----:B------:R-:W-:Y:S01]  /*72b0*/  DMUL R14, R14, R22 ;  /* 0x000000160e0e7228 */ /* 0x000fe20000000000 */
[----:B------:R-:W-:Y:S01]  /*72c0*/  FSETP.GEU.AND P1, PT, |R47|, 6.5827683646048100446e-37, PT ;  /* 0x036000002f00780b */ /* 0x000fe20003f2e200 */
[----:B------:R-:W-:Y:S01]  /*72d0*/  DFMA R34, R34, -UR6, R46 ;  /* 0x8000000622227c2b */ /* 0x000fe2000800002e */
[----:B------:R-:W-:Y:S03]  /*72e0*/  BSSY.RECONVERGENT B1, `(.L_x_130) ;  /* 0x0000011000017945 */ /* 0x000fe60003800200 */
[----:B------:R-:W-:-:S02]  /*72f0*/  FFMA R0, RZ, -2.9174025058746337891, R17 ;  /* 0xc03ab6b9ff007823 */ /* 0x000fc40000000011 */
[----:B------:R-:W-:Y:S01]  /*7300*/  FSEL R100, R56, RZ, P0 ;  /* 0x000000ff38647208 */ /* 0x000fe20000000000 */
[----:B-----5:R-:W-:Y:S01]  /*7310*/  DMUL R14, R14, R24 ;  /* 0x000000180e0e7228 */ /* 0x020fe20000000000 */
[----:B------:R-:W-:Y:S02]  /*7320*/  FSEL R101, R57, RZ, P0 ;  /* 0x000000ff39657208 */ /* 0x000fe40000000000 */
[----:B------:R-:W-:-:S04]  /*7330*/  FSETP.GT.AND P0, PT, |R0|, 1.469367938527859385e-39, PT ;  /* 0x001000000000780b */ /* 0x000fc80003f04200 */
[----:B------:R-:W-:-:S08]  /*7340*/  DMUL R100, R34, R100 ;  /* 0x0000006422647228 */ /* 0x000fd00000000000 */
[----:B------:R-:W-:Y:S01]  /*7350*/  DFMA R100, R14, R34, R100 ;  /* 0x000000220e64722b */ /* 0x000fe20000000064 */
[----:B------:R-:W-:Y:S10]  /*7360*/  @P0 BRA P1, `(.L_x_131) ;  /* 0x0000000000200947 */ /* 0x000ff40000800000 */
[----:B------:R-:W-:Y:S01]  /*7370*/  MOV R24, R46 ;  /* 0x0000002e00187202 */ /* 0x000fe20000000f00 */
[----:B------:R-:W-:Y:S01]  /*7380*/  IMAD.MOV.U32 R25, RZ, RZ, R47 ;  /* 0x000000ffff197224 */ /* 0x000fe200078e002f */
[----:B------:R-:W-:Y:S01]  /*7390*/  MOV R0, 0x73d0 ;  /* 0x000073d000007802 */ /* 0x000fe20000000f00 */
[----:B------:R-:W-:Y:S02]  /*73a0*/  IMAD.MOV.U32 R22, RZ, RZ, 0x4c2906f ;  /* 0x04c2906fff167424 */ /* 0x000fe400078e00ff */
[----:B------:R-:W-:-:S07]  /*73b0*/  IMAD.MOV.U32 R23, RZ, RZ, -0x3fc54947 ;  /* 0xc03ab6b9ff177424 */ /* 0x000fce00078e00ff */
[----:B------:R-:W-:Y:S05]  /*73c0*/  CALL.REL.NOINC `($__internal_2_$__cuda_sm20_div_rn_f64_full) ;  /* 0x00000168005c7944 */ /* 0x000fea0003c00000 */
[----:B------:R-:W-:Y:S01]  /*73d0*/  IMAD.MOV.U32 R16, RZ, RZ, R22 ;  /* 0x000000ffff107224 */ /* 0x000fe200078e0016 */
[----:B------:R-:W-:-:S07]  /*73e0*/  MOV R17, R23 ;  /* 0x0000001700117202 */ /* 0x000fce0000000f00 */
.L_x_131:
[----:B------:R-:W-:Y:S05]  /*73f0*/  BSYNC.RECONVERGENT B1 ;  /* 0x0000000000017941 */ /* 0x000fea0003800200 */
.L_x_130:
        /* <DEDUP_REMOVED lines=61> */
.L_x_133:
[----:B------:R-:W-:Y:S05]  /*77d0*/  BSYNC.RECONVERGENT B0 ;  /* 0x0000000000007941 */ /* 0x000fea0003800200 */
.L_x_132:
        /* <DEDUP_REMOVED lines=9> */
[----:B------:R-:W-:Y:S01]  /*7870*/  DFMA R26, R14, R22, R14 ;  /* 0x000000160e1a722b */ /* 0x000fe2000000000e */
[----:B------:R-:W-:Y:S01]  /*7880*/  IMAD.MOV.U32 R14, RZ, RZ, R38 ;  /* 0x000000ffff0e7224 */ /* 0x000fe200078e0026 */
[----:B------:R-:W-:Y:S01]  /*7890*/  MOV R15, R39 ;  /* 0x00000027000f7202 */ /* 0x000fe20000000f00 */
[----:B------:R-:W-:Y:S08]  /*78a0*/  @!P4 BRA `(.L_x_135) ;  /* 0x000000000034c947 */ /* 0x000ff00003800000 */
        /* <DEDUP_REMOVED lines=13> */
.L_x_135:
[----:B------:R-:W-:Y:S05]  /*7980*/  BSYNC.RECONVERGENT B0 ;  /* 0x0000000000007941 */ /* 0x000fea0003800200 */
.L_x_134:
[----:B------:R-:W-:Y:S01]  /*7990*/  UMOV UR6, 0x102363b2 ;  /* 0x102363b200067882 */ /* 0x000fe20000000000 */
[----:B------:R-:W-:Y:S01]  /*79a0*/  UMOV UR7, 0x3f37ebaf ;  /* 0x3f37ebaf00077882 */ /* 0x000fe20000000000 */
[----:B------:R-:W-:Y:S01]  /*79b0*/  DFMA R40, -R44, R26, 1 ;  /* 0x3ff000002c28742b */ /* 0x000fe2000000011a */
[----:B------:R-:W-:Y:S01]  /*79c0*/  BSSY.RECONVERGENT B1, `(.L_x_136) ;  /* 0x0000012000017945 */ /* 0x000fe20003800200 */
[----:B------:R-:W-:-:S06]  /*79d0*/  DMUL R22, R4, UR6 ;  /* 0x0000000604167c28 */ /* 0x000fcc0008000000 */
[----:B------:R-:W-:Y:S02]  /*79e0*/  DFMA R40, R26, R40, R26 ;  /* 0x000000281a28722b */ /* 0x000fe4000000001a */
[----:B------:R-:W-:-:S08]  /*79f0*/  DMUL R24, R46, R22 ;  /* 0x000000162e187228 */ /* 0x000fd00000000000 */
[----:B------:R-:W-:Y:S02]  /*7a00*/  DMUL R22, R24, R40 ;  /* 0x0000002818167228 */ /* 0x000fe40000000000 */
[----:B------:R-:W-:-:S06]  /*7a10*/  FSETP.GEU.AND P1, PT, |R25|, 6.5827683646048100446e-37, PT ;  /* 0x036000001900780b */ /* 0x000fcc0003f2e200 */
[----:B------:R-:W-:-:S08]  /*7a20*/  DFMA R26, -R44, R22, R24 ;  /* 0x000000162c1a722b */ /* 0x000fd00000000118 */
[----:B------:R-:W-:Y:S01]  /*7a30*/  DFMA R22, R40, R26, R22 ;  /* 0x0000001a2816722b */ /* 0x000fe20000000016 */
[----:B------:R-:W-:Y:S01]  /*7a40*/  MOV R26, 0x9999999a ;  /* 0x9999999a001a7802 */ /* 0x000fe20000000f00 */
[----:B------:R-:W-:-:S06]  /*7a50*/  IMAD.MOV.U32 R27, RZ, RZ, 0x40159999 ;  /* 0x40159999ff1b7424 */ /* 0x000fcc00078e00ff */
[----:B------:R-:W-:Y:S02]  /*7a60*/  DFMA R14, R14, -R26, 140 ;  /* 0x406180000e0e742b */ /* 0x000fe4000000081a */
[----:B------:R-:W-:-:S05]  /*7a70*/  FFMA R0, RZ, R45, R23 ;  /* 0x0000002dff007223 */ /* 0x000fca0000000017 */
[----:B------:R-:W-:-:S13]  /*7a80*/  FSETP.GT.AND P0, PT, |R0|, 1.469367938527859385e-39, PT ;  /* 0x001000000000780b */ /* 0x000fda0003f04200 */
[----:B------:R-:W-:Y:S05]  /*7a90*/  @P0 BRA P1, `(.L_x_137) ;  /* 0x0000000000100947 */ /* 0x000fea0000800000 */
[----:B------:R-:W-:Y:S01]  /*7aa0*/  IMAD.MOV.U32 R22, RZ, RZ, R44 ;  /* 0x000000ffff167224 */ /* 0x000fe200078e002c */
[----:B------:R-:W-:Y:S01]  /*7ab0*/  MOV R0, 0x7ae0 ;  /* 0x00007ae000007802 */ /* 0x000fe20000000f00 */
[----:B------:R-:W-:-:S07]  /*7ac0*/  IMAD.MOV.U32 R23, RZ, RZ, R45 ;  /* 0x000000ffff177224 */ /* 0x000fce00078e002d */
[----:B------:R-:W-:Y:S05]  /*7ad0*/  CALL.REL.NOINC `($__internal_2_$__cuda_sm20_div_rn_f64_full) ;  /* 0x0000016000987944 */ /* 0x000fea0003c00000 */
.L_x_137:
[----:B------:R-:W-:Y:S05]  /*7ae0*/  BSYNC.RECONVERGENT B1 ;  /* 0x0000000000017941 */ /* 0x000fea0003800200 */
.L_x_136:
[----:B------:R-:W-:Y:S01]  /*7af0*/  UMOV UR6, 0x51d25aab ;  /* 0x51d25aab00067882 */ /* 0x000fe20000000000 */
[----:B------:R-:W-:Y:S01]  /*7b00*/  UMOV UR7, 0x3ef3660e ;  /* 0x3ef3660e00077882 */ /* 0x000fe20000000000 */
[----:B------:R-:W-:Y:S01]  /*7b10*/  BSSY.RECONVERGENT B0, `(.L_x_138) ;  /* 0x0000012000007945 */ /* 0x000fe20003800200 */
[----:B------:R-:W-:Y:S01]  /*7b20*/  DMUL R4, R4, UR6 ;  /* 0x0000000604047c28 */ /* 0x000fe20008000000 */
        /* <DEDUP_REMOVED lines=16> */
.L_x_139:
[----:B------:R-:W-:Y:S05]  /*7c30*/  BSYNC.RECONVERGENT B0 ;  /* 0x0000000000007941 */ /* 0x000fea0003800200 */
.L_x_138:
[----:B------:R-:W-:Y:S01]  /*7c40*/  DADD R24, -R24, 1 ;  /* 0x3ff0000018187429 */ /* 0x000fe20000000100 */
[----:B------:R-:W-:Y:S01]  /*7c50*/  UMOV UR6, 0x4c2906f ;  /* 0x04c2906f00067882 */ /* 0x000fe20000000000 */
[----:B------:R-:W-:Y:S01]  /*7c60*/  UMOV UR7, 0x403ab6b9 ;  /* 0x403ab6b900077882 */ /* 0x000fe20000000000 */
[----:B------:R-:W-:Y:S01]  /*7c70*/  DMUL R14, R14, R22 ;  /* 0x000000160e0e7228 */ /* 0x000fe20000000000 */
[----:B------:R-:W-:Y:S01]  /*7c80*/  BSSY.RECONVERGENT B1, `(.L_x_140) ;  /* 0x000001c000017945 */ /* 0x000fe20003800200 */
[----:B------:R-:W-:-:S03]  /*7c90*/  FSETP.GEU.AND P4, PT, |R17|, 4.1917929649353027344, PT ;  /* 0x4086232b1100780b */ /* 0x000fc60003f8e200 */
[----:B------:R-:W-:Y:S01]  /*7ca0*/  DMUL R44, R24, UR6 ;  /* 0x00000006182c7c28 */ /* 0x000fe20008000000 */
[----:B------:R-:W-:-:S05]  /*7cb0*/  MOV R24, 0x1 ;  /* 0x0000000100187802 */ /* 0x000fca0000000f00 */
[----:B------:R-:W0:Y:S02]  /*7cc0*/  MUFU.RCP64H R25, R45 ;  /* 0x0000002d00197308 */ /* 0x000e240000001800 */
[----:B0-----:R-:W-:-:S08]  /*7cd0*/  DFMA R26, -R44, R24, 1 ;  /* 0x3ff000002c1a742b */ /* 0x001fd00000000118 */
[----:B------:R-:W-:-:S08]  /*7ce0*/  DFMA R26, R26, R26, R26 ;  /* 0x0000001a1a1a722b */ /* 0x000fd0000000001a */
[----:B------:R-:W-:Y:S02]  /*7cf0*/  DFMA R24, R24, R26, R24 ;  /* 0x0000001a1818722b */ /* 0x000fe40000000018 */
[----:B------:R-:W-:-:S06]  /*7d00*/  DMUL R26, R46, R4 ;  /* 0x000000042e1a7228 */ /* 0x000fcc0000000000 */
[----:B------:R-:W-:-:S04]  /*7d10*/  DFMA R40, -R44, R24, 1 ;  /* 0x3ff000002c28742b */ /* 0x000fc80000000118 */
[----:B------:R-:W-:-:S04]  /*7d20*/  FSETP.GEU.AND P1, PT, |R27|, 6.5827683646048100446e-37, PT ;  /* 0x036000001b00780b */ /* 0x000fc80003f2e200 */
[----:B------:R-:W-:-:S08]  /*7d30*/  DFMA R24, R24, R40, R24 ;  /* 0x000000281818722b */ /* 0x000fd00000000018 */
[----:B------:R-:W-:-:S08]  /*7d40*/  DMUL R4, R26, R24 ;  /* 0x000000181a047228 */ /* 0x000fd00000000000 */
[----:B------:R-:W-:-:S08]  /*7d50*/  DFMA R40, -R44, R4, R26 ;  /* 0x000000042c28722b */ /* 0x000fd0000000011a */
[----:B------:R-:W-:Y:S02]  /*7d60*/  DFMA R24, R24, R40, R4 ;  /* 0x000000281818722b */ /* 0x000fe40000000004 */
[----:B------:R-:W-:-:S08]  /*7d70*/  DMUL R4, R6, R14 ;  /* 0x0000000e06047228 */ /* 0x000fd00000000000 */
[----:B------:R-:W-:Y:S01]  /*7d80*/  FFMA R0, RZ, R45, R25 ;  /* 0x0000002dff007223 */ /* 0x000fe20000000019 */
[----:B------:R-:W-:-:S04]  /*7d90*/  DMUL R4, R8, R4 ;  /* 0x0000000408047228 */ /* 0x000fc80000000000 */
[----:B------:R-:W-:-:S13]  /*7da0*/  FSETP.GT.AND P0, PT, |R0|, 1.469367938527859385e-39, PT ;  /* 0x001000000000780b */ /* 0x000fda0003f04200 */
[----:B------:R-:W-:Y:S05]  /*7db0*/  @P0 BRA P1, `(.L_x_141) ;  /* 0x0000000000200947 */ /* 0x000fea0000800000 */
[----:B------:R-:W-:Y:S01]  /*7dc0*/  IMAD.MOV.U32 R24, RZ, RZ, R26 ;  /* 0x000000ffff187224 */ /* 0x000fe200078e001a */
[----:B------:R-:W-:Y:S01]  /*7dd0*/  MOV R0, 0x7e20 ;  /* 0x00007e2000007802 */ /* 0x000fe20000000f00 */
[----:B------:R-:W-:Y:S02]  /*7de0*/  IMAD.MOV.U32 R25, RZ, RZ, R27 ;  /* 0x000000ffff197224 */ /* 0x000fe400078e001b */
[----:B------:R-:W-:Y:S02]  /*7df0*/  IMAD.MOV.U32 R22, RZ, RZ, R44 ;  /* 0x000000ffff167224 */ /* 0x000fe400078e002c */
[----:B------:R-:W-:-:S07]  /*7e00*/  IMAD.MOV.U32 R23, RZ, RZ, R45 ;  /* 0x000000ffff177224 */ /* 0x000fce00078e002d */
[----:B------:R-:W-:Y:S05]  /*7e10*/  CALL.REL.NOINC `($__internal_2_$__cuda_sm20_div_rn_f64_full) ;  /* 0x0000015c00c87944 */ /* 0x000fea0003c00000 */
[----:B------:R-:W-:Y:S01]  /*7e20*/  MOV R24, R22 ;  /* 0x0000001600187202 */ /* 0x000fe20000000f00 */
[----:B------:R-:W-:-:S07]  /*7e30*/  IMAD.MOV.U32 R25, RZ, RZ, R23 ;  /* 0x000000ffff197224 */ /* 0x000fce00078e0017 */
.L_x_141:
[----:B------:R-:W-:Y:S05]  /*7e40*/  BSYNC.RECONVERGENT B1 ;  /* 0x0000000000017941 */ /* 0x000fea0003800200 */
.L_x_140:
[----:B------:R0:W5:Y:S04]  /*7e50*/  LDG.E.64 R14, desc[UR4][R48.64+0xc0] ;  /* 0x0000c004300e7981 */ /* 0x000168000c1e1b00 */
[----:B------:R0:W5:Y:S01]  /*7e60*/  LDG.E.64 R26, desc[UR4][R48.64+0xc8] ;  /* 0x0000c804301a7981 */ /* 0x000162000c1e1b00 */
[----:B------:R-:W1:Y:S01]  /*7e70*/  MUFU.RCP64H R23, -2.5 ;  /* 0xc004000000177908 */ /* 0x000e620000001800 */
[----:B------:R-:W-:Y:S01]  /*7e80*/  IMAD.MOV.U32 R40, RZ, RZ, 0x0 ;  /* 0x00000000ff287424 */ /* 0x000fe200078e00ff */
[----:B------:R-:W-:Y:S01]  /*7e90*/  DADD R30, R30, R32 ;  /* 0x000000001e1e7229 */ /* 0x000fe20000000020 */
[----:B------:R-:W-:Y:S01]  /*7ea0*/  IMAD.MOV.U32 R41, RZ, RZ, 0x40040000 ;  /* 0x40040000ff297424 */ /* 0x000fe200078e00ff */
[----:B------:R-:W-:Y:S01]  /*7eb0*/  BSSY.RECONVERGENT B0, `(.L_x_142) ;  /* 0x0000010000007945 */ /* 0x000fe20003800200 */
[----:B------:R-:W-:-:S06]  /*7ec0*/  IMAD.MOV.U32 R22, RZ, RZ, 0x1 ;  /* 0x00000001ff167424 */ /* 0x000fcc00078e00ff */
[----:B-1----:R-:W-:Y:S01]  /*7ed0*/  DFMA R32, R22, R40, 1 ;  /* 0x3ff000001620742b */ /* 0x002fe20000000028 */
[----:B0-----:R-:W-:Y:S10]  /*7ee0*/  @!P4 BRA `(.L_x_143) ;  /* 0x000000000030c947 */ /* 0x001ff40003800000 */
[----:B------:R-:W-:Y:S01]  /*7ef0*/  FSETP.GEU.AND P1, PT, |R17|, 4.2275390625, PT ;  /* 0x408748001100780b */ /* 0x000fe20003f2e200 */
[C---:B------:R-:W-:Y:S02]  /*7f00*/  DADD R38, R16.reuse, +INF ;  /* 0x7ff0000010267429 */ /* 0x040fe40000000000 */
[----:B------:R-:W-:-:S08]  /*7f10*/  DSETP.GEU.AND P0, PT, R16, RZ, PT ;  /* 0x000000ff1000722a */ /* 0x000fd00003f0e000 */
[----:B------:R-:W-:Y:S02]  /*7f20*/  FSEL R38, R38, RZ, P0 ;  /* 0x000000ff26267208 */ /* 0x000fe40000000000 */
[----:B------:R-:W-:Y:S02]  /*7f30*/  @!P1 LEA.HI R0, R36, R36, RZ, 0x1 ;  /* 0x0000002424009211 */ /* 0x000fe400078f08ff */
[----:B------:R-:W-:Y:S02]  /*7f40*/  FSEL R39, R39, RZ, P0 ;  /* 0x000000ff27277208 */ /* 0x000fe40000000000 */
[----:B------:R-:W-:-:S04]  /*7f50*/  @!P1 SHF.R.S32.HI R17, RZ, 0x1, R0 ;  /* 0x00000001ff119819 */ /* 0x000fc80000011400 */
[----:B------:R-:W-:Y:S01]  /*7f60*/  @!P1 IADD3 R16, PT, PT, R36, -R17, RZ ;  /* 0x8000001124109210 */ /* 0x000fe20007ffe0ff */
[----:B------:R-:W-:-:S03]  /*7f70*/  @!P1 IMAD R35, R17, 0x100000, R35 ;  /* 0x0010000011239824 */ /* 0x000fc600078e0223 */
[----:B------:R-:W-:Y:S01]  /*7f80*/  @!P1 LEA R17, R16, 0x3ff00000, 0x14 ;  /* 0x3ff0000010119811 */ /* 0x000fe200078ea0ff */
[----:B------:R-:W-:-:S06]  /*7f90*/  @!P1 IMAD.MOV.U32 R16, RZ, RZ, RZ ;  /* 0x000000ffff109224 */ /* 0x000fcc00078e00ff */
[----:B------:R-:W-:-:S11]  /*7fa0*/  @!P1 DMUL R38, R34, R16 ;  /* 0x0000001022269228 */ /* 0x000fd60000000000 */
.L_x_143:
[----:B------:R-:W-:Y:S05]  /*7fb0*/  BSYNC.RECONVERGENT B0 ;  /* 0x0000000000007941 */ /* 0x000fea0003800200 */
.L_x_142:
[----:B------:R-:W-:Y:S01]  /*7fc0*/  DFMA R12, R38, -140, R12 ;  /* 0xc0618000260c782b */ /* 0x000fe2000000000c */
[----:B------:R-:W-:Y:S01]  /*7fd0*/  UMOV UR6, 0x66666666 ;  /* 0x6666666600067882 */ /* 0x000fe20000000000 */
[----:B------:R-:W-:Y:S01]  /*7fe0*/  DADD R18, R18, R30 ;  /* 0x0000000012127229 */ /* 0x000fe2000000001e */
[----:B------:R-:W-:Y:S01]  /*7ff0*/  UMOV UR7, 0x4044e666 ;  /* 0x4044e66600077882 */ /* 0x000fe20000000000 */
[----:B------:R-:W-:Y:S01]  /*8000*/  DFMA R32, R32, R32, R32 ;  /* 0x000000202020722b */ /* 0x000fe20000000020 */
[----:B------:R-:W-:Y:S01]  /*8010*/  BSSY.RECONVERGENT B0, `(.L_x_144) ;  /* 0x0000019000007945 */ /* 0x000fe20003800200 */
[----:B------:R-:W-:Y:S02]  /*8020*/  DSETP.NEU.AND P0, PT, R46, -UR6, PT ;  /* 0x800000062e007e2a */ /* 0x000fe4000bf0d000 */
[----:B------:R-:W-:Y:S02]  /*8030*/  DMUL R12, R12, R24 ;  /* 0x000000180c0c7228 */ /* 0x000fe40000000000 */
[----:B------:R-:W-:-:S02]  /*8040*/  DADD R18, R28, R18 ;  /* 0x000000001c127229 */ /* 0x000fc40000000012 */
[----:B------:R-:W-:-:S04]  /*8050*/  DFMA R32, R22, R32, R22 ;  /* 0x000000201620722b */ /* 0x000fc80000000016 */
[----:B------:R-:W-:Y:S02]  /*8060*/  DMUL R12, R6, R12 ;  /* 0x0000000c060c7228 */ /* 0x000fe40000000000 */
[----:B------:R-:W-:Y:S02]  /*8070*/  DADD R18, R102, R18 ;  /* 0x0000000066127229 */ /* 0x000fe40000000012 */
[----:B------:R-:W-:-:S04]  /*8080*/  DFMA R6, R32, R40, 1 ;  /* 0x3ff000002006742b */ /* 0x000fc80000000028 */
[----:B------:R-:W-:Y:S02]  /*8090*/  DMUL R12, R8, R12 ;  /* 0x0000000c080c7228 */ /* 0x000fe40000000000 */
[----:B------:R-:W-:Y:S02]  /*80a0*/  DFMA R8, R98, R4, R108 ;  /* 0x000000046208722b */ /* 0x000fe4000000006c */
[----:B------:R-:W-:Y:S02]  /*80b0*/  DADD R18, R18, R20 ;  /* 0x0000000012127229 */ /* 0x000fe40000000014 */
[----:B------:R-:W-:Y:S01]  /*80c0*/  DFMA R22, R32, R6, R32 ;  /* 0x000000062016722b */ /* 0x000fe20000000020 */
[----:B------:R-:W-:Y:S02]  /*80d0*/  IMAD.MOV.U32 R6, RZ, RZ, -0x45b6c376 ;  /* 0xba493c8aff067424 */ /* 0x000fe400078e00ff */
[----:B------:R-:W-:Y:S01]  /*80e0*/  IMAD.MOV.U32 R7, RZ, RZ, -0x3fbb199a ;  /* 0xc044e666ff077424 */ /* 0x000fe200078e00ff */
[----:B------:R-:W-:Y:S07]  /*80f0*/  @!P0 BRA `(.L_x_145) ;  /* 0x0000000000288947 */ /* 0x000fee0003800000 */
[----:B------:R-:W-:Y:S01]  /*8100*/  DSETP.NEU.AND P0, PT, R46, RZ, PT ;  /* 0x000000ff2e00722a */ /* 0x000fe20003f0d000 */
[----:B------:R-:W-:-:S13]  /*8110*/  CS2R R6, SRZ ;  /* 0x0000000000067805 */ /* 0x000fda000001ff00 */
[----:B------:R-:W-:Y:S05]  /*8120*/  @!P0 BRA `(.L_x_145) ;  /* 0x00000000001c8947 */ /* 0x000fea0003800000 */
[----:B------:R-:W-:Y:S01]  /*8130*/  UMOV UR6, 0x33333333 ;  /* 0x3333333300067882 */ /* 0x000fe20000000000 */
[----:B------:R-:W-:Y:S01]  /*8140*/  UMOV UR7, 0x401b3333 ;  /* 0x401b333300077882 */ /* 0x000fe20000000000 */
[----:B------:R-:W-:Y:S01]  /*8150*/  MOV R6, 0xd249e450 ;  /* 0xd249e45000067802 */ /* 0x000fe20000000f00 */
[----:B------:R-:W-:Y:S01]  /*8160*/  DSETP.NEU.AND P0, PT, R46, -UR6, PT ;  /* 0x800000062e007e2a */ /* 0x000fe2000bf0d000 */
[----:B------:R-:W-:-:S13]  /*8170*/  IMAD.MOV.U32 R7, RZ, RZ, -0x3fe4cccb ;  /* 0xc01b3335ff077424 */ /* 0x000fda00078e00ff */
[----:B------:R-:W-:Y:S02]  /*8180*/  @P0 IMAD.MOV.U32 R6, RZ, RZ, R46 ;  /* 0x000000ffff060224 */ /* 0x000fe400078e002e */
[----:B------:R-:W-:-:S07]  /*8190*/  @P0 IMAD.MOV.U32 R7, RZ, RZ, R47 ;  /* 0x000000ffff070224 */ /* 0x000fce00078e002f */
.L_x_145:
[----:B------:R-:W-:Y:S05]  /*81a0*/  BSYNC.RECONVERGENT B0 ;  /* 0x0000000000007941 */ /* 0x000fea0003800200 */
.L_x_144:
[----:B------:R-:W-:Y:S01]  /*81b0*/  UMOV UR6, 0x66666666 ;  /* 0x6666666600067882 */ /* 0x000fe20000000000 */
[----:B------:R-:W-:Y:S01]  /*81c0*/  UMOV UR7, 0x4044e666 ;  /* 0x4044e66600077882 */ /* 0x000fe20000000000 */
[----:B------:R-:W-:Y:S01]  /*81d0*/  DMUL R98, R98, R12 ;  /* 0x0000000c62627228 */ /* 0x000fe20000000000 */
[----:B------:R-:W-:Y:S01]  /*81e0*/  BSSY.RECONVERGENT B1, `(.L_x_146) ;  /* 0x0000017000017945 */ /* 0x000fe20003800200 */
[----:B------:R-:W-:Y:S02]  /*81f0*/  DADD R4, R6, UR6 ;  /* 0x0000000606047e29 */ /* 0x000fe40008000000 */
[----:B------:R-:W-:Y:S02]  /*8200*/  DADD R18, R100, R18 ;  /* 0x0000000064127229 */ /* 0x000fe40000000012 */
[----:B-----5:R-:W-:Y:S02]  /*8210*/  DMUL R2, R2, R14 ;  /* 0x0000000e02027228 */ /* 0x020fe40000000000 */
[----:B------:R-:W-:-:S02]  /*8220*/  DADD R8, R98, R8 ;  /* 0x0000000062087229 */ /* 0x000fc40000000008 */
[----:B------:R-:W-:Y:S02]  /*8230*/  DMUL R12, R4, R22 ;  /* 0x00000016040c7228 */ /* 0x000fe40000000000 */
[----:B------:R-:W-:Y:S02]  /*8240*/  FSETP.GEU.AND P1, PT, |R5|, 6.5827683646048100446e-37, PT ;  /* 0x036000000500780b */ /* 0x000fe40003f2e200 */
[----:B------:R-:W-:Y:S02]  /*8250*/  DMUL R2, R2, R26 ;  /* 0x0000001a02027228 */ /* 0x000fe40000000000 */
[----:B------:R-:W-:Y:S02]  /*8260*/  DADD R8, R8, R18 ;  /* 0x0000000008087229 */ /* 0x000fe40000000012 */
[----:B------:R-:W-:-:S06]  /*8270*/  DFMA R16, R12, 2.5, R4 ;  /* 0x400400000c10782b */ /* 0x000fcc0000000004 */
[----:B------:R-:W-:Y:S02]  /*8280*/  DADD R8, R106, R8 ;  /* 0x000000006a087229 */ /* 0x000fe40000000008 */
[----:B------:R-:W-:-:S06]  /*8290*/  DFMA R22, R22, R16, R12 ;  /* 0x000000101616722b */ /* 0x000fcc000000000c */
[----:B------:R-:W-:-:S04]  /*82a0*/  DADD R8, RZ, R8 ;  /* 0x00000000ff087229 */ /* 0x000fc80000000008 */
[----:B------:R-:W-:-:S04]  /*82b0*/  FFMA R0, RZ, -2.0625, R23 ;  /* 0xc0040000ff007823 */ /* 0x000fc80000000017 */
[----:B------:R-:W-:Y:S01]  /*82c0*/  DFMA R50, R50, R2, R8 ;  /* 0x000000023232722b */ /* 0x000fe20000000008 */
[----:B------:R-:W-:-:S13]  /*82d0*/  FSETP.GT.AND P0, PT, |R0|, 1.469367938527859385e-39, PT ;  /* 0x001000000000780b */ /* 0x000fda0003f04200 */
[----:B------:R-:W-:Y:S05]  /*82e0*/  @P0 BRA P1, `(.L_x_147) ;  /* 0x0000000000180947 */ /* 0x000fea0000800000 */
[----:B------:R-:W-:Y:S01]  /*82f0*/  IMAD.MOV.U32 R24, RZ, RZ, R4 ;  /* 0x000000ffff187224 */ /* 0x000fe200078e0004 */
[----:B------:R-:W-:Y:S01]  /*8300*/  MOV R25, R5 ;  /* 0x0000000500197202 */ /* 0x000fe20000000f00 */
[----:B------:R-:W-:Y:S01]  /*8310*/  IMAD.MOV.U32 R22, RZ, RZ, RZ ;  /* 0x000000ffff167224 */ /* 0x000fe200078e00ff */
[----:B------:R-:W-:Y:S01]  /*8320*/  MOV R0, 0x8350 ;  /* 0x0000835000007802 */ /* 0x000fe20000000f00 */
[----:B------:R-:W-:-:S07]  /*8330*/  IMAD.MOV.U32 R23, RZ, RZ, -0x3ffc0000 ;  /* 0xc0040000ff177424 */ /* 0x000fce00078e00ff */
[----:B------:R-:W-:Y:S05]  /*8340*/  CALL.REL.NOINC `($__internal_2_$__cuda_sm20_div_rn_f64_full) ;  /* 0x00000158007c7944 */ /* 0x000fea0003c00000 */
.L_x_147:
[----:B------:R-:W-:Y:S05]  /*8350*/  BSYNC.RECONVERGENT B1 ;  /* 0x0000000000017941 */ /* 0x000fea0003800200 */
.L_x_146:
        /* <DEDUP_REMOVED lines=13> */
[----:B------:R-:W-:Y:S01]  /*8430*/  MOV R2, 0xfca213ea ;  /* 0xfca213ea00027802 */ /* 0x000fe20000000f00 */
[----:B------:R-:W-:Y:S01]  /*8440*/  IMAD.MOV.U32 R3, RZ, RZ, 0x3e928af3 ;  /* 0x3e928af3ff037424 */ /* 0x000fe200078e00ff */
        /* <DEDUP_REMOVED lines=43> */
.L_x_149:
[----:B------:R-:W-:Y:S05]  /*8700*/  BSYNC.RECONVERGENT B0 ;  /* 0x0000000000007941 */ /* 0x000fea0003800200 */
.L_x_148:
[----:B------:R-:W-:Y:S01]  /*8710*/  DADD R22, R2, -1 ;  /* 0xbff0000002167429 */ /* 0x000fe20000000000 */
[----:B------:R-:W-:Y:S01]  /*8720*/  UMOV UR6, 0xa6223e18 ;  /* 0xa6223e1800067882 */ /* 0x000fe20000000000 */
[----:B------:R-:W-:Y:S01]  /*8730*/  IMAD.MOV.U32 R2, RZ, RZ, 0x1 ;  /* 0x00000001ff027424 */ /* 0x000fe200078e00ff */
[----:B------:R-:W-:Y:S01]  /*8740*/  UMOV UR7, 0x3f9d1244 ;  /* 0x3f9d124400077882 */ /* 0x000fe20000000000 */
[----:B------:R-:W-:Y:S01]  /*8750*/  BSSY.RECONVERGENT B1, `(.L_x_150) ;  /* 0x0000013000017945 */ /* 0x000fe20003800200 */
[----:B------:R-:W-:Y:S01]  /*8760*/  DMUL R24, R4, -UR6 ;  /* 0x8000000604187c28 */ /* 0x000fe20008000000 */
[----:B------:R-:W0:Y:S09]  /*8770*/  MUFU.RCP64H R3, R23 ;  /* 0x0000001700037308 */ /* 0x000e320000001800 */
[----:B------:R-:W-:Y:S01]  /*8780*/  FSETP.GEU.AND P1, PT, |R25|, 6.5827683646048100446e-37, PT ;  /* 0x036000001900780b */ /* 0x000fe20003f2e200 */
[----:B0-----:R-:W-:-:S08]  /*8790*/  DFMA R8, -R22, R2, 1 ;  /* 0x3ff000001608742b */ /* 0x001fd00000000102 */
        /* <DEDUP_REMOVED lines=10> */
[----:B------:R-:W-:-:S07]  /*8840*/  MOV R0, 0x8860 ;  /* 0x0000886000007802 */ /* 0x000fce0000000f00 */
[----:B------:R-:W-:Y:S05]  /*8850*/  CALL.REL.NOINC `($__internal_2_$__cuda_sm20_div_rn_f64_full) ;  /* 0x0000015400387944 */ /* 0x000fea0003c00000 */
[----:B------:R-:W-:Y:S02]  /*8860*/  IMAD.MOV.U32 R2, RZ, RZ, R22 ;  /* 0x000000ffff027224 */ /* 0x000fe400078e0016 */
[----:B------:R-:W-:-:S07]  /*8870*/  IMAD.MOV.U32 R3, RZ, RZ, R23 ;  /* 0x000000ffff037224 */ /* 0x000fce00078e0017 */
.L_x_151:
[----:B------:R-:W-:Y:S05]  /*8880*/  BSYNC.RECONVERGENT B1 ;  /* 0x0000000000017941 */ /* 0x000fea0003800200 */
.L_x_150:
[----:B------:R-:W0:Y:S01]  /*8890*/  MUFU.RCP64H R5, -4.799999237060546875 ;  /* 0xc013333300057908 */ /* 0x000e220000001800 */
[----:B------:R-:W-:Y:S01]  /*88a0*/  MOV R12, 0x33333333 ;  /* 0x33333333000c7802 */ /* 0x000fe20000000f00 */
[----:B------:R-:W-:Y:S01]  /*88b0*/  IMAD.MOV.U32 R13, RZ, RZ, 0x40133333 ;  /* 0x40133333ff0d7424 */ /* 0x000fe200078e00ff */
[----:B------:R-:W-:Y:S01]  /*88c0*/  UMOV UR6, 0x33333333 ;  /* 0x3333333300067882 */ /* 0x000fe20000000000 */
[----:B------:R-:W-:Y:S01]  /*88d0*/  IMAD.MOV.U32 R4, RZ, RZ, 0x1 ;  /* 0x00000001ff047424 */ /* 0x000fe200078e00ff */
[----:B------:R-:W-:Y:S01]  /*88e0*/  UMOV UR7, 0x401b3333 ;  /* 0x401b333300077882 */ /* 0x000fe20000000000 */
[----:B------:R-:W-:Y:S01]  /*88f0*/  BSSY.RECONVERGENT B1, `(.L_x_152) ;  /* 0x0000014000017945 */ /* 0x000fe20003800200 */
[----:B------:R-:W-:-:S03]  /*8900*/  DADD R6, R6, UR6 ;  /* 0x0000000606067e29 */ /* 0x000fc60008000000 */
[----:B0-----:R-:W-:-:S07]  /*8910*/  DFMA R8, R4, R12, 1 ;  /* 0x3ff000000408742b */ /* 0x001fce000000000c */
[----:B------:R-:W-:Y:S01]  /*8920*/  FSETP.GEU.AND P1, PT, |R7|, 6.5827683646048100446e-37, PT ;  /* 0x036000000700780b */ /* 0x000fe20003f2e200 */
[----:B------:R-:W-:-:S08]  /*8930*/  DFMA R8, R8, R8, R8 ;  /* 0x000000080808722b */ /* 0x000fd00000000008 */
[----:B------:R-:W-:-:S08]  /*8940*/  DFMA R8, R4, R8, R4 ;  /* 0x000000080408722b */ /* 0x000fd00000000004 */
[----:B------:R-:W-:-:S08]  /*8950*/  DFMA R4, R8, R12, 1 ;  /* 0x3ff000000804742b */ /* 0x000fd0000000000c */
[----:B------:R-:W-:-:S08]  /*8960*/  DFMA R4, R8, R4, R8 ;  /* 0x000000040804722b */ /* 0x000fd00000000008 */
[----:B------:R-:W-:-:S08]  /*8970*/  DMUL R22, R6, R4 ;  /* 0x0000000406167228 */ /* 0x000fd00000000000 */
[----:B------:R-:W-:-:S08]  /*8980*/  DFMA R8, R22, R12, R6 ;  /* 0x0000000c1608722b */ /* 0x000fd00000000006 */
[----:B------:R-:W-:-:S10]  /*8990*/  DFMA R22, R4, R8, R22 ;  /* 0x000000080416722b */ /* 0x000fd40000000016 */
[----:B------:R-:W-:-:S05]  /*89a0*/  FFMA R0, RZ, -2.2999999523162841797, R23 ;  /* 0xc0133333ff007823 */ /* 0x000fca0000000017 */
[----:B------:R-:W-:-:S13]  /*89b0*/  FSETP.GT.AND P0, PT, |R0|, 1.469367938527859385e-39, PT ;  /* 0x001000000000780b */ /* 0x000fda0003f04200 */
[----:B------:R-:W-:Y:S05]  /*89c0*/  @P0 BRA P1, `(.L_x_153) ;  /* 0x0000000000180947 */ /* 0x000fea0000800000 */
[----:B------:R-:W-:Y:S01]  /*89d0*/  IMAD.MOV.U32 R24, RZ, RZ, R6 ;  /* 0x000000ffff187224 */ /* 0x000fe200078e0006 */
[----:B------:R-:W-:Y:S01]  /*89e0*/  MOV R22, 0x33333333 ;  /* 0x3333333300167802 */ /* 0x000fe20000000f00 */
[----:B------:R-:W-:Y:S01]  /*89f0*/  IMAD.MOV.U32 R25, RZ, RZ, R7 ;  /* 0x000000ffff197224 */ /* 0x000fe200078e0007 */
[----:B------:R-:W-:Y:S01]  /*8a00*/  MOV R0, 0x8a30 ;  /* 0x00008a3000007802 */ /* 0x000fe20000000f00 */
[----:B------:R-:W-:-:S07]  /*8a10*/  IMAD.MOV.U32 R23, RZ, RZ, -0x3feccccd ;  /* 0xc0133333ff177424 */ /* 0x000fce00078e00ff */
[----:B------:R-:W-:Y:S05]  /*8a20*/  CALL.REL.NOINC `($__internal_2_$__cuda_sm20_div_rn_f64_full) ;  /* 0x0000015000c47944 */ /* 0x000fea0003c00000 */
.L_x_153:
[----:B------:R-:W-:Y:S05]  /*8a30*/  BSYNC.RECONVERGENT B1 ;  /* 0x0000000000017941 */ /* 0x000fea0003800200 */
.L_x_152:
        /* <DEDUP_REMOVED lines=58> */
.L_x_155:
[----:B------:R-:W-:Y:S05]  /*8de0*/  BSYNC.RECONVERGENT B0 ;  /* 0x0000000000007941 */ /* 0x000fea0003800200 */
.L_x_154:
        /* <DEDUP_REMOVED lines=22> */
[----:B------:R-:W-:Y:S05]  /*8f50*/  CALL.REL.NOINC `($__internal_2_$__cuda_sm20_div_rn_f64_full) ;  /* 0x0000014c00787944 */ /* 0x000fea0003c00000 */
.L_x_157:
[----:B------:R-:W-:Y:S05]  /*8f60*/  BSYNC.RECONVERGENT B1 ;  /* 0x0000000000017941 */ /* 0x000fea0003800200 */
.L_x_156:
[----:B------:R-:W0:Y:S01]  /*8f70*/  MUFU.RCP64H R5, 2.5 ;  /* 0x4004000000057908 */ /* 0x000e220000001800 */
[----:B------:R-:W-:Y:S01]  /*8f80*/  IMAD.MOV.U32 R8, RZ, RZ, 0x0 ;  /* 0x00000000ff087424 */ /* 0x000fe200078e00ff */
[----:B------:R-:W-:Y:S01]  /*8f90*/  MOV R9, 0x40040000 ;  /* 0x4004000000097802 */ /* 0x000fe20000000f00 */
[----:B------:R-:W-:Y:S01]  /*8fa0*/  IMAD.MOV.U32 R4, RZ, RZ, 0x1 ;  /* 0x00000001ff047424 */ /* 0x000fe200078e00ff */
[----:B------:R-:W-:Y:S01]  /*8fb0*/  UMOV UR6, 0xcccccccd ;  /* 0xcccccccd00067882 */ /* 0x000fe20000000000 */
[----:B------:R-:W-:Y:S01]  /*8fc0*/  UMOV UR7, 0x3ffccccc ;  /* 0x3ffccccc00077882 */ /* 0x000fe20000000000 */
[----:B------:R-:W-:Y:S01]  /*8fd0*/  BSSY.RECONVERGENT B1, `(.L_x_158) ;  /* 0x000001a000017945 */ /* 0x000fe20003800200 */
[C---:B------:R-:W-:Y:S02]  /*8fe0*/  DADD R12, R46.reuse, UR6 ;  /* 0x000000062e0c7e29 */ /* 0x040fe40008000000 */
[----:B------:R-:W-:Y:S02]  /*8ff0*/  DSETP.NEU.AND P0, PT, R46, -UR6, PT ;  /* 0x800000062e007e2a */ /* 0x000fe4000bf0d000 */
[----:B------:R-:W-:-:S02]  /*9000*/  DADD R2, R22, R2 ;  /* 0x0000000016027229 */ /* 0x000fc40000000002 */
[----:B0-----:R-:W-:-:S08]  /*9010*/  DFMA R6, R4, -R8, 1 ;  /* 0x3ff000000406742b */ /* 0x001fd00000000808 */
[----:B------:R-:W-:-:S08]  /*9020*/  DFMA R6, R6, R6, R6 ;  /* 0x000000060606722b */ /* 0x000fd00000000006 */
[----:B------:R-:W-:-:S08]  /*9030*/  DFMA R6, R4, R6, R4 ;  /* 0x000000060406722b */ /* 0x000fd00000000004 */
[----:B------:R-:W-:-:S08]  /*9040*/  DFMA R4, R6, -R8, 1 ;  /* 0x3ff000000604742b */ /* 0x000fd00000000808 */
[----:B------:R-:W-:Y:S01]  /*9050*/  DFMA R4, R6, R4, R6 ;  /* 0x000000040604722b */ /* 0x000fe20000000006 */
[----:B------:R-:W-:Y:S02]  /*9060*/  FSEL R6, R12, -1.3722250853759055453e-33, P0 ;  /* 0x88e400000c067808 */ /* 0x000fe40000000000 */
[----:B------:R-:W-:-:S04]  /*9070*/  FSEL R7, R13, -0.44720998406410217285, P0 ;  /* 0xbee4f8b50d077808 */ /* 0x000fc80000000000 */
[----:B------:R-:W-:Y:S02]  /*9080*/  FSETP.GEU.AND P1, PT, |R7|, 6.5827683646048100446e-37, PT ;  /* 0x036000000700780b */ /* 0x000fe40003f2e200 */
[----:B------:R-:W-:-:S08]  /*9090*/  DMUL R8, R4, R6 ;  /* 0x0000000604087228 */ /* 0x000fd00000000000 */
[----:B------:R-:W-:-:S08]  /*90a0*/  DFMA R12, R8, -2.5, R6 ;  /* 0xc0040000080c782b */ /* 0x000fd00000000006 */
[----:B------:R-:W-:-:S10]  /*90b0*/  DFMA R4, R4, R12, R8 ;  /* 0x0000000c0404722b */ /* 0x000fd40000000008 */
[----:B------:R-:W-:-:S05]  /*90c0*/  FFMA R0, RZ, 2.0625, R5 ;  /* 0x40040000ff007823 */ /* 0x000fca0000000005 */
[----:B------:R-:W-:-:S13]  /*90d0*/  FSETP.GT.AND P0, PT, |R0|, 1.469367938527859385e-39, PT ;  /* 0x001000000000780b */ /* 0x000fda0003f04200 */
[----:B------:R-:W-:Y:S05]  /*90e0*/  @P0 BRA P1, `(.L_x_159) ;  /* 0x0000000000200947 */ /* 0x000fea0000800000 */
[----:B------:R-:W-:Y:S01]  /*90f0*/  IMAD.MOV.U32 R24, RZ, RZ, R6 ;  /* 0x000000ffff187224 */ /* 0x000fe200078e0006 */
[----:B------:R-:W-:Y:S01]  /*9100*/  MOV R23, 0x40040000 ;  /* 0x4004000000177802 */ /* 0x000fe20000000f00 */
[----:B------:R-:W-:Y:S01]  /*9110*/  IMAD.MOV.U32 R25, RZ, RZ, R7 ;  /* 0x000000ffff197224 */ /* 0x000fe200078e0007 */
[----:B------:R-:W-:Y:S01]  /*9120*/  MOV R0, 0x9150 ;  /* 0x0000915000007802 */ /* 0x000fe20000000f00 */
[----:B------:R-:W-:-:S07]  /*9130*/  IMAD.MOV.U32 R22, RZ, RZ, RZ ;  /* 0x000000ffff167224 */ /* 0x000fce00078e00ff */
[----:B------:R-:W-:Y:S05]  /*9140*/  CALL.REL.NOINC `($__internal_2_$__cuda_sm20_div_rn_f64_full) ;  /* 0x0000014800fc7944 */ /* 0x000fea0003c00000 */
[----:B------:R-:W-:Y:S02]  /*9150*/  IMAD.MOV.U32 R4, RZ, RZ, R22 ;  /* 0x000000ffff047224 */ /* 0x000fe400078e0016 */
[----:B------:R-:W-:-:S07]  /*9160*/  IMAD.MOV.U32 R5, RZ, RZ, R23 ;  /* 0x000000ffff057224 */ /* 0x000fce00078e0017 */
.L_x_159:
[----:B------:R-:W-:Y:S05]  /*9170*/  BSYNC.RECONVERGENT B1 ;  /* 0x0000000000017941 */ /* 0x000fea0003800200 */
.L_x_158:
        /* <DEDUP_REMOVED lines=52> */
[----:B------:R-:W-:Y:S01]  /*94c0*/  FSEL R9, R9, RZ, P0 ;  /* 0x000000ff09097208 */ /* 0x000fe20000000000 */
[----:B------:R-:W-:Y:S01]  /*94d0*/  @!P1 IMAD.MOV.U32 R12, RZ, RZ, RZ ;  /* 0x000000ffff0c9224 */ /* 0x000fe200078e00ff */
[----:B------:R-:W-:-:S05]  /*94e0*/  @!P1 SHF.R.S32.HI R5, RZ, 0x1, R0 ;  /* 0x00000001ff059819 */ /* 0x000fca0000011400 */
[----:B------:R-:W-:Y:S01]  /*94f0*/  @!P1 IMAD.IADD R14, R14, 0x1, -R5 ;  /* 0x000000010e0e9824 */ /* 0x000fe200078e0a05 */
[----:B------:R-:W-:-:S04]  /*9500*/  @!P1 LEA R5, R5, R13, 0x14 ;  /* 0x0000000d05059211 */ /* 0x000fc800078ea0ff */
[----:B------:R-:W-:-:S06]  /*9510*/  @!P1 LEA R13, R14, 0x3ff00000, 0x14 ;  /* 0x3ff000000e0d9811 */ /* 0x000fcc00078ea0ff */
[----:B------:R-:W-:-:S11]  /*9520*/  @!P1 DMUL R8, R4, R12 ;  /* 0x0000000c04089228 */ /* 0x000fd60000000000 */
.L_x_161:
[----:B------:R-:W-:Y:S05]  /*9530*/  BSYNC.RECONVERGENT B0 ;  /* 0x0000000000007941 */ /* 0x000fea0003800200 */
.L_x_160:
[----:B------:R-:W-:Y:S01]  /*9540*/  DADD R12, R8, -1 ;  /* 0xbff00000080c7429 */ /* 0x000fe20000000000 */
[----:B------:R-:W-:Y:S01]  /*9550*/  IMAD.MOV.U32 R4, RZ, RZ, 0x1 ;  /* 0x00000001ff047424 */ /* 0x000fe200078e00ff */
[----:B------:R-:W-:Y:S01]  /*9560*/  MOV R25, R7 ;  /* 0x0000000700197202 */ /* 0x000fe20000000f00 */
[----:B------:R-:W-:Y:S01]  /*9570*/  IMAD.MOV.U32 R24, RZ, RZ, R6 ;  /* 0x000000ffff187224 */ /* 0x000fe200078e0006 */
[----:B------:R-:W-:Y:S01]  /*9580*/  UMOV UR6, 0xa18bd662 ;  /* 0xa18bd66200067882 */ /* 0x000fe20000000000 */
[----:B------:R-:W-:Y:S01]  /*9590*/  UMOV UR7, 0x3f87689c ;  /* 0x3f87689c00077882 */ /* 0x000fe20000000000 */
[----:B------:R-:W0:Y:S01]  /*95a0*/  MUFU.RCP64H R5, R13 ;  /* 0x0000000d00057308 */ /* 0x000e220000001800 */
[----:B------:R-:W-:Y:S02]  /*95b0*/  BSSY.RECONVERGENT B1, `(.L_x_162) ;  /* 0x0000012000017945 */ /* 0x000fe40003800200 */
[----:B------:R-:W-:-:S10]  /*95c0*/  DMUL R24, R24, UR6 ;  /* 0x0000000618187c28 */ /* 0x000fd40008000000 */
        /* <DEDUP_REMOVED lines=16> */
.L_x_163:
[----:B------:R-:W-:Y:S05]  /*96d0*/  BSYNC.RECONVERGENT B1 ;  /* 0x0000000000017941 */ /* 0x000fea0003800200 */
.L_x_162:
[----:B------:R-:W0:Y:S01]  /*96e0*/  MUFU.RCP64H R5, 30 ;  /* 0x403e000000057908 */ /* 0x000e220000001800 */
[----:B------:R-:W-:Y:S01]  /*96f0*/  IMAD.MOV.U32 R8, RZ, RZ, 0x0 ;  /* 0x00000000ff087424 */ /* 0x000fe200078e00ff */
[----:B------:R-:W-:Y:S01]  /*9700*/  MOV R4, 0x1 ;  /* 0x0000000100047802 */ /* 0x000fe20000000f00 */
[----:B------:R-:W-:Y:S01]  /*9710*/  IMAD.MOV.U32 R9, RZ, RZ, 0x403e0000 ;  /* 0x403e0000ff097424 */ /* 0x000fe200078e00ff */
[----:B------:R-:W-:Y:S01]  /*9720*/  UMOV UR6, 0x66666666 ;  /* 0x6666666600067882 */ /* 0x000fe20000000000 */
[----:B------:R-:W-:Y:S01]  /*9730*/  UMOV UR7, 0x40432666 ;  /* 0x4043266600077882 */ /* 0x000fe20000000000 */
[----:B------:R-:W-:Y:S03]  /*9740*/  BSSY.RECONVERGENT B1, `(.L_x_164) ;  /* 0x0000017000017945 */ /* 0x000fe60003800200 */
[----:B0-----:R-:W-:-:S08]  /*9750*/  DFMA R6, R4, -R8, 1 ;  /* 0x3ff000000406742b */ /* 0x001fd00000000808 */
[----:B------:R-:W-:-:S08]  /*9760*/  DFMA R6, R6, R6, R6 ;  /* 0x000000060606722b */ /* 0x000fd00000000006 */
[----:B------:R-:W-:Y:S02]  /*9770*/  DFMA R6, R4, R6, R4 ;  /* 0x000000060406722b */ /* 0x000fe40000000004 */
[----:B------:R-:W-:-:S06]  /*9780*/  DADD R4, R46, UR6 ;  /* 0x000000062e047e29 */ /* 0x000fcc0008000000 */
[----:B------:R-:W-:-:S04]  /*9790*/  DFMA R8, R6, -R8, 1 ;  /* 0x3ff000000608742b */ /* 0x000fc80000000808 */
[----:B------:R-:W-:-:S04]  /*97a0*/  FSETP.GEU.AND P1, PT, |R5|, 6.5827683646048100446e-37, PT ;  /* 0x036000000500780b */ /* 0x000fc80003f2e200 */
[----:B------:R-:W-:-:S08]  /*97b0*/  DFMA R8, R6, R8, R6 ;  /* 0x000000080608722b */ /* 0x000fd00000000006 */
[----:B------:R-:W-:-:S08]  /*97c0*/  DMUL R6, R4, R8 ;  /* 0x0000000804067228 */ /* 0x000fd00000000000 */
[----:B------:R-:W-:-:S08]  /*97d0*/  DFMA R12, R6, -30, R4 ;  /* 0xc03e0000060c782b */ /* 0x000fd00000000004 */
[----:B------:R-:W-:Y:S02]  /*97e0*/  DFMA R8, R8, R12, R6 ;  /* 0x0000000c0808722b */ /* 0x000fe40000000006 */
[----:B------:R-:W-:-:S08]  /*97f0*/  DADD R6, R2, R22 ;  /* 0x0000000002067229 */ /* 0x000fd00000000016 */
[----:B------:R-:W-:-:S05]  /*9800*/  FFMA R0, RZ, 2.96875, R9 ;  /* 0x403e0000ff007823 */ /* 0x000fca0000000009 */
[----:B------:R-:W-:-:S13]  /*9810*/  FSETP.GT.AND P0, PT, |R0|, 1.469367938527859385e-39, PT ;  /* 0x001000000000780b */ /* 0x000fda0003f04200 */
[----:B------:R-:W-:Y:S05]  /*9820*/  @P0 BRA P1, `(.L_x_165) ;  /* 0x0000000000200947 */ /* 0x000fea0000800000 */
[----:B------:R-:W-:Y:S01]  /*9830*/  IMAD.MOV.U32 R24, RZ, RZ, R4 ;  /* 0x000000ffff187224 */ /* 0x000fe200078e0004 */
[----:B------:R-:W-:Y:S01]  /*9840*/  MOV R0, 0x9890 ;  /* 0x0000989000007802 */ /* 0x000fe20000000f00 */
[----:B------:R-:W-:Y:S02]  /*9850*/  IMAD.MOV.U32 R25, RZ, RZ, R5 ;  /* 0x000000ffff197224 */ /* 0x000fe400078e0005 */
[----:B------:R-:W-:Y:S02]  /*9860*/  IMAD.MOV.U32 R22, RZ, RZ, RZ ;  /* 0x000000ffff167224 */ /* 0x000fe400078e00ff */
[----:B------:R-:W-:-:S07]  /*9870*/  IMAD.MOV.U32 R23, RZ, RZ, 0x403e0000 ;  /* 0x403e0000ff177424 */ /* 0x000fce00078e00ff */
[----:B------:R-:W-:Y:S05]  /*9880*/  CALL.REL.NOINC `($__internal_2_$__cuda_sm20_div_rn_f64_full) ;  /* 0x00000144002c7944 */ /* 0x000fea0003c00000 */
[----:B------:R-:W-:Y:S01]  /*9890*/  MOV R8, R22 ;  /* 0x0000001600087202 */ /* 0x000fe20000000f00 */
[----:B------:R-:W-:-:S07]  /*98a0*/  IMAD.MOV.U32 R9, RZ, RZ, R23 ;  /* 0x000000ffff097224 */ /* 0x000fce00078e0017 */
.L_x_165:
[----:B------:R-:W-:Y:S05]  /*98b0*/  BSYNC.RECONVERGENT B1 ;  /* 0x0000000000017941 */ /* 0x000fea0003800200 */
.L_x_164:
[----:B------:R-:W-:Y:S01]  /*98c0*/  IMAD.MOV.U32 R24, RZ, RZ, 0x652b82fe ;  /* 0x652b82feff187424 */ /* 0x000fe200078e00ff */
[----:B------:R-:W-:Y:S01]  /*98d0*/  UMOV UR6, 0xfefa39ef ;  /* 0xfefa39ef00067882 */ /* 0x000fe20000000000 */
[----:B------:R-:W-:Y:S01]  /*98e0*/  IMAD.MOV.U32 R25, RZ, RZ, 0x3ff71547 ;  /* 0x3ff71547ff197424 */ /* 0x000fe200078e00ff */
[----:B------:R-:W-:Y:S01]  /*98f0*/  UMOV UR7, 0x3fe62e42 ;  /* 0x3fe62e4200077882 */ /* 0x000fe20000000000 */
[----:B------:R-:W0:Y:S01]  /*9900*/  MUFU.RCP64H R15, -30 ;  /* 0xc03e0000000f7908 */ /* 0x000e220000001800 */
[----:B------:R-:W-:Y:S01]  /*9910*/  IMAD.MOV.U32 R18, RZ, RZ, 0x0 ;  /* 0x00000000ff127424 */ /* 0x000fe200078e00ff */
[----:B------:R-:W-:Y:S01]  /*9920*/  FSETP.GEU.AND P0, PT, |R9|, 4.1917929649353027344, PT ;  /* 0x4086232b0900780b */ /* 0x000fe20003f0e200 */
[----:B------:R-:W-:Y:S01]  /*9930*/  IMAD.MOV.U32 R19, RZ, RZ, 0x403e0000 ;  /* 0x403e0000ff137424 */ /* 0x000fe200078e00ff */
[----:B------:R-:W-:Y:S01]  /*9940*/  DFMA R24, R8, R24, 6.75539944105574400000e+15 ;  /* 0x433800000818742b */ /* 0x000fe20000000018 */
[----:B------:R-:W-:Y:S01]  /*9950*/  IMAD.MOV.U32 R14, RZ, RZ, 0x1 ;  /* 0x00000001ff0e7424 */ /* 0x000fe200078e00ff */
[----:B------:R-:W-:Y:S01]  /*9960*/  BSSY.RECONVERGENT B0, `(.L_x_166) ;  /* 0x000003f000007945 */ /* 0x000fe20003800200 */
[----:B------:R-:W-:-:S05]  /*9970*/  FSETP.GEU.AND P3, PT, |R5|, 6.5827683646048100446e-37, PT ;  /* 0x036000000500780b */ /* 0x000fca0003f6e200 */
[----:B------:R-:W-:Y:S02]  /*9980*/  DADD R2, R24, -6.75539944105574400000e+15 ;  /* 0xc338000018027429 */ /* 0x000fe40000000000 */
[----:B0-----:R-:W-:-:S06]  /*9990*/  DFMA R16, R14, R18, 1 ;  /* 0x3ff000000e10742b */ /* 0x001fcc0000000012 */
[----:B------:R-:W-:Y:S01]  /*99a0*/  DFMA R12, R2, -UR6, R8 ;  /* 0x80000006020c7c2b */ /* 0x000fe20008000008 */
[----:B------:R-:W-:Y:S01]  /*99b0*/  UMOV UR6, 0x3b39803f ;  /* 0x3b39803f00067882 */ /* 0x000fe20000000000 */
[----:B------:R-:W-:Y:S01]  /*99c0*/  UMOV UR7, 0x3c7abc9e ;  /* 0x3c7abc9e00077882 */ /* 0x000fe20000000000 */
[----:B------:R-:W-:-:S05]  /*99d0*/  DFMA R16, R16, R16, R16 ;  /* 0x000000101010722b */ /* 0x000fca0000000010 */
[----:B------:R-:W-:Y:S01]  /*99e0*/  DFMA R12, R2, -UR6, R12 ;  /* 0x80000006020c7c2b */ /* 0x000fe2000800000c */
[----:B------:R-:W-:Y:S01]  /*99f0*/  UMOV UR6, 0x69ce2bdf ;  /* 0x69ce2bdf00067882 */ /* 0x000fe20000000000 */
[----:B------:R-:W-:Y:S01]  /*9a00*/  IMAD.MOV.U32 R2, RZ, RZ, -0x35dec16 ;  /* 0xfca213eaff027424 */ /* 0x000fe200078e00ff */
[----:B------:R-:W-:Y:S01]  /*9a10*/  MOV R3, 0x3e928af3 ;  /* 0x3e928af300037802 */ /* 0x000fe20000000f00 */
[----:B------:R-:W-:Y:S01]  /*9a20*/  UMOV UR7, 0x3e5ade15 ;  /* 0x3e5ade1500077882 */ /* 0x000fe20000000000 */
[----:B------:R-:W-:-:S04]  /*9a30*/  DFMA R16, R14, R16, R14 ;  /* 0x000000100e10722b */ /* 0x000fc8000000000e */
[----:B------:R-:W-:Y:S01]  /*9a40*/  DFMA R2, R12, UR6, R2 ;  /* 0x000000060c027c2b */ /* 0x000fe20008000002 */
[----:B------:R-:W-:Y:S01]  /*9a50*/  UMOV UR6, 0x62401315 ;  /* 0x6240131500067882 */ /* 0x000fe20000000000 */
[----:B------:R-:W-:Y:S02]  /*9a60*/  UMOV UR7, 0x3ec71dee ;  /* 0x3ec71dee00077882 */ /* 0x000fe40000000000 */
[----:B------:R-:W-:-:S04]  /*9a70*/  DFMA R14, R16, R18, 1 ;  /* 0x3ff00000100e742b */ /* 0x000fc80000000012 */
        /* <DEDUP_REMOVED lines=10> */
[----:B------:R-:W-:Y:S02]  /*9b20*/  UMOV UR7, 0x3f56c16c ;  /* 0x3f56c16c00077882 */ /* 0x000fe40000000000 */
[----:B------:R-:W-:-:S04]  /*9b30*/  DFMA R16, R22, 30, R4 ;  /* 0x403e00001610782b */ /* 0x000fc80000000004 */
[----:B------:R-:W-:Y:S01]  /*9b40*/  DFMA R2, R12, R2, UR6 ;  /* 0x000000060c027e2b */ /* 0x000fe20008000002 */
[----:B------:R-:W-:Y:S01]  /*9b50*/  UMOV UR6, 0x11122322 ;  /* 0x1112232200067882 */ /* 0x000fe20000000000 */
[----:B------:R-:W-:Y:S02]  /*9b60*/  UMOV UR7, 0x3f811111 ;  /* 0x3f81111100077882 */ /* 0x000fe40000000000 */
[----:B------:R-:W-:-:S04]  /*9b70*/  DFMA R22, R14, R16, R22 ;  /* 0x000000100e16722b */ /* 0x000fc80000000016 */
[----:B------:R-:W-:Y:S01]  /*9b80*/  DFMA R2, R12, R2, UR6 ;  /* 0x000000060c027e2b */ /* 0x000fe20008000002 */
[----:B------:R-:W-:Y:S01]  /*9b90*/  UMOV UR6, 0x555502a1 ;  /* 0x555502a100067882 */ /* 0x000fe20000000000 */
[----:B------:R-:W-:-:S04]  /*9ba0*/  UMOV UR7, 0x3fa55555 ;  /* 0x3fa5555500077882 */ /* 0x000fc80000000000 */
[----:B------:R-:W-:Y:S02]  /*9bb0*/  FFMA R0, RZ, -2.96875, R23 ;  /* 0xc03e0000ff007823 */ /* 0x000fe40000000017 */
[----:B------:R-:W-:Y:S01]  /*9bc0*/  DFMA R2, R12, R2, UR6 ;  /* 0x000000060c027e2b */ /* 0x000fe20008000002 */
[----:B------:R-:W-:Y:S01]  /*9bd0*/  UMOV UR6, 0x55555511 ;  /* 0x5555551100067882 */ /* 0x000fe20000000000 */
[----:B------:R-:W-:Y:S01]  /*9be0*/  UMOV UR7, 0x3fc55555 ;  /* 0x3fc5555500077882 */ /* 0x000fe20000000000 */
[----:B------:R-:W-:-:S05]  /*9bf0*/  FSETP.GT.AND P2, PT, |R0|, 1.469367938527859385e-39, PT ;  /* 0x001000000000780b */ /* 0x000fca0003f44200 */
[----:B------:R-:W-:Y:S01]  /*9c00*/  DFMA R2, R12, R2, UR6 ;  /* 0x000000060c027e2b */ /* 0x000fe20008000002 */
[----:B------:R-:W-:Y:S01]  /*9c10*/  UMOV UR6, 0xb ;  /* 0x0000000b00067882 */ /* 0x000fe20000000000 */
[----:B------:R-:W-:-:S06]  /*9c20*/  UMOV UR7, 0x3fe00000 ;  /* 0x3fe0000000077882 */ /* 0x000fcc0000000000 */
[----:B------:R-:W-:-:S08]  /*9c30*/  DFMA R2, R12, R2, UR6 ;  /* 0x000000060c027e2b */ /* 0x000fd00008000002 */
[----:B------:R-:W-:-:S08]  /*9c40*/  DFMA R2, R12, R2, 1 ;  /* 0x3ff000000c02742b */ /* 0x000fd00000000002 */
[----:B------:R-:W-:-:S10]  /*9c50*/  DFMA R2, R12, R2, 1 ;  /* 0x3ff000000c02742b */ /* 0x000fd40000000002 */
[----:B------:R-:W-:Y:S01]  /*9c60*/  IMAD R35, R24, 0x100000, R3 ;  /* 0x0010000018237824 */ /* 0x000fe200078e0203 */
[----:B------:R-:W-:Y:S01]  /*9c70*/  MOV R34, R2 ;  /* 0x0000000200227202 */ /* 0x000fe20000000f00 */
        /* <DEDUP_REMOVED lines=13> */
.L_x_167:
[----:B------:R-:W-:Y:S05]  /*9d50*/  BSYNC.RECONVERGENT B0 ;  /* 0x0000000000007941 */ /* 0x000fea0003800200 */
.L_x_166:
[----:B------:R-:W-:Y:S04]  /*9d60*/  BSSY.RECONVERGENT B1, `(.L_x_168) ;  /* 0x0000008000017945 */ /* 0x000fe80003800200 */
[----:B------:R-:W-:Y:S05]  /*9d70*/  @P2 BRA P3, `(.L_x_169) ;  /* 0x0000000000182947 */ /* 0x000fea0001800000 */
[----:B------:R-:W-:Y:S01]  /*9d80*/  IMAD.MOV.U32 R24, RZ, RZ, R4 ;  /* 0x000000ffff187224 */ /* 0x000fe200078e0004 */
[----:B------:R-:W-:Y:S01]  /*9d90*/  MOV R25, R5 ;  /* 0x0000000500197202 */ /* 0x000fe20000000f00 */
[----:B------:R-:W-:Y:S01]  /*9da0*/  IMAD.MOV.U32 R22, RZ, RZ, RZ ;  /* 0x000000ffff167224 */ /* 0x000fe200078e00ff */
[----:B------:R-:W-:Y:S01]  /*9db0*/  MOV R0, 0x9de0 ;  /* 0x00009de000007802 */ /* 0x000fe20000000f00 */
[----:B------:R-:W-:-:S07]  /*9dc0*/  IMAD.MOV.U32 R23, RZ, RZ, -0x3fc20000 ;  /* 0xc03e0000ff177424 */ /* 0x000fce00078e00ff */
[----:B------:R-:W-:Y:S05]  /*9dd0*/  CALL.REL.NOINC `($__internal_2_$__cuda_sm20_div_rn_f64_full) ;  /* 0x0000013c00d87944 */ /* 0x000fea0003c00000 */
.L_x_169:
[----:B------:R-:W-:Y:S05]  /*9de0*/  BSYNC.RECONVERGENT B1 ;  /* 0x0000000000017941 */ /* 0x000fea0003800200 */
.L_x_168:
[----:B------:R-:W-:Y:S01]  /*9df0*/  IMAD.MOV.U32 R24, RZ, RZ, 0x652b82fe ;  /* 0x652b82feff187424 */ /* 0x000fe200078e00ff */
[----:B------:R-:W-:Y:S01]  /*9e00*/  UMOV UR6, 0xfefa39ef ;  /* 0xfefa39ef00067882 */ /* 0x000fe20000000000 */
[----:B------:R-:W-:Y:S01]  /*9e10*/  IMAD.MOV.U32 R25, RZ, RZ, 0x3ff71547 ;  /* 0x3ff71547ff197424 */ /* 0x000fe200078e00ff */
[----:B------:R-:W-:Y:S01]  /*9e20*/  UMOV UR7, 0x3fe62e42 ;  /* 0x3fe62e4200077882 */ /* 0x000fe20000000000 */
[----:B------:R-:W0:Y:S01]  /*9e30*/  MUFU.RCP64H R13, -83.29998779296875 ;  /* 0xc054d333000d7908 */ /* 0x000e220000001800 */
[----:B------:R-:W-:Y:S01]  /*9e40*/  IMAD.MOV.U32 R18, RZ, RZ, 0x33333333 ;  /* 0x33333333ff127424 */ /* 0x000fe200078e00ff */
[----:B------:R-:W-:Y:S01]  /*9e50*/  FSETP.GEU.AND P0, PT, |R23|, 4.1917929649353027344, PT ;  /* 0x4086232b1700780b */ /* 0x000fe20003f0e200 */
[----:B------:R-:W-:Y:S01]  /*9e60*/  IMAD.MOV.U32 R19, RZ, RZ, 0x4054d333 ;  /* 0x4054d333ff137424 */ /* 0x000fe200078e00ff */
[----:B------:R-:W-:Y:S01]  /*9e70*/  DFMA R24, R22, R24, 6.75539944105574400000e+15 ;  /* 0x433800001618742b */ /* 0x000fe20000000018 */
[----:B------:R-:W-:Y:S01]  /*9e80*/  IMAD.MOV.U32 R12, RZ, RZ, 0x1 ;  /* 0x00000001ff0c7424 */ /* 0x000fe200078e00ff */
[----:B------:R-:W-:Y:S06]  /*9e90*/  BSSY.RECONVERGENT B0, `(.L_x_170) ;  /* 0x000003e000007945 */ /* 0x000fec0003800200 */
[----:B------:R-:W-:-:S02]  /*9ea0*/  DADD R2, R24, -6.75539944105574400000e+15 ;  /* 0xc338000018027429 */ /* 0x000fc40000000000 */
[----:B0-----:R-:W-:-:S06]  /*9eb0*/  DFMA R14, R12, R18, 1 ;  /* 0x3ff000000c0e742b */ /* 0x001fcc0000000012 */
        /* <DEDUP_REMOVED lines=35> */
[----:B------:R-:W-:Y:S01]  /*a0f0*/  UMOV UR7, 0x3fe00000 ;  /* 0x3fe0000000077882 */ /* 0x000fe20000000000 */
[----:B------:R-:W-:-:S05]  /*a100*/  DADD R2, R46, 75 ;  /* 0x4052c0002e027429 */ /* 0x000fca0000000000 */
[----:B------:R-:W-:-:S03]  /*a110*/  DFMA R12, R8, R12, UR6 ;  /* 0x00000006080c7e2b */ /* 0x000fc6000800000c */
[----:B------:R-:W-:-:S05]  /*a120*/  DMUL R14, R2, R16 ;  /* 0x00000010020e7228 */ /* 0x000fca0000000000 */
[----:B------:R-:W-:-:S08]  /*a130*/  DFMA R12, R8, R12, 1 ;  /* 0x3ff00000080c742b */ /* 0x000fd0000000000c */
[----:B------:R-:W-:Y:S02]  /*a140*/  DFMA R26, R8, R12, 1 ;  /* 0x3ff00000081a742b */ /* 0x000fe4000000000c */
[----:B------:R-:W-:-:S08]  /*a150*/  DFMA R8, R14, R18, R2 ;  /* 0x000000120e08722b */ /* 0x000fd00000000002 */
[----:B------:R-:W-:Y:S01]  /*a160*/  DFMA R8, R16, R8, R14 ;  /* 0x000000081008722b */ /* 0x000fe2000000000e */
[----:B------:R-:W-:Y:S01]  /*a170*/  LEA R13, R24, R27, 0x14 ;  /* 0x0000001b180d7211 */ /* 0x000fe200078ea0ff */
[----:B------:R-:W-:Y:S01]  /*a180*/  IMAD.MOV.U32 R12, RZ, RZ, R26 ;  /* 0x000000ffff0c7224 */ /* 0x000fe200078e001a */
        /* <DEDUP_REMOVED lines=14> */
.L_x_171:
[----:B------:R-:W-:Y:S05]  /*a270*/  BSYNC.RECONVERGENT B0 ;  /* 0x0000000000007941 */ /* 0x000fea0003800200 */
.L_x_170:
[----:B------:R-:W-:Y:S01]  /*a280*/  FFMA R0, RZ, -3.3253905773162841797, R9 ;  /* 0xc054d333ff007823 */ /* 0x000fe20000000009 */
[----:B------:R-:W-:Y:S01]  /*a290*/  FSETP.GEU.AND P1, PT, |R3|, 6.5827683646048100446e-37, PT ;  /* 0x036000000300780b */ /* 0x000fe20003f2e200 */
[----:B------:R-:W-:Y:S01]  /*a2a0*/  UMOV UR6, 0x2b020c4a ;  /* 0x2b020c4a00067882 */ /* 0x000fe20000000000 */
[----:B------:R-:W-:Y:S01]  /*a2b0*/  UMOV UR7, 0x3ff11687 ;  /* 0x3ff1168700077882 */ /* 0x000fe20000000000 */
[----:B------:R-:W-:Y:S01]  /*a2c0*/  BSSY.RECONVERGENT B1, `(.L_x_172) ;  /* 0x000000d000017945 */ /* 0x000fe20003800200 */
[----:B------:R-:W-:Y:S01]  /*a2d0*/  FSETP.GT.AND P0, PT, |R0|, 1.469367938527859385e-39, PT ;  /* 0x001000000000780b */ /* 0x000fe20003f04200 */
[----:B------:R-:W-:-:S08]  /*a2e0*/  DMUL R12, R12, UR6 ;  /* 0x000000060c0c7c28 */ /* 0x000fd00008000000 */
[----:B------:R-:W-:-:S04]  /*a2f0*/  DFMA R34, R34, UR6, R12 ;  /* 0x0000000622227c2b */ /* 0x000fc8000800000c */
[----:B------:R-:W-:Y:S07]  /*a300*/  @P0 BRA P1, `(.L_x_173) ;  /* 0x0000000000200947 */ /* 0x000fee0000800000 */
[----:B------:R-:W-:Y:S01]  /*a310*/  IMAD.MOV.U32 R24, RZ, RZ, R2 ;  /* 0x000000ffff187224 */ /* 0x000fe200078e0002 */
[----:B------:R-:W-:Y:S01]  /*a320*/  MOV R0, 0xa370 ;  /* 0x0000a37000007802 */ /* 0x000fe20000000f00 */
[----:B------:R-:W-:Y:S02]  /*a330*/  IMAD.MOV.U32 R25, RZ, RZ, R3 ;  /* 0x000000ffff197224 */ /* 0x000fe400078e0003 */
[----:B------:R-:W-:Y:S02]  /*a340*/  IMAD.MOV.U32 R22, RZ, RZ, 0x33333333 ;  /* 0x33333333ff167424 */ /* 0x000fe400078e00ff */
[----:B------:R-:W-:-:S07]  /*a350*/  IMAD.MOV.U32 R23, RZ, RZ, -0x3fab2ccd ;  /* 0xc054d333ff177424 */ /* 0x000fce00078e00ff */
[----:B------:R-:W-:Y:S05]  /*a360*/  CALL.REL.NOINC `($__internal_2_$__cuda_sm20_div_rn_f64_full) ;  /* 0x0000013800747944 */ /* 0x000fea0003c00000 */
[----:B------:R-:W-:Y:S01]  /*a370*/  MOV R8, R22 ;  /* 0x0000001600087202 */ /* 0x000fe20000000f00 */
[----:B------:R-:W-:-:S07]  /*a380*/  IMAD.MOV.U32 R9, RZ, RZ, R23 ;  /* 0x000000ffff097224 */ /* 0x000fce00078e0017 */
.L_x_173:
[----:B------:R-:W-:Y:S05]  /*a390*/  BSYNC.RECONVERGENT B1 ;  /* 0x0000000000017941 */ /* 0x000fea0003800200 */
.L_x_172:
[----:B------:R-:W-:Y:S01]  /*a3a0*/  IMAD.MOV.U32 R26, RZ, RZ, 0x652b82fe ;  /* 0x652b82feff1a7424 */ /* 0x000fe200078e00ff */
[----:B------:R-:W-:Y:S01]  /*a3b0*/  UMOV UR6, 0xfefa39ef ;  /* 0xfefa39ef00067882 */ /* 0x000fe20000000000 */
[----:B------:R-:W-:Y:S01]  /*a3c0*/  IMAD.MOV.U32 R27, RZ, RZ, 0x3ff71547 ;  /* 0x3ff71547ff1b7424 */ /* 0x000fe200078e00ff */
[----:B------:R-:W-:Y:S01]  /*a3d0*/  UMOV UR7, 0x3fe62e42 ;  /* 0x3fe62e4200077882 */ /* 0x000fe20000000000 */
[----:B------:R-:W0:Y:S01]  /*a3e0*/  MUFU.RCP64H R17, 15.37999725341796875 ;  /* 0x402ec28f00117908 */ /* 0x000e220000001800 */
        /* <DEDUP_REMOVED lines=8> */
[----:B0-----:R-:W-:-:S06]  /*a470*/  DFMA R18, R16, -R24, 1 ;  /* 0x3ff000001012742b */ /* 0x001fcc0000000818 */
        /* <DEDUP_REMOVED lines=25> */
[----:B------:R-:W-:-:S04]  /*a610*/  DFMA R18, R22, -R24, R2 ;  /* 0x800000181612722b */ /* 0x000fc80000000002 */
[----:B------:R-:W-:Y:S01]  /*a620*/  DFMA R12, R14, R12, UR6 ;  /* 0x000000060e0c7e2b */ /* 0x000fe2000800000c */
[----:B------:R-:W-:Y:S01]  /*a630*/  UMOV UR6, 0x11122322 ;  /* 0x1112232200067882 */ /* 0x000fe20000000000 */
[----:B------:R-:W-:Y:S02]  /*a640*/  UMOV UR7, 0x3f811111 ;  /* 0x3f81111100077882 */ /* 0x000fe40000000000 */
[----:B------:R-:W-:-:S04]  /*a650*/  DFMA R22, R16, R18, R22 ;  /* 0x000000121016722b */ /* 0x000fc80000000016 */
[----:B------:R-:W-:Y:S01]  /*a660*/  DFMA R12, R14, R12, UR6 ;  /* 0x000000060e0c7e2b */ /* 0x000fe2000800000c */
[----:B------:R-:W-:Y:S01]  /*a670*/  UMOV UR6, 0x555502a1 ;  /* 0x555502a100067882 */ /* 0x000fe20000000000 */
[----:B------:R-:W-:-:S04]  /*a680*/  UMOV UR7, 0x3fa55555 ;  /* 0x3fa5555500077882 */ /* 0x000fc80000000000 */
[----:B------:R-:W-:Y:S02]  /*a690*/  FFMA R0, RZ, 2.7306249141693115234, R23 ;  /* 0x402ec28fff007823 */ /* 0x000fe40000000017 */
        /* <DEDUP_REMOVED lines=22> */
[----:B------:R-:W-:Y:S02]  /*a800*/  @!P1 IMAD.IADD R26, R26, 0x1, -R9 ;  /* 0x000000011a1a9824 */ /* 0x000fe400078e0a09 */
[----:B------:R-:W-:-:S03]  /*a810*/  @!P1 IMAD R9, R9, 0x100000, R13 ;  /* 0x0010000009099824 */ /* 0x000fc600078e020d */
[----:B------:R-:W-:-:S06]  /*a820*/  @!P1 LEA R13, R26, 0x3ff00000, 0x14 ;  /* 0x3ff000001a0d9811 */ /* 0x000fcc00078ea0ff */
[----:B------:R-:W-:-:S11]  /*a830*/  @!P1 DMUL R32, R8, R12 ;  /* 0x0000000c08209228 */ /* 0x000fd60000000000 */
.L_x_175:
[----:B------:R-:W-:Y:S05]  /*a840*/  BSYNC.RECONVERGENT B0 ;  /* 0x0000000000007941 */ /* 0x000fea0003800200 */
.L_x_174:
[----:B------:R-:W-:Y:S04]  /*a850*/  BSSY.RECONVERGENT B1, `(.L_x_176) ;  /* 0x0000008000017945 */ /* 0x000fe80003800200 */
[----:B------:R-:W-:Y:S05]  /*a860*/  @P2 BRA P3, `(.L_x_177) ;  /* 0x0000000000182947 */ /* 0x000fea0001800000 */
[----:B------:R-:W-:Y:S01]  /*a870*/  MOV R24, R2 ;  /* 0x0000000200187202 */ /* 0x000fe20000000f00 */
[----:B------:R-:W-:Y:S01]  /*a880*/  IMAD.MOV.U32 R25, RZ, RZ, R3 ;  /* 0x000000ffff197224 */ /* 0x000fe200078e0003 */
[----:B------:R-:W-:Y:S01]  /*a890*/  MOV R0, 0xa8d0 ;  /* 0x0000a8d000007802 */ /* 0x000fe20000000f00 */
[----:B------:R-:W-:Y:S02]  /*a8a0*/  IMAD.MOV.U32 R22, RZ, RZ, 0x5c28f5c3 ;  /* 0x5c28f5c3ff167424 */ /* 0x000fe400078e00ff */
[----:B------:R-:W-:-:S07]  /*a8b0*/  IMAD.MOV.U32 R23, RZ, RZ, 0x402ec28f ;  /* 0x402ec28fff177424 */ /* 0x000fce00078e00ff */
[----:B------:R-:W-:Y:S05]  /*a8c0*/  CALL.REL.NOINC `($__internal_2_$__cuda_sm20_div_rn_f64_full) ;  /* 0x00000134001c7944 */ /* 0x000fea0003c00000 */
.L_x_177:
[----:B------:R-:W-:Y:S05]  /*a8d0*/  BSYNC.RECONVERGENT B1 ;  /* 0x0000000000017941 */ /* 0x000fea0003800200 */
.L_x_176:
[----:B------:R-:W-:Y:S02]  /*a8e0*/  HFMA2 R19, -RZ, RZ, 1.9912109375, 0.00128841400146484375 ;  /* 0x3ff71547ff137431 */ /* 0x000fe400000001ff */
[----:B------:R-:W-:Y:S01]  /*a8f0*/  IMAD.MOV.U32 R18, RZ, RZ, 0x652b82fe ;  /* 0x652b82feff127424 */ /* 0x000fe200078e00ff */
[----:B------:R-:W-:Y:S01]  /*a900*/  UMOV UR8, 0xfefa39ef ;  /* 0xfefa39ef00087882 */ /* 0x000fe20000000000 */
[----:B------:R-:W-:Y:S01]  /*a910*/  UMOV UR9, 0x3fe62e42 ;  /* 0x3fe62e4200097882 */ /* 0x000fe20000000000 */
[----:B------:R-:W-:Y:S01]  /*a920*/  UMOV UR10, 0x3b39803f ;  /* 0x3b39803f000a7882 */ /* 0x000fe20000000000 */
[----:B------:R-:W-:Y:S01]  /*a930*/  UMOV UR11, 0x3c7abc9e ;  /* 0x3c7abc9e000b7882 */ /* 0x000fe20000000000 */
[----:B------:R-:W-:Y:S01]  /*a940*/  IMAD.MOV.U32 R24, RZ, RZ, -0x35dec16 ;  /* 0xfca213eaff187424 */ /* 0x000fe200078e00ff */
[----:B------:R-:W-:Y:S01]  /*a950*/  UMOV UR12, 0x69ce2bdf ;  /* 0x69ce2bdf000c7882 */ /* 0x000fe20000000000 */
[----:B------:R-:W-:Y:S01]  /*a960*/  DFMA R14, R22, R18, 6.75539944105574400000e+15 ;  /* 0x43380000160e742b */ /* 0x000fe20000000012 */
[----:B------:R-:W-:Y:S01]  /*a970*/  IMAD.MOV.U32 R25, RZ, RZ, 0x3e928af3 ;  /* 0x3e928af3ff197424 */ /* 0x000fe200078e00ff */
[----:B------:R-:W-:Y:S01]  /*a980*/  UMOV UR13, 0x3e5ade15 ;  /* 0x3e5ade15000d7882 */ /* 0x000fe20000000000 */
[----:B------:R-:W-:Y:S01]  /*a990*/  UMOV UR14, 0x62401315 ;  /* 0x62401315000e7882 */ /* 0x000fe20000000000 */
[----:B------:R-:W-:Y:S01]  /*a9a0*/  UMOV UR15, 0x3ec71dee ;  /* 0x3ec71dee000f7882 */ /* 0x000fe20000000000 */
[----:B------:R-:W-:Y:S01]  /*a9b0*/  UMOV UR16, 0x7c89eb71 ;  /* 0x7c89eb7100107882 */ /* 0x000fe20000000000 */
[----:B------:R-:W-:Y:S01]  /*a9c0*/  UMOV UR17, 0x3efa0199 ;  /* 0x3efa019900117882 */ /* 0x000fe20000000000 */
[----:B------:R-:W-:Y:S01]  /*a9d0*/  UMOV UR18, 0x14761f65 ;  /* 0x14761f6500127882 */ /* 0x000fe20000000000 */
[----:B------:R-:W-:Y:S01]  /*a9e0*/  DADD R8, R14, -6.75539944105574400000e+15 ;  /* 0xc33800000e087429 */ /* 0x000fe20000000000 */
[----:B------:R-:W-:Y:S01]  /*a9f0*/  UMOV UR19, 0x3f2a01a0 ;  /* 0x3f2a01a000137882 */ /* 0x000fe20000000000 */
[----:B------:R-:W-:Y:S01]  /*aa00*/  UMOV UR20, 0x1852b7af ;  /* 0x1852b7af00147882 */ /* 0x000fe20000000000 */
[----:B------:R-:W-:Y:S01]  /*aa10*/  UMOV UR21, 0x3f56c16c ;  /* 0x3f56c16c00157882 */ /* 0x000fe20000000000 */
[----:B------:R-:W-:Y:S01]  /*aa20*/  UMOV UR22, 0x11122322 ;  /* 0x1112232200167882 */ /* 0x000fe20000000000 */
[----:B------:R-:W-:Y:S01]  /*aa30*/  UMOV UR23, 0x3f811111 ;  /* 0x3f81111100177882 */ /* 0x000fe20000000000 */
[----:B------:R-:W-:Y:S01]  /*aa40*/  UMOV UR24, 0x555502a1 ;  /* 0x555502a100187882 */ /* 0x000fe20000000000 */
[----:B------:R-:W-:Y:S01]  /*aa50*/  UMOV UR25, 0x3fa55555 ;  /* 0x3fa5555500197882 */ /* 0x000fe20000000000 */
[----:B------:R-:W-:Y:S01]  /*aa60*/  DFMA R12, R8, -UR8, R22 ;  /* 0x80000008080c7c2b */ /* 0x000fe20008000016 */
[----:B------:R-:W-:Y:S01]  /*aa70*/  UMOV UR26, 0x55555511 ;  /* 0x55555511001a7882 */ /* 0x000fe20000000000 */
[----:B------:R-:W-:Y:S01]  /*aa80*/  UMOV UR27, 0x3fc55555 ;  /* 0x3fc55555001b7882 */ /* 0x000fe20000000000 */
[----:B------:R-:W-:Y:S01]  /*aa90*/  UMOV UR28, 0xb ;  /* 0x0000000b001c7882 */ /* 0x000fe20000000000 */
[----:B------:R-:W-:Y:S01]  /*aaa0*/  UMOV UR29, 0x3fe00000 ;  /* 0x3fe00000001d7882 */ /* 0x000fe20000000000 */
[----:B------:R-:W-:Y:S01]  /*aab0*/  FSETP.GEU.AND P0, PT, |R23|, 4.1917929649353027344, PT ;  /* 0x4086232b1700780b */ /* 0x000fe20003f0e200 */
[----:B------:R-:W-:Y:S01]  /*aac0*/  BSSY.RECONVERGENT B0, `(.L_x_178) ;  /* 0x000001d000007945 */ /* 0x000fe20003800200 */
[----:B------:R-:W-:-:S02]  /*aad0*/  DADD R16, R46, 40 ;  /* 0x404400002e107429 */ /* 0x000fc40000000000 */
[----:B------:R-:W-:-:S08]  /*aae0*/  DFMA R12, R8, -UR10, R12 ;  /* 0x8000000a080c7c2b */ /* 0x000fd0000800000c */
[----:B------:R-:W-:-:S08]  /*aaf0*/  DFMA R8, R12, UR12, R24 ;  /* 0x0000000c0c087c2b */ /* 0x000fd00008000018 */
[----:B------:R-:W-:-:S08]  /*ab00*/  DFMA R8, R12, R8, UR14 ;  /* 0x0000000e0c087e2b */ /* 0x000fd00008000008 */
[----:B------:R-:W-:-:S08]  /*ab10*/  DFMA R8, R12, R8, UR16 ;  /* 0x000000100c087e2b */ /* 0x000fd00008000008 */
[----:B------:R-:W-:-:S08]  /*ab20*/  DFMA R8, R12, R8, UR18 ;  /* 0x000000120c087e2b */ /* 0x000fd00008000008 */
[----:B------:R-:W-:-:S08]  /*ab30*/  DFMA R8, R12, R8, UR20 ;  /* 0x000000140c087e2b */ /* 0x000fd00008000008 */
[----:B------:R-:W-:-:S08]  /*ab40*/  DFMA R8, R12, R8, UR22 ;  /* 0x000000160c087e2b */ /* 0x000fd00008000008 */
[----:B------:R-:W-:-:S08]  /*ab50*/  DFMA R8, R12, R8, UR24 ;  /* 0x000000180c087e2b */ /* 0x000fd00008000008 */
[----:B------:R-:W-:-:S08]  /*ab60*/  DFMA R8, R12, R8, UR26 ;  /* 0x0000001a0c087e2b */ /* 0x000fd00008000008 */
        /* <DEDUP_REMOVED lines=18> */
.L_x_179:
[----:B------:R-:W-:Y:S05]  /*ac90*/  BSYNC.RECONVERGENT B0 ;  /* 0x0000000000007941 */ /* 0x000fea0003800200 */
.L_x_178:
[----:B------:R-:W-:Y:S01]  /*aca0*/  UMOV UR6, 0xc84b5dcc ;  /* 0xc84b5dcc00067882 */ /* 0x000fe20000000000 */
[----:B------:R-:W-:Y:S01]  /*acb0*/  UMOV UR7, 0x3f8b3d07 ;  /* 0x3f8b3d0700077882 */ /* 0x000fe20000000000 */
[----:B------:R-:W0:Y:S01]  /*acc0*/  MUFU.RCP64H R23, RZ ;  /* 0x000000ff00177308 */ /* 0x000e220000001800 */
[----:B------:R-:W-:Y:S01]  /*acd0*/  DMUL R16, R16, UR6 ;  /* 0x0000000610107c28 */ /* 0x000fe20008000000 */
[----:B------:R-:W-:Y:S01]  /*ace0*/  IMAD.MOV.U32 R22, RZ, RZ, 0x1 ;  /* 0x00000001ff167424 */ /* 0x000fe200078e00ff */
[----:B------:R-:W-:Y:S01]  /*acf0*/  UMOV UR6, 0x1eb851ec ;  /* 0x1eb851ec00067882 */ /* 0x000fe20000000000 */
[----:B------:R-:W-:Y:S01]  /*ad00*/  UMOV UR7, 0x4030ab85 ;  /* 0x4030ab8500077882 */ /* 0x000fe20000000000 */
[----:B------:R-:W-:Y:S01]  /*ad10*/  BSSY.RECONVERGENT B0, `(.L_x_180) ;  /* 0x0000027000007945 */ /* 0x000fe20003800200 */
[----:B------:R-:W-:-:S03]  /*ad20*/  DMUL R8, R8, UR6 ;  /* 0x0000000608087c28 */ /* 0x000fc60008000000 */
[----:B------:R-:W-:Y:S02]  /*ad30*/  DFMA R12, R16, R18, 6.75539944105574400000e+15 ;  /* 0x43380000100c742b */ /* 0x000fe40000000012 */
[----:B------:R-:W-:-:S03]  /*ad40*/  FSETP.GEU.AND P0, PT, |R17|, 4.1917929649353027344, PT ;  /* 0x4086232b1100780b */ /* 0x000fc60003f0e200 */
[----:B------:R-:W-:-:S03]  /*ad50*/  DFMA R32, R32, UR6, R8 ;  /* 0x0000000620207c2b */ /* 0x000fc60008000008 */
[----:B------:R-:W-:-:S08]  /*ad60*/  DADD R14, R12, -6.75539944105574400000e+15 ;  /* 0xc33800000c0e7429 */ /* 0x000fd00000000000 */
[----:B------:R-:W-:-:S08]  /*ad70*/  DFMA R18, R14, -UR8, R16 ;  /* 0x800000080e127c2b */ /* 0x000fd00008000010 */
[----:B------:R-:W-:-:S08]  /*ad80*/  DFMA R18, R14, -UR10, R18 ;  /* 0x8000000a0e127c2b */ /* 0x000fd00008000012 */
[----:B------:R-:W-:Y:S02]  /*ad90*/  DFMA R14, R18, UR12, R24 ;  /* 0x0000000c120e7c2b */ /* 0x000fe40008000018 */
[----:B0-----:R-:W-:-:S06]  /*ada0*/  DFMA R24, -RZ, R22, 1 ;  /* 0x3ff00000ff18742b */ /* 0x001fcc0000000116 */
[----:B------:R-:W-:Y:S02]  /*adb0*/  DFMA R14, R18, R14, UR14 ;  /* 0x0000000e120e7e2b */ /* 0x000fe4000800000e */
[----:B------:R-:W-:-:S06]  /*adc0*/  DFMA R24, R24, R24, R24 ;  /* 0x000000181818722b */ /* 0x000fcc0000000018 */
[----:B------:R-:W-:Y:S02]  /*add0*/  DFMA R14, R18, R14, UR16 ;  /* 0x00000010120e7e2b */ /* 0x000fe4000800000e */
[----:B------:R-:W-:-:S06]  /*ade0*/  DFMA R24, R22, R24, R22 ;  /* 0x000000181618722b */ /* 0x000fcc0000000016 */
[----:B------:R-:W-:-:S08]  /*adf0*/  DFMA R14, R18, R14, UR18 ;  /* 0x00000012120e7e2b */ /* 0x000fd0000800000e */
[----:B------:R-:W-:-:S08]  /*ae00*/  DFMA R14, R18, R14, UR20 ;  /* 0x00000014120e7e2b */ /* 0x000fd0000800000e */
[----:B------:R-:W-:-:S08]  /*ae10*/  DFMA R14, R18, R14, UR22 ;  /* 0x00000016120e7e2b */ /* 0x000fd0000800000e */
[----:B------:R-:W-:-:S08]  /*ae20*/  DFMA R14, R18, R14, UR24 ;  /* 0x00000018120e7e2b */ /* 0x000fd0000800000e */
[----:B------:R-:W-:-:S08]  /*ae30*/  DFMA R14, R18, R14, UR26 ;  /* 0x0000001a120e7e2b */ /* 0x000fd0000800000e */
[----:B------:R-:W-:-:S08]  /*ae40*/  DFMA R14, R18, R14, UR28 ;  /* 0x0000001c120e7e2b */ /* 0x000fd0000800000e */
[----:B------:R-:W-:-:S08]  /*ae50*/  DFMA R14, R18, R14, 1 ;  /* 0x3ff00000120e742b */ /* 0x000fd0000000000e */
[----:B------:R-:W-:Y:S02]  /*ae60*/  DFMA R14, R18, R14, 1 ;  /* 0x3ff00000120e742b */ /* 0x000fe4000000000e */
[----:B------:R-:W-:-:S08]  /*ae70*/  DFMA R18, -RZ, R24, 1 ;  /* 0x3ff00000ff12742b */ /* 0x000fd00000000118 */
[----:B------:R-:W-:Y:S01]  /*ae80*/  DFMA R18, R24, R18, R24 ;  /* 0x000000121812722b */ /* 0x000fe20000000018 */
[----:B------:R-:W-:Y:S01]  /*ae90*/  IMAD R95, R12, 0x100000, R15 ;  /* 0x001000000c5f7824 */ /* 0x000fe200078e020f */
[----:B------:R-:W-:Y:S01]  /*aea0*/  MOV R94, R14 ;  /* 0x0000000e005e7202 */ /* 0x000fe20000000f00 */
[----:B------:R-:W-:Y:S08]  /*aeb0*/  @!P0 BRA `(.L_x_181) ;  /* 0x0000000000308947 */ /* 0x000ff00003800000 */
        /* <DEDUP_REMOVED lines=12> */
.L_x_181:
[----:B------:R-:W-:Y:S05]  /*af80*/  BSYNC.RECONVERGENT B0 ;  /* 0x0000000000007941 */ /* 0x000fea0003800200 */
.L_x_180:
[----:B------:R-:W-:Y:S01]  /*af90*/  UMOV UR6, 0x623119f6 ;  /* 0x623119f600067882 */ /* 0x000fe20000000000 */
[----:B------:R-:W-:Y:S02]  /*afa0*/  UMOV UR7, 0x3eb46488 ;  /* 0x3eb4648800077882 */ /* 0x000fe40000000000 */
[----:B------:R-:W-:-:S08]  /*afb0*/  DMUL R22, R18, UR6 ;  /* 0x0000000612167c28 */ /* 0x000fd00008000000 */
[----:B------:R-:W-:-:S08]  /*afc0*/  DFMA R8, -RZ, R22, UR6 ;  /* 0x00000006ff087e2b */ /* 0x000fd00008000116 */
[----:B------:R-:W-:-:S10]  /*afd0*/  DFMA R22, R18, R8, R22 ;  /* 0x000000081216722b */ /* 0x000fd40000000016 */
[----:B------:R-:W-:-:S05]  /*afe0*/  FFMA R0, RZ, RZ, R23 ;  /* 0x000000ffff007223 */ /* 0x000fca0000000017 */
[----:B------:R-:W-:-:S13]  /*aff0*/  FSETP.GT.AND P0, PT, |R0|, 1.469367938527859385e-39, PT ;  /* 0x001000000000780b */ /* 0x000fda0003f04200 */
[----:B------:R-:W-:Y:S05]  /*b000*/  @P0 BRA `(.L_x_182) ;  /* 0x0000000000140947 */ /* 0x000fea0003800000 */
[----:B------:R-:W-:Y:S01]  /*b010*/  IMAD.MOV.U32 R24, RZ, RZ, 0x623119f6 ;  /* 0x623119f6ff187424 */ /* 0x000fe200078e00ff */
[----:B------:R-:W-:Y:S02]  /*b020*/  MOV R25, 0x3eb46488 ;  /* 0x3eb4648800197802 */ /* 0x000fe40000000f00 */
[----:B------:R-:W-:Y:S02]  /*b030*/  CS2R R22, SRZ ;  /* 0x0000000000167805 */ /* 0x000fe4000001ff00 */
[----:B------:R-:W-:-:S07]  /*b040*/  MOV R0, 0xb060 ;  /* 0x0000b06000007802 */ /* 0x000fce0000000f00 */
[----:B------:R-:W-:Y:S05]  /*b050*/  CALL.REL.NOINC `($__internal_2_$__cuda_sm20_div_rn_f64_full) ;  /* 0x0000012c00387944 */ /* 0x000fea0003c00000 */
.L_x_182:
[----:B------:R-:W-:Y:S01]  /*b060*/  DADD R14, R22, 1 ;  /* 0x3ff00000160e7429 */ /* 0x000fe20000000000 */
[----:B------:R-:W-:Y:S01]  /*b070*/  IMAD.MOV.U32 R8, RZ, RZ, 0x1 ;  /* 0x00000001ff087424 */ /* 0x000fe200078e00ff */
[----:B------:R-:W-:Y:S01]  /*b080*/  UMOV UR6, 0x62c343b8 ;  /* 0x62c343b800067882 */ /* 0x000fe20000000000 */
[----:B------:R-:W-:Y:S01]  /*b090*/  UMOV UR7, 0x400c95d4 ;  /* 0x400c95d400077882 */ /* 0x000fe20000000000 */
[----:B------:R-:W-:Y:S02]  /*b0a0*/  BSSY.RECONVERGENT B1, `(.L_x_183) ;  /* 0x0000013000017945 */ /* 0x000fe40003800200 */
[----:B------:R-:W0:Y:S02]  /*b0b0*/  MUFU.RCP64H R9, R15 ;  /* 0x0000000f00097308 */ /* 0x000e240000001800 */
        /* <DEDUP_REMOVED lines=17> */
.L_x_184:
[----:B------:R-:W-:Y:S05]  /*b1d0*/  BSYNC.RECONVERGENT B1 ;  /* 0x0000000000017941 */ /* 0x000fea0003800200 */
.L_x_183:
[----:B------:R-:W0:Y:S01]  /*b1e0*/  MUFU.RCP64H R9, 17 ;  /* 0x4031000000097908 */ /* 0x000e220000001800 */
[----:B------:R-:W-:Y:S01]  /*b1f0*/  IMAD.MOV.U32 R14, RZ, RZ, 0x0 ;  /* 0x00000000ff0e7424 */ /* 0x000fe200078e00ff */
[----:B------:R-:W-:Y:S01]  /*b200*/  FSETP.GEU.AND P1, PT, |R47|, 6.5827683646048100446e-37, PT ;  /* 0x036000002f00780b */ /* 0x000fe20003f2e200 */
[----:B------:R-:W-:Y:S01]  /*b210*/  IMAD.MOV.U32 R15, RZ, RZ, 0x40310000 ;  /* 0x40310000ff0f7424 */ /* 0x000fe200078e00ff */
[----:B------:R-:W-:Y:S01]  /*b220*/  UMOV UR6, 0x61bf37b9 ;  /* 0x61bf37b900067882 */ /* 0x000fe20000000000 */
[----:B------:R-:W-:Y:S01]  /*b230*/  IMAD.MOV.U32 R8, RZ, RZ, 0x1 ;  /* 0x00000001ff087424 */ /* 0x000fe200078e00ff */
[----:B------:R-:W-:Y:S01]  /*b240*/  UMOV UR7, 0x3f9a41a2 ;  /* 0x3f9a41a200077882 */ /* 0x000fe20000000000 */
[----:B------:R-:W-:Y:S01]  /*b250*/  BSSY.RECONVERGENT B1, `(.L_x_185) ;  /* 0x0000016000017945 */ /* 0x000fe20003800200 */
[----:B------:R-:W-:-:S08]  /*b260*/  DADD R96, R22, UR6 ;  /* 0x0000000616607e29 */ /* 0x000fd00008000000 */
[----:B------:R-:W-:Y:S02]  /*b270*/  DFMA R94, R94, 10, R96 ;  /* 0x402400005e5e782b */ /* 0x000fe40000000060 */
[----:B0-----:R-:W-:-:S08]  /*b280*/  DFMA R12, R8, -R14, 1 ;  /* 0x3ff00000080c742b */ /* 0x001fd0000000080e */
[----:B------:R-:W-:-:S08]  /*b290*/  DFMA R12, R12, R12, R12 ;  /* 0x0000000c0c0c722b */ /* 0x000fd0000000000c */
[----:B------:R-:W-:-:S08]  /*b2a0*/  DFMA R12, R8, R12, R8 ;  /* 0x0000000c080c722b */ /* 0x000fd00000000008 */
[----:B------:R-:W-:-:S08]  /*b2b0*/  DFMA R8, R12, -R14, 1 ;  /* 0x3ff000000c08742b */ /* 0x000fd0000000080e */
[----:B------:R-:W-:-:S08]  /*b2c0*/  DFMA R8, R12, R8, R12 ;  /* 0x000000080c08722b */ /* 0x000fd0000000000c */
[----:B------:R-:W-:-:S08]  /*b2d0*/  DMUL R12, R46, R8 ;  /* 0x000000082e0c7228 */ /* 0x000fd00000000000 */
[----:B------:R-:W-:-:S08]  /*b2e0*/  DFMA R14, R12, -17, R46 ;  /* 0xc03100000c0e782b */ /* 0x000fd0000000002e */
[----:B------:R-:W-:-:S10]  /*b2f0*/  DFMA R8, R8, R14, R12 ;  /* 0x0000000e0808722b */ /* 0x000fd4000000000c */
[----:B------:R-:W-:-:S05]  /*b300*/  FFMA R0, RZ, 2.765625, R9 ;  /* 0x40310000ff007823 */ /* 0x000fca0000000009 */
[----:B------:R-:W-:-:S13]  /*b310*/  FSETP.GT.AND P0, PT, |R0|, 1.469367938527859385e-39, PT ;  /* 0x001000000000780b */ /* 0x000fda0003f04200 */
[----:B------:R-:W-:Y:S05]  /*b320*/  @P0 BRA P1, `(.L_x_186) ;  /* 0x0000000000200947 */ /* 0x000fea0000800000 */
[----:B------:R-:W-:Y:S01]  /*b330*/  IMAD.MOV.U32 R24, RZ, RZ, R46 ;  /* 0x000000ffff187224 */ /* 0x000fe200078e002e */
[----:B------:R-:W-:Y:S01]  /*b340*/  MOV R25, R47 ;  /* 0x0000002f00197202 */ /* 0x000fe20000000f00 */
[----:B------:R-:W-:Y:S01]  /*b350*/  IMAD.MOV.U32 R22, RZ, RZ, RZ ;  /* 0x000000ffff167224 */ /* 0x000fe200078e00ff */
[----:B------:R-:W-:Y:S01]  /*b360*/  MOV R0, 0xb390 ;  /* 0x0000b39000007802 */ /* 0x000fe20000000f00 */
[----:B------:R-:W-:-:S07]  /*b370*/  IMAD.MOV.U32 R23, RZ, RZ, 0x40310000 ;  /* 0x40310000ff177424 */ /* 0x000fce00078e00ff */
[----:B------:R-:W-:Y:S05]  /*b380*/  CALL.REL.NOINC `($__internal_2_$__cuda_sm20_div_rn_f64_full) ;  /* 0x00000128006c7944 */ /* 0x000fea0003c00000 */
[----:B------:R-:W-:Y:S02]  /*b390*/  IMAD.MOV.U32 R8, RZ, RZ, R22 ;  /* 0x000000ffff087224 */ /* 0x000fe400078e0016 */
[----:B------:R-:W-:-:S07]  /*b3a0*/  IMAD.MOV.U32 R9, RZ, RZ, R23 ;  /* 0x000000ffff097224 */ /* 0x000fce00078e0017 */
.L_x_186:
[----:B------:R-:W-:Y:S05]  /*b3b0*/  BSYNC.RECONVERGENT B1 ;  /* 0x0000000000017941 */ /* 0x000fea0003800200 */
.L_x_185:
[----:B------:R-:W-:Y:S01]  /*b3c0*/  MOV R26, 0x652b82fe ;  /* 0x652b82fe001a7802 */ /* 0x000fe20000000f00 */
[----:B------:R-:W-:Y:S01]  /*b3d0*/  IMAD.MOV.U32 R27, RZ, RZ, 0x3ff71547 ;  /* 0x3ff71547ff1b7424 */ /* 0x000fe200078e00ff */
[----:B------:R-:W-:Y:S01]  /*b3e0*/  UMOV UR6, 0xfefa39ef ;  /* 0xfefa39ef00067882 */ /* 0x000fe20000000000 */
[----:B------:R-:W-:Y:S01]  /*b3f0*/  UMOV UR7, 0x3fe62e42 ;  /* 0x3fe62e4200077882 */ /* 0x000fe20000000000 */
[----:B------:R-:W0:Y:S01]  /*b400*/  MUFU.RCP64H R17, -21.5999908447265625 ;  /* 0xc035999900117908 */ /* 0x000e220000001800 */
[----:B------:R-:W-:Y:S01]  /*b410*/  IMAD.MOV.U32 R24, RZ, RZ, -0x66666666 ;  /* 0x9999999aff187424 */ /* 0x000fe200078e00ff */
[----:B------:R-:W-:Y:S01]  /*b420*/  MOV R25, 0x40359999 ;  /* 0x4035999900197802 */ /* 0x000fe20000000f00 */
[----:B------:R-:W-:Y:S01]  /*b430*/  DFMA R26, R8, R26, 6.75539944105574400000e+15 ;  /* 0x43380000081a742b */ /* 0x000fe2000000001a */
[----:B------:R-:W-:Y:S01]  /*b440*/  IMAD.MOV.U32 R16, RZ, RZ, 0x1 ;  /* 0x00000001ff107424 */ /* 0x000fe200078e00ff */
[----:B------:R-:W-:Y:S01]  /*b450*/  FSETP.GEU.AND P0, PT, |R9|, 4.1917929649353027344, PT ;  /* 0x4086232b0900780b */ /* 0x000fe20003f0e200 */
[----:B------:R-:W-:Y:S01]  /*b460*/  BSSY.RECONVERGENT B0, `(.L_x_187) ;  /* 0x0000040000007945 */ /* 0x000fe20003800200 */
[----:B------:R-:W-:-:S04]  /*b470*/  FSETP.GEU.AND P3, PT, |R47|, 6.5827683646048100446e-37, PT ;  /* 0x036000002f00780b */ /* 0x000fc80003f6e200 */
        /* <DEDUP_REMOVED lines=15> */
[----:B------:R-:W-:-:S05]  /*b570*/  DFMA R16, R18, R24, 1 ;  /* 0x3ff000001210742b */ /* 0x000fca0000000018 */
        /* <DEDUP_REMOVED lines=11> */
[----:B------:R-:W-:-:S05]  /*b630*/  DFMA R18, R22, R24, R46 ;  /* 0x000000181612722b */ /* 0x000fca000000002e */
[----:B------:R-:W-:Y:S01]  /*b640*/  DFMA R12, R14, R12, UR6 ;  /* 0x000000060e0c7e2b */ /* 0x000fe2000800000c */
[----:B------:R-:W-:Y:S01]  /*b650*/  UMOV UR6, 0x11122322 ;  /* 0x1112232200067882 */ /* 0x000fe20000000000 */
[----:B------:R-:W-:Y:S01]  /*b660*/  UMOV UR7, 0x3f811111 ;  /* 0x3f81111100077882 */ /* 0x000fe20000000000 */
[----:B------:R-:W-:-:S05]  /*b670*/  DFMA R22, R16, R18, R22 ;  /* 0x000000121016722b */ /* 0x000fca0000000016 */
[----:B------:R-:W-:Y:S01]  /*b680*/  DFMA R12, R14, R12, UR6 ;  /* 0x000000060e0c7e2b */ /* 0x000fe2000800000c */
[----:B------:R-:W-:Y:S01]  /*b690*/  UMOV UR6, 0x555502a1 ;  /* 0x555502a100067882 */ /* 0x000fe20000000000 */
[----:B------:R-:W-:-:S03]  /*b6a0*/  UMOV UR7, 0x3fa55555 ;  /* 0x3fa5555500077882 */ /* 0x000fc60000000000 */
[----:B------:R-:W-:-:S03]  /*b6b0*/  FFMA R0, RZ, -2.8374998569488525391, R23 ;  /* 0xc0359999ff007823 */ /* 0x000fc60000000017 */
        /* <DEDUP_REMOVED lines=26> */
.L_x_188:
[----:B------:R-:W-:Y:S05]  /*b860*/  BSYNC.RECONVERGENT B0 ;  /* 0x0000000000007941 */ /* 0x000fea0003800200 */
.L_x_187:
[----:B------:R-:W-:Y:S04]  /*b870*/  BSSY.RECONVERGENT B1, `(.L_x_189) ;  /* 0x0000008000017945 */ /* 0x000fe80003800200 */
[----:B------:R-:W-:Y:S05]  /*b880*/  @P2 BRA P3, `(.L_x_190) ;  /* 0x0000000000182947 */ /* 0x000fea0001800000 */
[----:B------:R-:W-:Y:S01]  /*b890*/  IMAD.MOV.U32 R24, RZ, RZ, R46 ;  /* 0x000000ffff187224 */ /* 0x000fe200078e002e */
[----:B------:R-:W-:Y:S01]  /*b8a0*/  MOV R22, 0x9999999a ;  /* 0x9999999a00167802 */ /* 0x000fe20000000f00 */
[----:B------:R-:W-:Y:S01]  /*b8b0*/  IMAD.MOV.U32 R25, RZ, RZ, R47 ;  /* 0x000000ffff197224 */ /* 0x000fe200078e002f */
[----:B------:R-:W-:Y:S01]  /*b8c0*/  MOV R0, 0xb8f0 ;  /* 0x0000b8f000007802 */ /* 0x000fe20000000f00 */
[----:B------:R-:W-:-:S07]  /*b8d0*/  IMAD.MOV.U32 R23, RZ, RZ, -0x3fca6667 ;  /* 0xc0359999ff177424 */ /* 0x000fce00078e00ff */
[----:B------:R-:W-:Y:S05]  /*b8e0*/  CALL.REL.NOINC `($__internal_2_$__cuda_sm20_div_rn_f64_full) ;  /* 0x0000012400147944 */ /* 0x000fea0003c00000 */
.L_x_190:
[----:B------:R-:W-:Y:S05]  /*b8f0*/  BSYNC.RECONVERGENT B1 ;  /* 0x0000000000017941 */ /* 0x000fea0003800200 */
.L_x_189:
[----:B------:R-:W-:Y:S01]  /*b900*/  IMAD.MOV.U32 R24, RZ, RZ, 0x652b82fe ;  /* 0x652b82feff187424 */ /* 0x000fe200078e00ff */
[----:B------:R-:W-:Y:S01]  /*b910*/  UMOV UR6, 0xfefa39ef ;  /* 0xfefa39ef00067882 */ /* 0x000fe20000000000 */
[----:B------:R-:W-:Y:S01]  /*b920*/  IMAD.MOV.U32 R25, RZ, RZ, 0x3ff71547 ;  /* 0x3ff71547ff197424 */ /* 0x000fe200078e00ff */
[----:B------:R-:W-:Y:S01]  /*b930*/  UMOV UR7, 0x3fe62e42 ;  /* 0x3fe62e4200077882 */ /* 0x000fe20000000000 */
[----:B------:R-:W0:Y:S01]  /*b940*/  MUFU.RCP64H R15, 10 ;  /* 0x40240000000f7908 */ /* 0x000e220000001800 */
[----:B------:R-:W-:Y:S01]  /*b950*/  IMAD.MOV.U32 R18, RZ, RZ, 0x0 ;  /* 0x00000000ff127424 */ /* 0x000fe200078e00ff */
[----:B------:R-:W-:Y:S01]  /*b960*/  FSETP.GEU.AND P0, PT, |R23|, 4.1917929649353027344, PT ;  /* 0x4086232b1700780b */ /* 0x000fe20003f0e200 */
[----:B------:R-:W-:Y:S01]  /*b970*/  IMAD.MOV.U32 R19, RZ, RZ, 0x40240000 ;  /* 0x40240000ff137424 */ /* 0x000fe200078e00ff */
[----:B------:R-:W-:Y:S01]  /*b980*/  DFMA R24, R22, R24, 6.75539944105574400000e+15 ;  /* 0x433800001618742b */ /* 0x000fe20000000018 */
[----:B------:R-:W-:Y:S01]  /*b990*/  IMAD.MOV.U32 R14, RZ, RZ, 0x1 ;  /* 0x00000001ff0e7424 */ /* 0x000fe200078e00ff */
[----:B------:R-:W-:Y:S06]  /*b9a0*/  BSSY.RECONVERGENT B0, `(.L_x_191) ;  /* 0x000003d000007945 */ /* 0x000fec0003800200 */
[----:B------:R-:W-:-:S02]  /*b9b0*/  DADD R8, R24, -6.75539944105574400000e+15 ;  /* 0xc338000018087429 */ /* 0x000fc40000000000 */
        /* <DEDUP_REMOVED lines=41> */
[----:B------:R-:W-:-:S08]  /*bc50*/  DFMA R8, R16, -10, R46 ;  /* 0xc02400001008782b */ /* 0x000fd0000000002e */
        /* <DEDUP_REMOVED lines=17> */
.L_x_192:
[----:B------:R-:W-:Y:S05]  /*bd70*/  BSYNC.RECONVERGENT B0 ;  /* 0x0000000000007941 */ /* 0x000fea0003800200 */
.L_x_191:
[----:B------:R-:W-:Y:S01]  /*bd80*/  FFMA R0, RZ, 2.5625, R9 ;  /* 0x40240000ff007823 */ /* 0x000fe20000000009 */
[----:B------:R-:W-:Y:S01]  /*bd90*/  FSETP.GEU.AND P1, PT, |R47|, 6.5827683646048100446e-37, PT ;  /* 0x036000002f00780b */ /* 0x000fe20003f2e200 */
[----:B------:R-:W-:Y:S01]  /*bda0*/  UMOV UR6, 0x33333333 ;  /* 0x3333333300067882 */ /* 0x000fe20000000000 */
[----:B------:R-:W-:Y:S01]  /*bdb0*/  UMOV UR7, 0x3fc33333 ;  /* 0x3fc3333300077882 */ /* 0x000fe20000000000 */
[----:B------:R-:W-:Y:S01]  /*bdc0*/  BSSY.RECONVERGENT B1, `(.L_x_193) ;  /* 0x000000f000017945 */ /* 0x000fe20003800200 */
[----:B------:R-:W-:Y:S01]  /*bdd0*/  FSETP.GT.AND P0, PT, |R0|, 1.469367938527859385e-39, PT ;  /* 0x001000000000780b */ /* 0x000fe20003f04200 */
[----:B------:R-:W-:Y:S01]  /*bde0*/  DMUL R12, R12, UR6 ;  /* 0x000000060c0c7c28 */ /* 0x000fe20008000000 */
[----:B------:R-:W-:Y:S01]  /*bdf0*/  UMOV UR6, 0xcccccccd ;  /* 0xcccccccd00067882 */ /* 0x000fe20000000000 */
[----:B------:R-:W-:-:S06]  /*be00*/  UMOV UR7, 0x4010cccc ;  /* 0x4010cccc00077882 */ /* 0x000fcc0000000000 */
[----:B------:R-:W-:-:S04]  /*be10*/  DFMA R30, R30, UR6, R12 ;  /* 0x000000061e1e7c2b */ /* 0x000fc8000800000c */
[----:B------:R-:W-:Y:S07]  /*be20*/  @P0 BRA P1, `(.L_x_194) ;  /* 0x0000000000200947 */ /* 0x000fee0000800000 */
[----:B------:R-:W-:Y:S01]  /*be30*/  MOV R24, R46 ;  /* 0x0000002e00187202 */ /* 0x000fe20000000f00 */
[----:B------:R-:W-:Y:S01]  /*be40*/  IMAD.MOV.U32 R25, RZ, RZ, R47 ;  /* 0x000000ffff197224 */ /* 0x000fe200078e002f */
[----:B------:R-:W-:Y:S01]  /*be50*/  MOV R0, 0xbe90 ;  /* 0x0000be9000007802 */ /* 0x000fe20000000f00 */
[----:B------:R-:W-:Y:S02]  /*be60*/  IMAD.MOV.U32 R22, RZ, RZ, RZ ;  /* 0x000000ffff167224 */ /* 0x000fe400078e00ff */
[----:B------:R-:W-:-:S07]  /*be70*/  IMAD.MOV.U32 R23, RZ, RZ, 0x40240000 ;  /* 0x40240000ff177424 */ /* 0x000fce00078e00ff */
[----:B------:R-:W-:Y:S05]  /*be80*/  CALL.REL.NOINC `($__internal_2_$__cuda_sm20_div_rn_f64_full) ;  /* 0x0000011c00ac7944 */ /* 0x000fea0003c00000 */
[----:B------:R-:W-:Y:S01]  /*be90*/  IMAD.MOV.U32 R8, RZ, RZ, R22 ;  /* 0x000000ffff087224 */ /* 0x000fe200078e0016 */
[----:B------:R-:W-:-:S07]  /*bea0*/  MOV R9, R23 ;  /* 0x0000001700097202 */ /* 0x000fce0000000f00 */
.L_x_194:
[----:B------:R-:W-:Y:S05]  /*beb0*/  BSYNC.RECONVERGENT B1 ;  /* 0x0000000000017941 */ /* 0x000fea0003800200 */
.L_x_193:
[----:B------:R-:W-:Y:S01]  /*bec0*/  IMAD.MOV.U32 R24, RZ, RZ, 0x652b82fe ;  /* 0x652b82feff187424 */ /* 0x000fe200078e00ff */
[----:B------:R-:W-:Y:S01]  /*bed0*/  UMOV UR6, 0xfefa39ef ;  /* 0xfefa39ef00067882 */ /* 0x000fe20000000000 */
[----:B------:R-:W-:Y:S01]  /*bee0*/  IMAD.MOV.U32 R25, RZ, RZ, 0x3ff71547 ;  /* 0x3ff71547ff197424 */ /* 0x000fe200078e00ff */
[----:B------:R-:W-:Y:S01]  /*bef0*/  UMOV UR7, 0x3fe62e42 ;  /* 0x3fe62e4200077882 */ /* 0x000fe20000000000 */
[----:B------:R-:W0:Y:S01]  /*bf00*/  MUFU.RCP64H R17, -12 ;  /* 0xc028000000117908 */ /* 0x000e220000001800 */
[----:B------:R-:W-:Y:S01]  /*bf10*/  MOV R22, 0x0 ;  /* 0x0000000000167802 */ /* 0x000fe20000000f00 */
[----:B------:R-:W-:Y:S01]  /*bf20*/  IMAD.MOV.U32 R23, RZ, RZ, 0x40280000 ;  /* 0x40280000ff177424 */ /* 0x000fe200078e00ff */
[----:B------:R-:W-:Y:S01]  /*bf30*/  FSETP.GEU.AND P0, PT, |R9|, 4.1917929649353027344, PT ;  /* 0x4086232b0900780b */ /* 0x000fe20003f0e200 */
        /* <DEDUP_REMOVED lines=31> */
[----:B------:R-:W-:-:S05]  /*c130*/  DFMA R18, R22, 12, R46 ;  /* 0x402800001612782b */ /* 0x000fca000000002e */
[----:B------:R-:W-:Y:S01]  /*c140*/  DFMA R12, R14, R12, UR6 ;  /* 0x000000060e0c7e2b */ /* 0x000fe2000800000c */
[----:B------:R-:W-:Y:S01]  /*c150*/  UMOV UR6, 0x11122322 ;  /* 0x1112232200067882 */ /* 0x000fe20000000000 */
[----:B------:R-:W-:Y:S01]  /*c160*/  UMOV UR7, 0x3f811111 ;  /* 0x3f81111100077882 */ /* 0x000fe20000000000 */
[----:B------:R-:W-:-:S05]  /*c170*/  DFMA R22, R16, R18, R22 ;  /* 0x000000121016722b */ /* 0x000fca0000000016 */
[----:B------:R-:W-:Y:S01]  /*c180*/  DFMA R12, R14, R12, UR6 ;  /* 0x000000060e0c7e2b */ /* 0x000fe2000800000c */
[----:B------:R-:W-:Y:S01]  /*c190*/  UMOV UR6, 0x555502a1 ;  /* 0x555502a100067882 */ /* 0x000fe20000000000 */
[----:B------:R-:W-:-:S03]  /*c1a0*/  UMOV UR7, 0x3fa55555 ;  /* 0x3fa5555500077882 */ /* 0x000fc60000000000 */
[----:B------:R-:W-:-:S03]  /*c1b0*/  FFMA R0, RZ, -2.625, R23 ;  /* 0xc0280000ff007823 */ /* 0x000fc60000000017 */
        /* <DEDUP_REMOVED lines=21> */
[----:B------:R-:W-:-:S04]  /*c310*/  @!P1 SHF.R.S32.HI R9, RZ, 0x1, R0 ;  /* 0x00000001ff099819 */ /* 0x000fc80000011400 */
[----:B------:R-:W-:Y:S01]  /*c320*/  @!P1 IADD3 R24, PT, PT, R24, -R9, RZ ;  /* 0x8000000918189210 */ /* 0x000fe20007ffe0ff */
[----:B------:R-:W-:-:S03]  /*c330*/  @!P1 IMAD R9, R9, 0x100000, R13 ;  /* 0x0010000009099824 */ /* 0x000fc600078e020d */
[----:B------:R-:W-:-:S06]  /*c340*/  @!P1 LEA R13, R24, 0x3ff00000, 0x14 ;  /* 0x3ff00000180d9811 */ /* 0x000fcc00078ea0ff */
[----:B------:R-:W-:-:S11]  /*c350*/  @!P1 DMUL R28, R8, R12 ;  /* 0x0000000c081c9228 */ /* 0x000fd60000000000 */
.L_x_196:
[----:B------:R-:W-:Y:S05]  /*c360*/  BSYNC.RECONVERGENT B0 ;  /* 0x0000000000007941 */ /* 0x000fea0003800200 */
.L_x_195:
        /* <DEDUP_REMOVED lines=8> */
.L_x_198:
[----:B------:R-:W-:Y:S05]  /*c3f0*/  BSYNC.RECONVERGENT B1 ;  /* 0x0000000000017941 */ /* 0x000fea0003800200 */
.L_x_197:
[----:B------:R-:W-:Y:S01]  /*c400*/  IMAD.MOV.U32 R26, RZ, RZ, 0x652b82fe ;  /* 0x652b82feff1a7424 */ /* 0x000fe200078e00ff */
[----:B------:R-:W-:Y:S01]  /*c410*/  UMOV UR6, 0xfefa39ef ;  /* 0xfefa39ef00067882 */ /* 0x000fe20000000000 */
[----:B------:R-:W-:Y:S01]  /*c420*/  IMAD.MOV.U32 R27, RZ, RZ, 0x3ff71547 ;  /* 0x3ff71547ff1b7424 */ /* 0x000fe200078e00ff */
[----:B------:R-:W-:Y:S01]  /*c430*/  UMOV UR7, 0x3fe62e42 ;  /* 0x3fe62e4200077882 */ /* 0x000fe20000000000 */
[----:B------:R-:W0:Y:S01]  /*c440*/  MUFU.RCP64H R15, -54.644989013671875 ;  /* 0xc04b528f000f7908 */ /* 0x000e220000001800 */
        /* <DEDUP_REMOVED lines=50> */
[----:B------:R-:W-:-:S04]  /*c770*/  FFMA R0, RZ, -3.1769139766693115234, R9 ;  /* 0xc04b528fff007823 */ /* 0x000fc80000000009 */
[----:B------:R-:W-:Y:S01]  /*c780*/  DFMA R14, R12, R14, 1 ;  /* 0x3ff000000c0e742b */ /* 0x000fe2000000000e */
[----:B------:R-:W-:-:S09]  /*c790*/  FSETP.GT.AND P2, PT, |R0|, 1.469367938527859385e-39, PT ;  /* 0x001000000000780b */ /* 0x000fd20003f44200 */
[----:B------:R-:W-:Y:S01]  /*c7a0*/  LEA R13, R26, R15, 0x14 ;  /* 0x0000000f1a0d7211 */ /* 0x000fe200078ea0ff */
        /* <DEDUP_REMOVED lines=14> */
.L_x_200:
[----:B------:R-:W-:Y:S05]  /*c890*/  BSYNC.RECONVERGENT B0 ;  /* 0x0000000000007941 */ /* 0x000fea0003800200 */
.L_x_199:
[----:B------:R-:W-:Y:S01]  /*c8a0*/  BSSY.RECONVERGENT B1, `(.L_x_201) ;  /* 0x000000b000017945 */ /* 0x000fe20003800200 */
[----:B------:R-:W-:-:S03]  /*c8b0*/  DFMA R28, R28, 30, R12 ;  /* 0x403e00001c1c782b */ /* 0x000fc6000000000c */
[----:B------:R-:W-:Y:S08]  /*c8c0*/  @P2 BRA P3, `(.L_x_202) ;  /* 0x0000000000202947 */ /* 0x000ff00001800000 */
        /* <DEDUP_REMOVED lines=8> */
.L_x_202:
[----:B------:R-:W-:Y:S05]  /*c950*/  BSYNC.RECONVERGENT B1 ;  /* 0x0000000000017941 */ /* 0x000fea0003800200 */
.L_x_201:
[----:B------:R-:W-:Y:S01]  /*c960*/  IMAD.MOV.U32 R26, RZ, RZ, 0x652b82fe ;  /* 0x652b82feff1a7424 */ /* 0x000fe200078e00ff */
[----:B------:R-:W-:Y:S01]  /*c970*/  UMOV UR6, 0xfefa39ef ;  /* 0xfefa39ef00067882 */ /* 0x000fe20000000000 */
[----:B------:R-:W-:Y:S01]  /*c980*/  IMAD.MOV.U32 R27, RZ, RZ, 0x3ff71547 ;  /* 0x3ff71547ff1b7424 */ /* 0x000fe200078e00ff */
[----:B------:R-:W-:Y:S01]  /*c990*/  UMOV UR7, 0x3fe62e42 ;  /* 0x3fe62e4200077882 */ /* 0x000fe20000000000 */
[----:B------:R-:W0:Y:S01]  /*c9a0*/  MUFU.RCP64H R17, 106.156982421875 ;  /* 0x405a8a0c00117908 */ /* 0x000e220000001800 */
        /* <DEDUP_REMOVED lines=37> */
[----:B------:R-:W-:Y:S01]  /*cc00*/  UMOV UR7, 0x3f811111 ;  /* 0x3f81111100077882 */ /* 0x000fe20000000000 */
[----:B------:R-:W-:-:S05]  /*cc10*/  DFMA R22, R16, R18, R22 ;  /* 0x000000121016722b */ /* 0x000fca0000000016 */
[----:B------:R-:W-:Y:S01]  /*cc20*/  DFMA R12, R14, R12, UR6 ;  /* 0x000000060e0c7e2b */ /* 0x000fe2000800000c */
[----:B------:R-:W-:Y:S01]  /*cc30*/  UMOV UR6, 0x555502a1 ;  /* 0x555502a100067882 */ /* 0x000fe20000000000 */
[----:B------:R-:W-:-:S03]  /*cc40*/  UMOV UR7, 0x3fa55555 ;  /* 0x3fa5555500077882 */ /* 0x000fc60000000000 */
[----:B------:R-:W-:-:S03]  /*cc50*/  FFMA R0, RZ, 3.4146757125854492188, R23 ;  /* 0x405a8a0cff007823 */ /* 0x000fc60000000017 */
        /* <DEDUP_REMOVED lines=26> */
.L_x_204:
[----:B------:R-:W-:Y:S05]  /*ce00*/  BSYNC.RECONVERGENT B0 ;  /* 0x0000000000007941 */ /* 0x000fea0003800200 */
.L_x_203:
[----:B------:R-:W-:Y:S04]  /*ce10*/  BSSY.RECONVERGENT B1, `(.L_x_205) ;  /* 0x0000008000017945 */ /* 0x000fe80003800200 */
[----:B------:R-:W-:Y:S05]  /*ce20*/  @P2 BRA P3, `(.L_x_206) ;  /* 0x0000000000182947 */ /* 0x000fea0001800000 */
[----:B------:R-:W-:Y:S01]  /*ce30*/  IMAD.MOV.U32 R24, RZ, RZ, R46 ;  /* 0x000000ffff187224 */ /* 0x000fe200078e002e */
[----:B------:R-:W-:Y:S01]  /*ce40*/  MOV R25, R47 ;  /* 0x0000002f00197202 */ /* 0x000fe20000000f00 */
[----:B------:R-:W-:Y:S01]  /*ce50*/  IMAD.MOV.U32 R22, RZ, RZ, 0x49ba5e35 ;  /* 0x49ba5e35ff167424 */ /* 0x000fe200078e00ff */
[----:B------:R-:W-:Y:S01]  /*ce60*/  MOV R0, 0xce90 ;  /* 0x0000ce9000007802 */ /* 0x000fe20000000f00 */
[----:B------:R-:W-:-:S07]  /*ce70*/  IMAD.MOV.U32 R23, RZ, RZ, 0x405a8a0c ;  /* 0x405a8a0cff177424 */ /* 0x000fce00078e00ff */
[----:B------:R-:W-:Y:S05]  /*ce80*/  CALL.REL.NOINC `($__internal_2_$__cuda_sm20_div_rn_f64_full) ;  /* 0x0000010c00ac7944 */ /* 0x000fea0003c00000 */
.L_x_206:
[----:B------:R-:W-:Y:S05]  /*ce90*/  BSYNC.RECONVERGENT B1 ;  /* 0x0000000000017941 */ /* 0x000fea0003800200 */
.L_x_205:
[----:B------:R-:W-:Y:S01]  /*cea0*/  IMAD.MOV.U32 R26, RZ, RZ, 0x652b82fe ;  /* 0x652b82feff1a7424 */ /* 0x000fe200078e00ff */
[----:B------:R-:W-:Y:S01]  /*ceb0*/  UMOV UR6, 0xfefa39ef ;  /* 0xfefa39ef00067882 */ /* 0x000fe20000000000 */
[----:B------:R-:W-:Y:S01]  /*cec0*/  IMAD.MOV.U32 R27, RZ, RZ, 0x3ff71547 ;  /* 0x3ff71547ff1b7424 */ /* 0x000fe200078e00ff */
[----:B------:R-:W-:Y:S01]  /*ced0*/  UMOV UR7, 0x3fe62e42 ;  /* 0x3fe62e4200077882 */ /* 0x000fe20000000000 */
[----:B------:R-:W0:Y:S01]  /*cee0*/  MUFU.RCP64H R15, -3 ;  /* 0xc0080000000f7908 */ /* 0x000e220000001800 */
[----:B------:R-:W-:Y:S01]  /*cef0*/  IMAD.MOV.U32 R18, RZ, RZ, 0x0 ;  /* 0x00000000ff127424 */ /* 0x000fe200078e00ff */
[----:B------:R-:W-:Y:S01]  /*cf00*/  DADD R24, R46, -40 ;  /* 0xc04400002e187429 */ /* 0x000fe20000000000 */
[----:B------:R-:W-:Y:S01]  /*cf10*/  IMAD.MOV.U32 R19, RZ, RZ, 0x40080000 ;  /* 0x40080000ff137424 */ /* 0x000fe200078e00ff */
[----:B------:R-:W-:Y:S01]  /*cf20*/  DFMA R26, R22, R26, 6.75539944105574400000e+15 ;  /* 0x43380000161a742b */ /* 0x000fe2000000001a */
[----:B------:R-:W-:Y:S01]  /*cf30*/  IMAD.MOV.U32 R14, RZ, RZ, 0x1 ;  /* 0x00000001ff0e7424 */ /* 0x000fe200078e00ff */
[----:B------:R-:W-:Y:S01]  /*cf40*/  FSETP.GEU.AND P0, PT, |R23|, 4.1917929649353027344, PT ;  /* 0x4086232b1700780b */ /* 0x000fe20003f0e200 */
[----:B------:R-:W-:Y:S05]  /*cf50*/  BSSY.RECONVERGENT B0, `(.L_x_207) ;  /* 0x000003d000007945 */ /* 0x000fea0003800200 */
        /* <DEDUP_REMOVED lines=42> */
[----:B------:R-:W-:-:S08]  /*d200*/  DFMA R8, R16, 3, R24 ;  /* 0x400800001008782b */ /* 0x000fd00000000018 */
        /* <DEDUP_REMOVED lines=17> */
.L_x_208:
[----:B------:R-:W-:Y:S05]  /*d320*/  BSYNC.RECONVERGENT B0 ;  /* 0x0000000000007941 */ /* 0x000fea0003800200 */
.L_x_207:
[----:B------:R-:W-:Y:S01]  /*d330*/  FFMA R0, RZ, -2.125, R9 ;  /* 0xc0080000ff007823 */ /* 0x000fe20000000009 */
[----:B------:R-:W-:Y:S01]  /*d340*/  FSETP.GEU.AND P1, PT, |R25|, 6.5827683646048100446e-37, PT ;  /* 0x036000001900780b */ /* 0x000fe20003f2e200 */
[----:B------:R-:W-:Y:S01]  /*d350*/  DMUL R12, R12, 656 ;  /* 0x408480000c0c7828 */ /* 0x000fe20000000000 */
[----:B------:R-:W-:Y:S02]  /*d360*/  BSSY.RECONVERGENT B1, `(.L_x_209) ;  /* 0x000000a000017945 */ /* 0x000fe40003800200 */
[----:B------:R-:W-:-:S05]  /*d370*/  FSETP.GT.AND P0, PT, |R0|, 1.469367938527859385e-39, PT ;  /* 0x001000000000780b */ /* 0x000fca0003f04200 */
[----:B------:R-:W-:-:S08]  /*d380*/  DFMA R132, R132, 100, R12 ;  /* 0x405900008484782b */ /* 0x000fd0000000000c */
[----:B------:R-:W-:Y:S05]  /*d390*/  @P0 BRA P1, `(.L_x_210) ;  /* 0x0000000000180947 */ /* 0x000fea0000800000 */
[----:B------:R-:W-:Y:S01]  /*d3a0*/  IMAD.MOV.U32 R22, RZ, RZ, RZ ;  /* 0x000000ffff167224 */ /* 0x000fe200078e00ff */
[----:B------:R-:W-:Y:S01]  /*d3b0*/  MOV R0, 0xd3e0 ;  /* 0x0000d3e000007802 */ /* 0x000fe20000000f00 */
[----:B------:R-:W-:-:S07]  /*d3c0*/  IMAD.MOV.U32 R23, RZ, RZ, -0x3ff80000 ;  /* 0xc0080000ff177424 */ /* 0x000fce00078e00ff */
[----:B------:R-:W-:Y:S05]  /*d3d0*/  CALL.REL.NOINC `($__internal_2_$__cuda_sm20_div_rn_f64_full) ;  /* 0x0000010800587944 */ /* 0x000fea0003c00000 */
[----:B------:R-:W-:Y:S02]  /*d3e0*/  IMAD.MOV.U32 R8, RZ, RZ, R22 ;  /* 0x000000ffff087224 */ /* 0x000fe400078e0016 */
[----:B------:R-:W-:-:S07]  /*d3f0*/  IMAD.MOV.U32 R9, RZ, RZ, R23 ;  /* 0x000000ffff097224 */ /* 0x000fce00078e0017 */
.L_x_210:
[----:B------:R-:W-:Y:S05]  /*d400*/  BSYNC.RECONVERGENT B1 ;  /* 0x0000000000017941 */ /* 0x000fea0003800200 */
.L_x_209:
[----:B------:R-:W-:Y:S01]  /*d410*/  MOV R36, 0x652b82fe ;  /* 0x652b82fe00247802 */ /* 0x000fe20000000f00 */
[----:B------:R-:W-:Y:S01]  /*d420*/  IMAD.MOV.U32 R37, RZ, RZ, 0x3ff71547 ;  /* 0x3ff71547ff257424 */ /* 0x000fe200078e00ff */
[----:B------:R-:W-:Y:S01]  /*d430*/  UMOV UR6, 0xfefa39ef ;  /* 0xfefa39ef00067882 */ /* 0x000fe20000000000 */
[----:B------:R-:W-:Y:S01]  /*d440*/  UMOV UR7, 0x3fe62e42 ;  /* 0x3fe62e4200077882 */ /* 0x000fe20000000000 */
[----:B------:R-:W0:Y:S01]  /*d450*/  MUFU.RCP64H R17, -25 ;  /* 0xc039000000117908 */ /* 0x000e220000001800 */
[----:B------:R-:W-:Y:S02]  /*d460*/  HFMA2 R23, -RZ, RZ, 2.111328125, 0 ;  /* 0x40390000ff177431 */ /* 0x000fe400000001ff */
[----:B------:R-:W-:Y:S01]  /*d470*/  IMAD.MOV.U32 R22, RZ, RZ, 0x0 ;  /* 0x00000000ff167424 */ /* 0x000fe200078e00ff */
[----:B------:R-:W-:Y:S01]  /*d480*/  DFMA R36, R8, R36, 6.75539944105574400000e+15 ;  /* 0x433800000824742b */ /* 0x000fe20000000024 */
[----:B------:R-:W-:Y:S01]  /*d490*/  IMAD.MOV.U32 R16, RZ, RZ, 0x1 ;  /* 0x00000001ff107424 */ /* 0x000fe200078e00ff */
[----:B------:R-:W-:Y:S01]  /*d4a0*/  DADD R24, R46, -5 ;  /* 0xc01400002e187429 */ /* 0x000fe20000000000 */
[----:B------:R-:W-:Y:S01]  /*d4b0*/  FSETP.GEU.AND P0, PT, |R9|, 4.1917929649353027344, PT ;  /* 0x4086232b0900780b */ /* 0x000fe20003f0e200 */
[----:B------:R-:W-:Y:S04]  /*d4c0*/  BSSY.RECONVERGENT B0, `(.L_x_211) ;  /* 0x0000040000007945 */ /* 0x000fe80003800200 */
[----:B------:R-:W-:-:S04]  /*d4d0*/  DADD R12, R36, -6.75539944105574400000e+15 ;  /* 0xc3380000240c7429 */ /* 0x000fc80000000000 */
[----:B------:R-:W-:Y:S01]  /*d4e0*/  FSETP.GEU.AND P3, PT, |R25|, 6.5827683646048100446e-37, PT ;  /* 0x036000001900780b */ /* 0x000fe20003f6e200 */
[----:B0-----:R-:W-:-:S03]  /*d4f0*/  DFMA R18, R16, R22, 1 ;  /* 0x3ff000001012742b */ /* 0x001fc60000000016 */
[----:B------:R-:W-:Y:S01]  /*d500*/  DFMA R14, R12, -UR6, R8 ;  /* 0x800000060c0e7c2b */ /* 0x000fe20008000008 */
[----:B------:R-:W-:Y:S01]  /*d510*/  UMOV UR6, 0x3b39803f ;  /* 0x3b39803f00067882 */ /* 0x000fe20000000000 */
[----:B------:R-:W-:-:S03]  /*d520*/  UMOV UR7, 0x3c7abc9e ;  /* 0x3c7abc9e00077882 */ /* 0x000fc60000000000 */
[----:B------:R-:W-:-:S03]  /*d530*/  DFMA R18, R18, R18, R18 ;  /* 0x000000121212722b */ /* 0x000fc60000000012 */
        /* <DEDUP_REMOVED lines=37> */
[----:B------:R-:W-:-:S04]  /*d790*/  FFMA R0, RZ, -2.890625, R13 ;  /* 0xc0390000ff007823 */ /* 0x000fc8000000000d */
[----:B------:R-:W-:Y:S01]  /*d7a0*/  DFMA R16, R14, R16, 1 ;  /* 0x3ff000000e10742b */ /* 0x000fe20000000010 */
[----:B------:R-:W-:-:S09]  /*d7b0*/  FSETP.GT.AND P2, PT, |R0|, 1.469367938527859385e-39, PT ;  /* 0x001000000000780b */ /* 0x000fd20003f44200 */
        /* <DEDUP_REMOVED lines=16> */
.L_x_212:
[----:B------:R-:W-:Y:S05]  /*d8c0*/  BSYNC.RECONVERGENT B0 ;  /* 0x0000000000007941 */ /* 0x000fea0003800200 */
.L_x_211:
[----:B------:R-:W-:Y:S01]  /*d8d0*/  BSSY.RECONVERGENT B1, `(.L_x_213) ;  /* 0x0000009000017945 */ /* 0x000fe20003800200 */
[----:B------:R-:W-:-:S03]  /*d8e0*/  DADD R8, R14, 1 ;  /* 0x3ff000000e087429 */ /* 0x000fc60000000000 */
[----:B------:R-:W-:Y:S08]  /*d8f0*/  @P2 BRA P3, `(.L_x_214) ;  /* 0x0000000000182947 */ /* 0x000ff00001800000 */
[----:B------:R-:W-:Y:S01]  /*d900*/  IMAD.MOV.U32 R22, RZ, RZ, RZ ;  /* 0x000000ffff167224 */ /* 0x000fe200078e00ff */
[----:B------:R-:W-:Y:S01]  /*d910*/  MOV R0, 0xd940 ;  /* 0x0000d94000007802 */ /* 0x000fe20000000f00 */
[----:B------:R-:W-:-:S07]  /*d920*/  IMAD.MOV.U32 R23, RZ, RZ, -0x3fc70000 ;  /* 0xc0390000ff177424 */ /* 0x000fce00078e00ff */
[----:B------:R-:W-:Y:S05]  /*d930*/  CALL.REL.NOINC `($__internal_2_$__cuda_sm20_div_rn_f64_full) ;  /* 0x0000010400007944 */ /* 0x000fea0003c00000 */
[----:B------:R-:W-:Y:S01]  /*d940*/  MOV R12, R22 ;  /* 0x00000016000c7202 */ /* 0x000fe20000000f00 */
[----:B------:R-:W-:-:S07]  /*d950*/  IMAD.MOV.U32 R13, RZ, RZ, R23 ;  /* 0x000000ffff0d7224 */ /* 0x000fce00078e0017 */
.L_x_214:
[----:B------:R-:W-:Y:S05]  /*d960*/  BSYNC.RECONVERGENT B1 ;  /* 0x0000000000017941 */ /* 0x000fea0003800200 */
.L_x_213:
[----:B------:R-:W-:Y:S01]  /*d970*/  IMAD.MOV.U32 R26, RZ, RZ, 0x652b82fe ;  /* 0x652b82feff1a7424 */ /* 0x000fe200078e00ff */
[----:B------:R-:W-:Y:S01]  /*d980*/  UMOV UR6, 0xfefa39ef ;  /* 0xfefa39ef00067882 */ /* 0x000fe20000000000 */
[----:B------:R-:W-:Y:S01]  /*d990*/  IMAD.MOV.U32 R27, RZ, RZ, 0x3ff71547 ;  /* 0x3ff71547ff1b7424 */ /* 0x000fe200078e00ff */
[----:B------:R-:W-:Y:S01]  /*d9a0*/  UMOV UR7, 0x3fe62e42 ;  /* 0x3fe62e4200077882 */ /* 0x000fe20000000000 */
[----:B------:R-:W0:Y:S01]  /*d9b0*/  MUFU.RCP64H R19, R9 ;  /* 0x0000000900137308 */ /* 0x000e220000001800 */
[----:B------:R-:W-:Y:S01]  /*d9c0*/  IMAD.MOV.U32 R18, RZ, RZ, 0x1 ;  /* 0x00000001ff127424 */ /* 0x000fe200078e00ff */
[----:B------:R-:W-:Y:S01]  /*d9d0*/  FSETP.GEU.AND P0, PT, |R13|, 4.1917929649353027344, PT ;  /* 0x4086232b0d00780b */ /* 0x000fe20003f0e200 */
[----:B------:R-:W-:Y:S01]  /*d9e0*/  BSSY.RECONVERGENT B0, `(.L_x_215) ;  /* 0x0000040000007945 */ /* 0x000fe20003800200 */
[----:B------:R-:W-:-:S08]  /*d9f0*/  DFMA R26, R12, R26, 6.75539944105574400000e+15 ;  /* 0x433800000c1a742b */ /* 0x000fd0000000001a */
[----:B------:R-:W-:Y:S02]  /*da00*/  DADD R14, R26, -6.75539944105574400000e+15 ;  /* 0xc33800001a0e7429 */ /* 0x000fe40000000000 */
[----:B0-----:R-:W-:-:S06]  /*da10*/  DFMA R22, -R8, R18, 1 ;  /* 0x3ff000000816742b */ /* 0x001fcc0000000112 */
        /* <DEDUP_REMOVED lines=13> */
[----:B------:R-:W-:-:S04]  /*daf0*/  DFMA R18, -R8, R22, 1 ;  /* 0x3ff000000812742b */ /* 0x000fc80000000116 */
[----:B------:R-:W-:Y:S01]  /*db00*/  DFMA R14, R16, R14, UR6 ;  /* 0x00000006100e7e2b */ /* 0x000fe2000800000e */
[----:B------:R-:W-:Y:S01]  /*db10*/  UMOV UR6, 0x7c89eb71 ;  /* 0x7c89eb7100067882 */ /* 0x000fe20000000000 */
[----:B------:R-:W-:Y:S02]  /*db20*/  UMOV UR7, 0x3efa0199 ;  /* 0x3efa019900077882 */ /* 0x000fe40000000000 */
[----:B------:R-:W-:-:S04]  /*db30*/  DFMA R18, R22, R18, R22 ;  /* 0x000000121612722b */ /* 0x000fc80000000016 */
[----:B------:R-:W-:Y:S01]  /*db40*/  DFMA R14, R16, R14, UR6 ;  /* 0x00000006100e7e2b */ /* 0x000fe2000800000e */
[----:B------:R-:W-:Y:S01]  /*db50*/  UMOV UR6, 0x14761f65 ;  /* 0x14761f6500067882 */ /* 0x000fe20000000000 */
[----:B------:R-:W-:Y:S02]  /*db60*/  UMOV UR7, 0x3f2a01a0 ;  /* 0x3f2a01a000077882 */ /* 0x000fe40000000000 */
[----:B------:R-:W-:-:S04]  /*db70*/  DMUL R22, R18, 28 ;  /* 0x403c000012167828 */ /* 0x000fc80000000000 */
[----:B------:R-:W-:Y:S01]  /*db80*/  DFMA R14, R16, R14, UR6 ;  /* 0x00000006100e7e2b */ /* 0x000fe2000800000e */
        /* <DEDUP_REMOVED lines=9> */
[----:B------:R-:W-:-:S04]  /*dc20*/  UMOV UR7, 0x3fa55555 ;  /* 0x3fa5555500077882 */ /* 0x000fc80000000000 */
[----:B------:R-:W-:Y:S02]  /*dc30*/  FFMA R0, RZ, R9, R23 ;  /* 0x00000009ff007223 */ /* 0x000fe40000000017 */
        /* <DEDUP_REMOVED lines=26> */
.L_x_216:
[----:B------:R-:W-:Y:S05]  /*dde0*/  BSYNC.RECONVERGENT B0 ;  /* 0x0000000000007941 */ /* 0x000fea0003800200 */
.L_x_215:
[----:B------:R-:W-:Y:S04]  /*ddf0*/  BSSY.RECONVERGENT B1, `(.L_x_217) ;  /* 0x0000008000017945 */ /* 0x000fe80003800200 */
[----:B------:R-:W-:Y:S05]  /*de00*/  @P2 BRA `(.L_x_218) ;  /* 0x0000000000182947 */ /* 0x000fea0003800000 */
[----:B------:R-:W-:Y:S01]  /*de10*/  IMAD.MOV.U32 R22, RZ, RZ, R8 ;  /* 0x000000ffff167224 */ /* 0x000fe200078e0008 */
[----:B------:R-:W-:Y:S01]  /*de20*/  MOV R24, RZ ;  /* 0x000000ff00187202 */ /* 0x000fe20000000f00 */
[----:B------:R-:W-:Y:S01]  /*de30*/  IMAD.MOV.U32 R23, RZ, RZ, R9 ;  /* 0x000000ffff177224 */ /* 0x000fe200078e0009 */
[----:B------:R-:W-:Y:S01]  /*de40*/  MOV R0, 0xde70 ;  /* 0x0000de7000007802 */ /* 0x000fe20000000f00 */
[----:B------:R-:W-:-:S07]  /*de50*/  IMAD.MOV.U32 R25, RZ, RZ, 0x403c0000 ;  /* 0x403c0000ff197424 */ /* 0x000fce00078e00ff */
[----:B------:R-:W-:Y:S05]  /*de60*/  CALL.REL.NOINC `($__internal_2_$__cuda_sm20_div_rn_f64_full) ;  /* 0x000000fc00b47944 */ /* 0x000fea0003c00000 */
.L_x_218:
[----:B------:R-:W-:Y:S05]  /*de70*/  BSYNC.RECONVERGENT B1 ;  /* 0x0000000000017941 */ /* 0x000fea0003800200 */
.L_x_217:
[----:B------:R-:W-:Y:S01]  /*de80*/  DMUL R8, R2, -0.125 ;  /* 0xbfc0000002087828 */ /* 0x000fe20000000000 */
[----:B------:R-:W-:Y:S01]  /*de90*/  IMAD.MOV.U32 R18, RZ, RZ, 0x652b82fe ;  /* 0x652b82feff127424 */ /* 0x000fe200078e00ff */
[----:B------:R-:W-:Y:S01]  /*dea0*/  UMOV UR8, 0xfefa39ef ;  /* 0xfefa39ef00087882 */ /* 0x000fe20000000000 */
[----:B------:R-:W-:Y:S01]  /*deb0*/  IMAD.MOV.U32 R19, RZ, RZ, 0x3ff71547 ;  /* 0x3ff71547ff137424 */ /* 0x000fe200078e00ff */
[----:B------:R-:W-:Y:S01]  /*dec0*/  UMOV UR9, 0x3fe62e42 ;  /* 0x3fe62e4200097882 */ /* 0x000fe20000000000 */
[----:B------:R-:W-:Y:S01]  /*ded0*/  UMOV UR10, 0x3b39803f ;  /* 0x3b39803f000a7882 */ /* 0x000fe20000000000 */
[----:B------:R-:W-:Y:S01]  /*dee0*/  UMOV UR11, 0x3c7abc9e ;  /* 0x3c7abc9e000b7882 */ /* 0x000fe20000000000 */
[----:B------:R-:W-:Y:S01]  /*def0*/  IMAD.MOV.U32 R24, RZ, RZ, -0x35dec16 ;  /* 0xfca213eaff187424 */ /* 0x000fe200078e00ff */
[----:B------:R-:W-:Y:S01]  /*df00*/  MOV R25, 0x3e928af3 ;  /* 0x3e928af300197802 */ /* 0x000fe20000000f00 */
[----:B------:R-:W-:Y:S01]  /*df10*/  DFMA R12, R8, R18, 6.75539944105574400000e+15 ;  /* 0x43380000080c742b */ /* 0x000fe20000000012 */
[----:B------:R-:W-:Y:S01]  /*df20*/  UMOV UR12, 0x69ce2bdf ;  /* 0x69ce2bdf000c7882 */ /* 0x000fe20000000000 */
        /* <DEDUP_REMOVED lines=14> */
[C---:B------:R-:W-:Y:S01]  /*e010*/  DFMA R16, R14.reuse, -UR8, R8 ;  /* 0x800000080e107c2b */ /* 0x040fe20008000008 */
[----:B------:R-:W-:Y:S01]  /*e020*/  UMOV UR26, 0x55555511 ;  /* 0x55555511001a7882 */ /* 0x000fe20000000000 */
[----:B------:R-:W-:Y:S01]  /*e030*/  UMOV UR27, 0x3fc55555 ;  /* 0x3fc55555001b7882 */ /* 0x000fe20000000000 */
[----:B------:R-:W-:Y:S01]  /*e040*/  UMOV UR28, 0xb ;  /* 0x0000000b001c7882 */ /* 0x000fe20000000000 */
[----:B------:R-:W-:Y:S01]  /*e050*/  UMOV UR29, 0x3fe00000 ;  /* 0x3fe00000001d7882 */ /* 0x000fe20000000000 */
[----:B------:R-:W-:Y:S01]  /*e060*/  FSETP.GEU.AND P0, PT, |R9|, 4.1917929649353027344, PT ;  /* 0x4086232b0900780b */ /* 0x000fe20003f0e200 */
[----:B------:R-:W-:Y:S02]  /*e070*/  BSSY.RECONVERGENT B0, `(.L_x_219) ;  /* 0x000001c000007945 */ /* 0x000fe40003800200 */
        /* <DEDUP_REMOVED lines=27> */
.L_x_220:
[----:B------:R-:W-:Y:S05]  /*e230*/  BSYNC.RECONVERGENT B0 ;  /* 0x0000000000007941 */ /* 0x000fea0003800200 */
.L_x_219:
[----:B------:R-:W-:Y:S01]  /*e240*/  UMOV UR6, 0x9999999a ;  /* 0x9999999a00067882 */ /* 0x000fe20000000000 */
[----:B------:R-:W-:Y:S01]  /*e250*/  UMOV UR7, 0x3fb99999 ;  /* 0x3fb9999900077882 */ /* 0x000fe20000000000 */
[----:B------:R-:W-:Y:S01]  /*e260*/  BSSY.RECONVERGENT B0, `(.L_x_221) ;  /* 0x0000023000007945 */ /* 0x000fe20003800200 */
[----:B------:R-:W-:Y:S01]  /*e270*/  DMUL R2, R2, -UR6 ;  /* 0x8000000602027c28 */ /* 0x000fe20008000000 */
[----:B------:R-:W-:Y:S02]  /*e280*/  IMAD.MOV.U32 R16, RZ, RZ, 0x0 ;  /* 0x00000000ff107424 */ /* 0x000fe400078e00ff */
[----:B------:R-:W-:-:S05]  /*e290*/  IMAD.MOV.U32 R17, RZ, RZ, 0x3ff00000 ;  /* 0x3ff00000ff117424 */ /* 0x000fca00078e00ff */
[----:B------:R-:W-:Y:S02]  /*e2a0*/  DFMA R8, R2, R18, 6.75539944105574400000e+15 ;  /* 0x433800000208742b */ /* 0x000fe40000000012 */
[----:B------:R-:W-:-:S06]  /*e2b0*/  FSETP.GEU.AND P0, PT, |R3|, 4.1917929649353027344, PT ;  /* 0x4086232b0300780b */ /* 0x000fcc0003f0e200 */
[----:B------:R-:W-:-:S08]  /*e2c0*/  DADD R12, R8, -6.75539944105574400000e+15 ;  /* 0xc3380000080c7429 */ /* 0x000fd00000000000 */
[----:B------:R-:W-:-:S08]  /*e2d0*/  DFMA R14, R12, -UR8, R2 ;  /* 0x800000080c0e7c2b */ /* 0x000fd00008000002 */
        /* <DEDUP_REMOVED lines=27> */
.L_x_222:
[----:B------:R-:W-:Y:S05]  /*e490*/  BSYNC.RECONVERGENT B0 ;  /* 0x0000000000007941 */ /* 0x000fea0003800200 */
.L_x_221:
[----:B------:R-:W-:Y:S01]  /*e4a0*/  DFMA R16, R14, 320, R16 ;  /* 0x407400000e10782b */ /* 0x000fe20000000010 */
[----:B------:R-:W-:Y:S01]  /*e4b0*/  IMAD.MOV.U32 R2, RZ, RZ, 0x1 ;  /* 0x00000001ff027424 */ /* 0x000fe200078e00ff */
[----:B------:R-:W-:Y:S01]  /*e4c0*/  BSSY.RECONVERGENT B1, `(.L_x_223) ;  /* 0x0000018000017945 */ /* 0x000fe20003800200 */
[----:B------:R-:W-:Y:S01]  /*e4d0*/  DADD R92, R22, R92 ;  /* 0x00000000165c7229 */ /* 0x000fe2000000005c */
[----:B------:R-:W-:Y:S01]  /*e4e0*/  IMAD.MOV.U32 R88, RZ, RZ, 0x0 ;  /* 0x00000000ff587424 */ /* 0x000fe200078e00ff */
[----:B------:R-:W-:Y:S01]  /*e4f0*/  MOV R89, 0x409f4000 ;  /* 0x409f400000597802 */ /* 0x000fe20000000f00 */
[----:B------:R-:W0:Y:S02]  /*e500*/  MUFU.RCP64H R3, R17 ;  /* 0x0000001100037308 */ /* 0x000e240000001800 */
[----:B0-----:R-:W-:-:S08]  /*e510*/  DFMA R8, -R16, R2, 1 ;  /* 0x3ff000001008742b */ /* 0x001fd00000000102 */
        /* <DEDUP_REMOVED lines=9> */
[----:B------:R-:W-:Y:S05]  /*e5b0*/  @P0 BRA `(.L_x_224) ;  /* 0x0000000000200947 */ /* 0x000fea0003800000 */
        /* <DEDUP_REMOVED lines=8> */
.L_x_224:
[----:B------:R-:W-:Y:S05]  /*e640*/  BSYNC.RECONVERGENT B1 ;  /* 0x0000000000017941 */ /* 0x000fea0003800200 */
.L_x_223:
[----:B------:R-:W-:Y:S01]  /*e650*/  DADD R8, R46, 41 ;  /* 0x404480002e087429 */ /* 0x000fe20000000000 */
[----:B------:R-:W-:Y:S01]  /*e660*/  UMOV UR6, 0x88e368f1 ;  /* 0x88e368f100067882 */ /* 0x000fe20000000000 */
[----:B------:R-:W-:Y:S01]  /*e670*/  UMOV UR7, 0x3ee4f8b5 ;  /* 0x3ee4f8b500077882 */ /* 0x000fe20000000000 */
[----:B------:R-:W-:Y:S01]  /*e680*/  BSSY.RECONVERGENT B1, `(.L_x_225) ;  /* 0x000005a000017945 */ /* 0x000fe20003800200 */
[----:B------:R-:W-:-:S04]  /*e690*/  DFMA R90, R90, 20, R2 ;  /* 0x403400005a5a782b */ /* 0x000fc80000000002 */
[----:B------:R-:W-:-:S14]  /*e6a0*/  DSETP.GEU.AND P0, PT, |R8|, UR6, PT ;  /* 0x0000000608007e2a */ /* 0x000fdc000bf0e200 */
[----:B------:R-:W-:Y:S05]  /*e6b0*/  @!P0 BRA `(.L_x_226) ;  /* 0x0000000400588947 */ /* 0x000fea0003800000 */
[----:B------:R-:W-:Y:S01]  /*e6c0*/  UMOV UR6, 0x9999999a ;  /* 0x9999999a00067882 */ /* 0x000fe20000000000 */
[----:B------:R-:W-:Y:S01]  /*e6d0*/  UMOV UR7, 0x3fb99999 ;  /* 0x3fb9999900077882 */ /* 0x000fe20000000000 */
[----:B------:R-:W-:Y:S01]  /*e6e0*/  IMAD.MOV.U32 R12, RZ, RZ, 0x652b82fe ;  /* 0x652b82feff0c7424 */ /* 0x000fe200078e00ff */
[----:B------:R-:W-:Y:S01]  /*e6f0*/  DMUL R2, R8, -UR6 ;  /* 0x8000000608027c28 */ /* 0x000fe20008000000 */
[----:B------:R-:W-:Y:S01]  /*e700*/  IMAD.MOV.U32 R13, RZ, RZ, 0x3ff71547 ;  /* 0x3ff71547ff0d7424 */ /* 0x000fe200078e00ff */
[----:B------:R-:W-:Y:S01]  /*e710*/  UMOV UR6, 0xfefa39ef ;  /* 0xfefa39ef00067882 */ /* 0x000fe20000000000 */
[----:B------:R-:W-:Y:S01]  /*e720*/  UMOV UR7, 0x3fe62e42 ;  /* 0x3fe62e4200077882 */ /* 0x000fe20000000000 */
[----:B------:R-:W-:Y:S04]  /*e730*/  BSSY.RECONVERGENT B0, `(.L_x_227) ;  /* 0x0000036000007945 */ /* 0x000fe80003800200 */
[----:B------:R-:W-:-:S02]  /*e740*/  DFMA R12, R2, R12, 6.75539944105574400000e+15 ;  /* 0x43380000020c742b */ /* 0x000fc4000000000c */
[----:B------:R-:W-:-:S06]  /*e750*/  FSETP.GEU.AND P0, PT, |R3|, 4.1917929649353027344, PT ;  /* 0x4086232b0300780b */ /* 0x000fcc0003f0e200 */
        /* <DEDUP_REMOVED lines=51> */
.L_x_228:
[----:B------:R-:W-:Y:S05]  /*ea90*/  BSYNC.RECONVERGENT B0 ;  /* 0x0000000000007941 */ /* 0x000fea0003800200 */
.L_x_227:
[----:B------:R-:W-:Y:S01]  /*eaa0*/  DADD R16, -R16, 1 ;  /* 0x3ff0000010107429 */ /* 0x000fe20000000100 */
[----:B------:R-:W-:Y:S01]  /*eab0*/  IMAD.MOV.U32 R2, RZ, RZ, 0x1 ;  /* 0x00000001ff027424 */ /* 0x000fe200078e00ff */
[----:B------:R-:W-:Y:S01]  /*eac0*/  DMUL R24, R8, 200 ;  /* 0x4069000008187828 */ /* 0x000fe20000000000 */
[----:B------:R-:W-:Y:S03]  /*ead0*/  BSSY.RECONVERGENT B2, `(.L_x_229) ;  /* 0x0000012000027945 */ /* 0x000fe60003800200 */
[----:B------:R-:W0:Y:S06]  /*eae0*/  MUFU.RCP64H R3, R17 ;  /* 0x0000001100037308 */ /* 0x000e2c0000001800 */
        /* <DEDUP_REMOVED lines=16> */
.L_x_230:
[----:B------:R-:W-:Y:S05]  /*ebf0*/  BSYNC.RECONVERGENT B2 ;  /* 0x0000000000027941 */ /* 0x000fea0003800200 */
.L_x_229:
[----:B------:R-:W-:Y:S01]  /*ec00*/  IMAD.MOV.U32 R88, RZ, RZ, R22 ;  /* 0x000000ffff587224 */ /* 0x000fe200078e0016 */
[----:B------:R-:W-:-:S07]  /*ec10*/  MOV R89, R23 ;  /* 0x0000001700597202 */ /* 0x000fce0000000f00 */
.L_x_226:
[----:B------:R-:W-:Y:S05]  /*ec20*/  BSYNC.RECONVERGENT B1 ;  /* 0x0000000000017941 */ /* 0x000fea0003800200 */
.L_x_225:
[----:B------:R-:W-:Y:S01]  /*ec30*/  DADD R2, R46, 66 ;  /* 0x405080002e027429 */ /* 0x000fe20000000000 */
[----:B------:R-:W-:Y:S01]  /*ec40*/  UMOV UR6, 0x3126e979 ;  /* 0x3126e97900067882 */ /* 0x000fe20000000000 */
[----:B------:R-:W-:Y:S01]  /*ec50*/  UMOV UR7, 0x3facac08 ;  /* 0x3facac0800077882 */ /* 0x000fe20000000000 */
[----:B------:R-:W-:Y:S01]  /*ec60*/  IMAD.MOV.U32 R16, RZ, RZ, 0x652b82fe ;  /* 0x652b82feff107424 */ /* 0x000fe200078e00ff */
[----:B------:R-:W-:Y:S01]  /*ec70*/  UMOV UR8, 0xfefa39ef ;  /* 0xfefa39ef00087882 */ /* 0x000fe20000000000 */
[----:B------:R-:W-:Y:S01]  /*ec80*/  IMAD.MOV.U32 R17, RZ, RZ, 0x3ff71547 ;  /* 0x3ff71547ff117424 */ /* 0x000fe200078e00ff */
[----:B------:R-:W-:Y:S01]  /*ec90*/  UMOV UR9, 0x3fe62e42 ;  /* 0x3fe62e4200097882 */ /* 0x000fe20000000000 */
[----:B------:R-:W-:Y:S01]  /*eca0*/  UMOV UR10, 0x3b39803f ;  /* 0x3b39803f000a7882 */ /* 0x000fe20000000000 */
[----:B------:R-:W-:Y:S01]  /*ecb0*/  DMUL R2, R2, -UR6 ;  /* 0x8000000602027c28 */ /* 0x000fe20008000000 */
[----:B------:R-:W-:Y:S01]  /*ecc0*/  UMOV UR11, 0x3c7abc9e ;  /* 0x3c7abc9e000b7882 */ /* 0x000fe20000000000 */
[----:B------:R-:W-:Y:S01]  /*ecd0*/  IMAD.MOV.U32 R22, RZ, RZ, -0x35dec16 ;  /* 0xfca213eaff167424 */ /* 0x000fe200078e00ff */
[----:B------:R-:W-:Y:S01]  /*ece0*/  UMOV UR12, 0x69ce2bdf ;  /* 0x69ce2bdf000c7882 */ /* 0x000fe20000000000 */
[----:B------:R-:W-:Y:S01]  /*ecf0*/  IMAD.MOV.U32 R23, RZ, RZ, 0x3e928af3 ;  /* 0x3e928af3ff177424 */ /* 0x000fe200078e00ff */
[----:B------:R-:W-:Y:S01]  /*ed00*/  UMOV UR13, 0x3e5ade15 ;  /* 0x3e5ade15000d7882 */ /* 0x000fe20000000000 */
[----:B------:R-:W-:Y:S01]  /*ed10*/  UMOV UR14, 0x62401315 ;  /* 0x62401315000e7882 */ /* 0x000fe20000000000 */
[----:B------:R-:W-:Y:S01]  /*ed20*/  UMOV UR15, 0x3ec71dee ;  /* 0x3ec71dee000f7882 */ /* 0x000fe20000000000 */
        /* <DEDUP_REMOVED lines=17> */
[----:B------:R-:W-:Y:S01]  /*ee40*/  FSETP.GEU.AND P0, PT, |R3|, 4.1917929649353027344, PT ;  /* 0x4086232b0300780b */ /* 0x000fe20003f0e200 */
[----:B------:R-:W-:Y:S06]  /*ee50*/  BSSY.RECONVERGENT B0, `(.L_x_231) ;  /* 0x000001c000007945 */ /* 0x000fec0003800200 */
        /* <DEDUP_REMOVED lines=27> */
.L_x_232:
[----:B------:R-:W-:Y:S05]  /*f010*/  BSYNC.RECONVERGENT B0 ;  /* 0x0000000000007941 */ /* 0x000fea0003800200 */
.L_x_231:
[----:B------:R-:W-:Y:S01]  /*f020*/  UMOV UR6, 0x9999999a ;  /* 0x9999999a00067882 */ /* 0x000fe20000000000 */
[----:B------:R-:W-:Y:S01]  /*f030*/  UMOV UR7, 0x40629999 ;  /* 0x4062999900077882 */ /* 0x000fe20000000000 */
[----:B------:R-:W-:Y:S01]  /*f040*/  BSSY.RECONVERGENT B0, `(.L_x_233) ;  /* 0x0000024000007945 */ /* 0x000fe20003800200 */
[----:B------:R-:W-:Y:S01]  /*f050*/  DADD R2, R46, UR6 ;  /* 0x000000062e027e29 */ /* 0x000fe20008000000 */
[----:B------:R-:W-:Y:S01]  /*f060*/  UMOV UR6, 0x4189374c ;  /* 0x4189374c00067882 */ /* 0x000fe20000000000 */
[----:B------:R-:W-:-:S06]  /*f070*/  UMOV UR7, 0x3fb0e560 ;  /* 0x3fb0e56000077882 */ /* 0x000fcc0000000000 */
[----:B------:R-:W-:-:S08]  /*f080*/  DMUL R8, R2, UR6 ;  /* 0x0000000602087c28 */ /* 0x000fd00008000000 */
        /* <DEDUP_REMOVED lines=31> */
.L_x_234:
[----:B------:R-:W-:Y:S05]  /*f280*/  BSYNC.RECONVERGENT B0 ;  /* 0x0000000000007941 */ /* 0x000fea0003800200 */
.L_x_233:
[----:B------:R-:W-:Y:S01]  /*f290*/  DADD R22, R18, -1 ;  /* 0xbff0000012167429 */ /* 0x000fe20000000000 */
[----:B------:R-:W-:Y:S01]  /*f2a0*/  MOV R8, 0x1 ;  /* 0x0000000100087802 */ /* 0x000fe20000000f00 */
[----:B------:R-:W-:Y:S01]  /*f2b0*/  UMOV UR6, 0x70a3d70a ;  /* 0x70a3d70a00067882 */ /* 0x000fe20000000000 */
[----:B------:R-:W-:Y:S01]  /*f2c0*/  UMOV UR7, 0x3fd70a3d ;  /* 0x3fd70a3d00077882 */ /* 0x000fe20000000000 */
[----:B------:R-:W-:Y:S01]  /*f2d0*/  BSSY.RECONVERGENT B1, `(.L_x_235) ;  /* 0x0000014000017945 */ /* 0x000fe20003800200 */
[----:B------:R-:W-:Y:S01]  /*f2e0*/  DMUL R24, R2, UR6 ;  /* 0x0000000602187c28 */ /* 0x000fe20008000000 */
[----:B------:R-:W0:Y:S01]  /*f2f0*/  MUFU.RCP64H R9, R23 ;  /* 0x0000001700097308 */ /* 0x000e220000001800 */
[----:B------:R-:W-:-:S08]  /*f300*/  DFMA R88, R14, 8000, R88 ;  /* 0x40bf40000e58782b */ /* 0x000fd00000000058 */
        /* <DEDUP_REMOVED lines=16> */
.L_x_236:
[----:B------:R-:W-:Y:S05]  /*f410*/  BSYNC.RECONVERGENT B1 ;  /* 0x0000000000017941 */ /* 0x000fea0003800200 */
.L_x_235:
[----:B------:R-:W-:Y:S01]  /*f420*/  UMOV UR6, 0x33333333 ;  /* 0x3333333300067882 */ /* 0x000fe20000000000 */
[----:B------:R-:W-:Y:S01]  /*f430*/  UMOV UR7, 0x4055d333 ;  /* 0x4055d33300077882 */ /* 0x000fe20000000000 */
[----:B------:R-:W-:Y:S01]  /*f440*/  IMAD.MOV.U32 R12, RZ, RZ, 0x652b82fe ;  /* 0x652b82feff0c7424 */ /* 0x000fe200078e00ff */
[----:B------:R-:W-:Y:S01]  /*f450*/  DADD R2, R46, UR6 ;  /* 0x000000062e027e29 */ /* 0x000fe20008000000 */
[----:B------:R-:W-:Y:S01]  /*f460*/  UMOV UR6, 0x9999999a ;  /* 0x9999999a00067882 */ /* 0x000fe20000000000 */
[----:B------:R-:W-:Y:S01]  /*f470*/  UMOV UR7, 0x3fc99999 ;  /* 0x3fc9999900077882 */ /* 0x000fe20000000000 */
[----:B------:R-:W-:Y:S01]  /*f480*/  IMAD.MOV.U32 R13, RZ, RZ, 0x3ff71547 ;  /* 0x3ff71547ff0d7424 */ /* 0x000fe200078e00ff */
[----:B------:R-:W-:Y:S04]  /*f490*/  BSSY.RECONVERGENT B0, `(.L_x_237) ;  /* 0x0000039000007945 */ /* 0x000fe80003800200 */
[----:B------:R-:W-:Y:S01]  /*f4a0*/  DMUL R8, R2, -UR6 ;  /* 0x8000000602087c28 */ /* 0x000fe20008000000 */
[----:B------:R-:W-:Y:S01]  /*f4b0*/  UMOV UR6, 0xfefa39ef ;  /* 0xfefa39ef00067882 */ /* 0x000fe20000000000 */
[----:B------:R-:W-:-:S06]  /*f4c0*/  UMOV UR7, 0x3fe62e42 ;  /* 0x3fe62e4200077882 */ /* 0x000fcc0000000000 */
[----:B------:R-:W-:Y:S02]  /*f4d0*/  DFMA R12, R8, R12, 6.75539944105574400000e+15 ;  /* 0x43380000080c742b */ /* 0x000fe4000000000c */
[----:B------:R-:W-:-:S06]  /*f4e0*/  FSETP.GEU.AND P0, PT, |R9|, 4.1917929649353027344, PT ;  /* 0x4086232b0900780b */ /* 0x000fcc0003f0e200 */
        /* <DEDUP_REMOVED lines=51> */
.L_x_238:
[----:B------:R-:W-:Y:S05]  /*f820*/  BSYNC.RECONVERGENT B0 ;  /* 0x0000000000007941 */ /* 0x000fea0003800200 */
.L_x_237:
[----:B------:R-:W-:Y:S01]  /*f830*/  DADD R16, -R16, 1 ;  /* 0x3ff0000010107429 */ /* 0x000fe20000000100 */
[----:B------:R-:W-:Y:S01]  /*f840*/  IMAD.MOV.U32 R8, RZ, RZ, 0x1 ;  /* 0x00000001ff087424 */ /* 0x000fe200078e00ff */
[----:B------:R-:W-:Y:S01]  /*f850*/  UMOV UR6, 0x9999999a ;  /* 0x9999999a00067882 */ /* 0x000fe20000000000 */
[----:B------:R-:W-:Y:S01]  /*f860*/  UMOV UR7, 0x3fb99999 ;  /* 0x3fb9999900077882 */ /* 0x000fe20000000000 */
[----:B------:R-:W-:Y:S01]  /*f870*/  BSSY.RECONVERGENT B1, `(.L_x_239) ;  /* 0x0000013000017945 */ /* 0x000fe20003800200 */
[----:B------:R-:W-:Y:S01]  /*f880*/  DMUL R24, R2, UR6 ;  /* 0x0000000602187c28 */ /* 0x000fe20008000000 */
        /* <DEDUP_REMOVED lines=17> */
.L_x_240:
[----:B------:R-:W-:Y:S05]  /*f9a0*/  BSYNC.RECONVERGENT B1 ;  /* 0x0000000000017941 */ /* 0x000fea0003800200 */
.L_x_239:
[----:B------:R-:W-:Y:S01]  /*f9b0*/  DSETP.GEU.AND P0, PT, R46, -80, PT ;  /* 0xc05400002e00742a */ /* 0x000fe20003f0e000 */
[----:B------:R-:W-:Y:S01]  /*f9c0*/  BSSY.RECONVERGENT B1, `(.L_x_241) ;  /* 0x00000c9000017945 */ /* 0x000fe20003800200 */
[----:B------:R-:W-:-:S12]  /*f9d0*/  DADD R86, R22, R86 ;  /* 0x0000000016567229 */ /* 0x000fd80000000056 */
[----:B------:R-:W-:Y:S05]  /*f9e0*/  @P0 BRA `(.L_x_242) ;  /* 0x0000000400c00947 */ /* 0x000fea0003800000 */
[----:B------:R-:W0:Y:S01]  /*f9f0*/  MUFU.RCP64H R3, 8.17519378662109375 ;  /* 0x402059b300037908 */ /* 0x000e220000001800 */
[----:B------:R-:W-:Y:S01]  /*fa00*/  MOV R12, 0xd07c84b6 ;  /* 0xd07c84b6000c7802 */ /* 0x000fe20000000f00 */
[----:B------:R-:W-:Y:S01]  /*fa10*/  IMAD.MOV.U32 R13, RZ, RZ, 0x402059b3 ;  /* 0x402059b3ff0d7424 */ /* 0x000fe200078e00ff */
[----:B------:R-:W-:Y:S01]  /*fa20*/  UMOV UR6, 0x74bc6a7f ;  /* 0x74bc6a7f00067882 */ /* 0x000fe20000000000 */
[----:B------:R-:W-:Y:S01]  /*fa30*/  IMAD.MOV.U32 R2, RZ, RZ, 0x1 ;  /* 0x00000001ff027424 */ /* 0x000fe200078e00ff */
[----:B------:R-:W-:Y:S01]  /*fa40*/  UMOV UR7, 0x40584893 ;  /* 0x4058489300077882 */ /* 0x000fe20000000000 */
[----:B------:R-:W-:Y:S01]  /*fa50*/  BSSY.RECONVERGENT B2, `(.L_x_243) ;  /* 0x0000012000027945 */ /* 0x000fe20003800200 */
[----:B------:R-:W-:-:S03]  /*fa60*/  DADD R24, R46, UR6 ;  /* 0x000000062e187e29 */ /* 0x000fc60008000000 */
[----:B0-----:R-:W-:-:S07]  /*fa70*/  DFMA R8, R2, -R12, 1 ;  /* 0x3ff000000208742b */ /* 0x001fce000000080c */
        /* <DEDUP_REMOVED lines=8> */
[----:B------:R-:W-:-:S05]  /*fb00*/  FFMA R0, RZ, 2.5054748058319091797, R23 ;  /* 0x402059b3ff007823 */ /* 0x000fca0000000017 */
[----:B------:R-:W-:-:S13]  /*fb10*/  FSETP.GT.AND P0, PT, |R0|, 1.469367938527859385e-39, PT ;  /* 0x001000000000780b */ /* 0x000fda0003f04200 */
[----:B------:R-:W-:Y:S05]  /*fb20*/  @P0 BRA P1, `(.L_x_244) ;  /* 0x0000000000100947 */ /* 0x000fea0000800000 */
[----:B------:R-:W-:Y:S01]  /*fb30*/  IMAD.MOV.U32 R22, RZ, RZ, -0x2f837b4a ;  /* 0xd07c84b6ff167424 */ /* 0x000fe200078e00ff */
[----:B------:R-:W-:Y:S01]  /*fb40*/  MOV R0, 0xfb70 ;  /* 0x0000fb7000007802 */ /* 0x000fe20000000f00 */
[----:B------:R-:W-:-:S07]  /*fb50*/  IMAD.MOV.U32 R23, RZ, RZ, 0x402059b3 ;  /* 0x402059b3ff177424 */ /* 0x000fce00078e00ff */
[----:B------:R-:W-:Y:S05]  /*fb60*/  CALL.REL.NOINC `($__internal_2_$__cuda_sm20_div_rn_f64_full) ;  /* 0x000000e000747944 */ /* 0x000fea0003c00000 */
.L_x_244:
[----:B------:R-:W-:Y:S05]  /*fb70*/  BSYNC.RECONVERGENT B2 ;  /* 0x0000000000027941 */ /* 0x000fea0003800200 */
.L_x_243:
[----:B------:R-:W-:Y:S01]  /*fb80*/  MOV R12, 0x652b82fe ;  /* 0x652b82fe000c7802 */ /* 0x000fe20000000f00 */
[----:B------:R-:W-:Y:S01]  /*fb90*/  IMAD.MOV.U32 R13, RZ, RZ, 0x3ff71547 ;  /* 0x3ff71547ff0d7424 */ /* 0x000fe200078e00ff */
        /* <DEDUP_REMOVED lines=56> */
.L_x_246:
[----:B------:R-:W-:Y:S05]  /*ff20*/  BSYNC.RECONVERGENT B0 ;  /* 0x0000000000007941 */ /* 0x000fea0003800200 */
.L_x_245:
[----:B------:R-:W-:Y:S01]  /*ff30*/  DADD R12, R2, 1 ;  /* 0x3ff00000020c7429 */ /* 0x000fe20000000000 */
[----:B------:R-:W-:Y:S01]  /*ff40*/  UMOV UR6, 0x3ffac1d3 ;  /* 0x3ffac1d300067882 */ /* 0x000fe20000000000 */
[----:B------:R-:W-:Y:S01]  /*ff50*/  IMAD.MOV.U32 R2, RZ, RZ, 0x1 ;  /* 0x00000001ff027424 */ /* 0x000fe200078e00ff */
        /* <DEDUP_REMOVED lines=14> */
[----:B------:R-:W-:Y:S01]  /*10040*/  MOV R22, R12 ;  /* 0x0000000c00167202 */ /* 0x000fe20000000f00 */
[----:B------:R-:W-:Y:S01]  /*10050*/  IMAD.MOV.U32 R23, RZ, RZ, R13 ;  /* 0x000000ffff177224 */ /* 0x000fe200078e000d */
[----:B------:R-:W-:Y:S01]  /*10060*/  MOV R0, 0x100a0 ;  /* 0x000100a000007802 */ /* 0x000fe20000000f00 */
[----:B------:R-:W-:Y:S02]  /*10070*/  IMAD.MOV.U32 R24, RZ, RZ, 0x3ffac1d3 ;  /* 0x3ffac1d3ff187424 */ /* 0x000fe400078e00ff */
[----:B------:R-:W-:-:S07]  /*10080*/  IMAD.MOV.U32 R25, RZ, RZ, 0x3feff987 ;  /* 0x3feff987ff197424 */ /* 0x000fce00078e00ff */
[----:B------:R-:W-:Y:S05]  /*10090*/  CALL.REL.NOINC `($__internal_2_$__cuda_sm20_div_rn_f64_full) ;  /* 0x000000dc00287944 */ /* 0x000fea0003c00000 */
.L_x_248:
[----:B------:R-:W-:Y:S05]  /*100a0*/  BSYNC.RECONVERGENT B2 ;  /* 0x0000000000027941 */ /* 0x000fea0003800200 */
.L_x_247:
[----:B------:R-:W-:Y:S01]  /*100b0*/  UMOV UR6, 0x9ae924f2 ;  /* 0x9ae924f200067882 */ /* 0x000fe20000000000 */
[----:B------:R-:W-:Y:S02]  /*100c0*/  UMOV UR7, 0x3f8b37c9 ;  /* 0x3f8b37c900077882 */ /* 0x000fe40000000000 */
[----:B------:R-:W-:Y:S01]  /*100d0*/  DADD R84, R22, UR6 ;  /* 0x0000000616547e29 */ /* 0x000fe20008000000 */
[----:B------:R-:W-:Y:S10]  /*100e0*/  BRA `(.L_x_249) ;  /* 0x0000000400587947 */ /* 0x000ff40003800000 */
.L_x_242:
[----:B------:R-:W0:Y:S01]  /*100f0*/  MUFU.RCP64H R3, -12.860992431640625 ;  /* 0xc029b8d400037908 */ /* 0x000e220000001800 */
[----:B------:R-:W-:Y:S01]  /*10100*/  IMAD.MOV.U32 R12, RZ, RZ, -0x20c49ba ;  /* 0xfdf3b646ff0c7424 */ /* 0x000fe200078e00ff */
[----:B------:R-:W-:Y:S01]  /*10110*/  MOV R13, 0x4029b8d4 ;  /* 0x4029b8d4000d7802 */ /* 0x000fe20000000f00 */
[----:B------:R-:W-:Y:S01]  /*10120*/  IMAD.MOV.U32 R2, RZ, RZ, 0x1 ;  /* 0x00000001ff027424 */ /* 0x000fe200078e00ff */
[----:B------:R-:W-:Y:S01]  /*10130*/  FSETP.GEU.AND P1, PT, |R47|, 6.5827683646048100446e-37, PT ;  /* 0x036000002f00780b */ /* 0x000fe20003f2e200 */
[----:B------:R-:W-:Y:S04]  /*10140*/  BSSY.RECONVERGENT B2, `(.L_x_250) ;  /* 0x0000012000027945 */ /* 0x000fe80003800200 */
[----:B0-----:R-:W-:-:S08]  /*10150*/  DFMA R8, R2, R12, 1 ;  /* 0x3ff000000208742b */ /* 0x001fd0000000000c */
[----:B------:R-:W-:-:S08]  /*10160*/  DFMA R8, R8, R8, R8 ;  /* 0x000000080808722b */ /* 0x000fd00000000008 */
[----:B------:R-:W-:-:S08]  /*10170*/  DFMA R8, R2, R8, R2 ;  /* 0x000000080208722b */ /* 0x000fd00000000002 */
[----:B------:R-:W-:-:S08]  /*10180*/  DFMA R2, R8, R12, 1 ;  /* 0x3ff000000802742b */ /* 0x000fd0000000000c */
[----:B------:R-:W-:-:S08]  /*10190*/  DFMA R2, R8, R2, R8 ;  /* 0x000000020802722b */ /* 0x000fd00000000008 */
[----:B------:R-:W-:-:S08]  /*101a0*/  DMUL R22, R46, R2 ;  /* 0x000000022e167228 */ /* 0x000fd00000000000 */
[----:B------:R-:W-:-:S08]  /*101b0*/  DFMA R8, R22, R12, R46 ;  /* 0x0000000c1608722b */ /* 0x000fd0000000002e */
[----:B------:R-:W-:-:S10]  /*101c0*/  DFMA R22, R2, R8, R22 ;  /* 0x000000080216722b */ /* 0x000fd40000000016 */
[----:B------:R-:W-:-:S05]  /*101d0*/  FFMA R0, RZ, -2.6519060134887695312, R23 ;  /* 0xc029b8d4ff007823 */ /* 0x000fca0000000017 */
        /* <DEDUP_REMOVED lines=8> */
.L_x_251:
[----:B------:R-:W-:Y:S05]  /*10260*/  BSYNC.RECONVERGENT B2 ;  /* 0x0000000000027941 */ /* 0x000fea0003800200 */
.L_x_250:
        /* <DEDUP_REMOVED lines=58> */
.L_x_253:
[----:B------:R-:W-:Y:S05]  /*10610*/  BSYNC.RECONVERGENT B0 ;  /* 0x0000000000007941 */ /* 0x000fea0003800200 */
.L_x_252:
[----:B------:R-:W-:Y:S01]  /*10620*/  UMOV UR6, 0x521b55c7 ;  /* 0x521b55c700067882 */ /* 0x000fe20000000000 */
[----:B------:R-:W-:Y:S02]  /*10630*/  UMOV UR7, 0x3f3063fb ;  /* 0x3f3063fb00077882 */ /* 0x000fe40000000000 */
[----:B------:R-:W-:-:S11]  /*10640*/  DMUL R84, R84, UR6 ;  /* 0x0000000654547c28 */ /* 0x000fd60008000000 */
.L_x_249:
[----:B------:R-:W-:Y:S05]  /*10650*/  BSYNC.RECONVERGENT B1 ;  /* 0x0000000000017941 */ /* 0x000fea0003800200 */
.L_x_241:
[----:B------:R-:W0:Y:S01]  /*10660*/  MUFU.RCP64H R3, -8.3105926513671875 ;  /* 0xc0209f0600037908 */ /* 0x000e220000001800 */
        /* <DEDUP_REMOVED lines=16> */
[----:B------:R-:W-:-:S05]  /*10770*/  FFMA R0, RZ, -2.5097060203552246094, R23 ;  /* 0xc0209f06ff007823 */ /* 0x000fca0000000017 */
[----:B------:R-:W-:-:S13]  /*10780*/  FSETP.GT.AND P0, PT, |R0|, 1.469367938527859385e-39, PT ;  /* 0x001000000000780b */ /* 0x000fda0003f04200 */
[----:B------:R-:W-:Y:S05]  /*10790*/  @P0 BRA P1, `(.L_x_255) ;  /* 0x0000000000100947 */ /* 0x000fea0000800000 */
[----:B------:R-:W-:Y:S01]  /*107a0*/  IMAD.MOV.U32 R22, RZ, RZ, -0x96bb98c ;  /* 0xf6944674ff167424 */ /* 0x000fe200078e00ff */
[----:B------:R-:W-:Y:S01]  /*107b0*/  MOV R0, 0x107e0 ;  /* 0x000107e000007802 */ /* 0x000fe20000000f00 */
[----:B------:R-:W-:-:S07]  /*107c0*/  IMAD.MOV.U32 R23, RZ, RZ, -0x3fdf60fa ;  /* 0xc0209f06ff177424 */ /* 0x000fce00078e00ff */
[----:B------:R-:W-:Y:S05]  /*107d0*/  CALL.REL.NOINC `($__internal_2_$__cuda_sm20_div_rn_f64_full) ;  /* 0x000000d400587944 */ /* 0x000fea0003c00000 */
.L_x_255:
[----:B------:R-:W-:Y:S05]  /*107e0*/  BSYNC.RECONVERGENT B1 ;  /* 0x0000000000017941 */ /* 0x000fea0003800200 */
.L_x_254:
[----:B------:R-:W-:Y:S01]  /*107f0*/  MOV R18, 0x652b82fe ;  /* 0x652b82fe00127802 */ /* 0x000fe20000000f00 */
[----:B------:R-:W-:Y:S01]  /*10800*/  IMAD.MOV.U32 R19, RZ, RZ, 0x3ff71547 ;  /* 0x3ff71547ff137424 */ /* 0x000fe200078e00ff */
[----:B------:R-:W-:Y:S01]  /*10810*/  UMOV UR6, 0xfefa39ef ;  /* 0xfefa39ef00067882 */ /* 0x000fe20000000000 */
[----:B------:R-:W-:Y:S01]  /*10820*/  UMOV UR7, 0x3fe62e42 ;  /* 0x3fe62e4200077882 */ /* 0x000fe20000000000 */
[----:B------:R-:W0:Y:S01]  /*10830*/  MUFU.RCP64H R13, 4.4564971923828125 ;  /* 0x4011d374000d7908 */ /* 0x000e220000001800 */
[----:B------:R-:W-:Y:S01]  /*10840*/  IMAD.MOV.U32 R16, RZ, RZ, -0x43958106 ;  /* 0xbc6a7efaff107424 */ /* 0x000fe200078e00ff */
[----:B------:R-:W-:Y:S01]  /*10850*/  MOV R17, 0x4011d374 ;  /* 0x4011d37400117802 */ /* 0x000fe20000000f00 */
[----:B------:R-:W-:Y:S01]  /*10860*/  DFMA R18, R22, R18, 6.75539944105574400000e+15 ;  /* 0x433800001612742b */ /* 0x000fe20000000012 */
[----:B------:R-:W-:Y:S01]  /*10870*/  IMAD.MOV.U32 R12, RZ, RZ, 0x1 ;  /* 0x00000001ff0c7424 */ /* 0x000fe200078e00ff */
[----:B------:R-:W-:Y:S01]  /*10880*/  FSETP.GEU.AND P0, PT, |R23|, 4.1917929649353027344, PT ;  /* 0x4086232b1700780b */ /* 0x000fe20003f0e200 */
[----:B------:R-:W-:Y:S05]  /*10890*/  BSSY.RECONVERGENT B0, `(.L_x_256) ;  /* 0x000003a000007945 */ /* 0x000fea0003800200 */
        /* <DEDUP_REMOVED lines=39> */
[----:B------:R-:W-:-:S08]  /*10b10*/  DFMA R2, R14, -R16, 1 ;  /* 0x3ff000000e02742b */ /* 0x000fd00000000810 */
[----:B------:R-:W-:Y:S01]  /*10b20*/  DFMA R14, R14, R2, R14 ;  /* 0x000000020e0e722b */ /* 0x000fe2000000000e */
[----:B------:R-:W-:Y:S02]  /*10b30*/  IMAD R83, R18, 0x100000, R9 ;  /* 0x0010000012537824 */ /* 0x000fe400078e0209 */
[----:B------:R-:W-:Y:S01]  /*10b40*/  IMAD.MOV.U32 R82, RZ, RZ, R8 ;  /* 0x000000ffff527224 */ /* 0x000fe200078e0008 */
[----:B------:R-:W-:Y:S07]  /*10b50*/  @!P0 BRA `(.L_x_257) ;  /* 0x0000000000348947 */ /* 0x000fee0003800000 */
        /* <DEDUP_REMOVED lines=13> */
.L_x_257:
[----:B------:R-:W-:Y:S05]  /*10c30*/  BSYNC.RECONVERGENT B0 ;  /* 0x0000000000007941 */ /* 0x000fea0003800200 */
.L_x_256:
[----:B------:R-:W-:Y:S01]  /*10c40*/  UMOV UR6, 0xbc6a7efa ;  /* 0xbc6a7efa00067882 */ /* 0x000fe20000000000 */
[----:B------:R-:W-:Y:S01]  /*10c50*/  UMOV UR7, 0x40517374 ;  /* 0x4051737400077882 */ /* 0x000fe20000000000 */
[----:B------:R-:W-:Y:S01]  /*10c60*/  BSSY.RECONVERGENT B1, `(.L_x_258) ;  /* 0x000000f000017945 */ /* 0x000fe20003800200 */
[----:B------:R-:W-:-:S08]  /*10c70*/  DADD R24, R46, UR6 ;  /* 0x000000062e187e29 */ /* 0x000fd00008000000 */
[----:B------:R-:W-:Y:S02]  /*10c80*/  DMUL R2, R24, R14 ;  /* 0x0000000e18027228 */ /* 0x000fe40000000000 */
[----:B------:R-:W-:-:S06]  /*10c90*/  FSETP.GEU.AND P1, PT, |R25|, 6.5827683646048100446e-37, PT ;  /* 0x036000001900780b */ /* 0x000fcc0003f2e200 */
[----:B------:R-:W-:-:S08]  /*10ca0*/  DFMA R8, R2, -R16, R24 ;  /* 0x800000100208722b */ /* 0x000fd00000000018 */
[----:B------:R-:W-:-:S10]  /*10cb0*/  DFMA R2, R14, R8, R2 ;  /* 0x000000080e02722b */ /* 0x000fd40000000002 */
[----:B------:R-:W-:-:S05]  /*10cc0*/  FFMA R0, RZ, 2.2785310745239257812, R3 ;  /* 0x4011d374ff007823 */ /* 0x000fca0000000003 */
[----:B------:R-:W-:-:S13]  /*10cd0*/  FSETP.GT.AND P0, PT, |R0|, 1.469367938527859385e-39, PT ;  /* 0x001000000000780b */ /* 0x000fda0003f04200 */
[----:B------:R-:W-:Y:S05]  /*10ce0*/  @P0 BRA P1, `(.L_x_259) ;  /* 0x0000000000180947 */ /* 0x000fea0000800000 */
[----:B------:R-:W-:Y:S01]  /*10cf0*/  IMAD.MOV.U32 R22, RZ, RZ, -0x43958106 ;  /* 0xbc6a7efaff167424 */ /* 0x000fe200078e00ff */
[----:B------:R-:W-:Y:S01]  /*10d00*/  MOV R0, 0x10d30 ;  /* 0x00010d3000007802 */ /* 0x000fe20000000f00 */
[----:B------:R-:W-:-:S07]  /*10d10*/  IMAD.MOV.U32 R23, RZ, RZ, 0x4011d374 ;  /* 0x4011d374ff177424 */ /* 0x000fce00078e00ff */
[----:B------:R-:W-:Y:S05]  /*10d20*/  CALL.REL.NOINC `($__internal_2_$__cuda_sm20_div_rn_f64_full) ;  /* 0x000000d000047944 */ /* 0x000fea0003c00000 */
[----:B------:R-:W-:Y:S01]  /*10d30*/  MOV R2, R22 ;  /* 0x0000001600027202 */ /* 0x000fe20000000f00 */
[----:B------:R-:W-:-:S07]  /*10d40*/  IMAD.MOV.U32 R3, RZ, RZ, R23 ;  /* 0x000000ffff037224 */ /* 0x000fce00078e0017 */
.L_x_259:
[----:B------:R-:W-:Y:S05]  /*10d50*/  BSYNC.RECONVERGENT B1 ;  /* 0x0000000000017941 */ /* 0x000fea0003800200 */
.L_x_258:
[----:B------:R-:W-:Y:S01]  /*10d60*/  IMAD.MOV.U32 R16, RZ, RZ, 0x652b82fe ;  /* 0x652b82feff107424 */ /* 0x000fe200078e00ff */
[----:B------:R-:W-:Y:S01]  /*10d70*/  UMOV UR6, 0xfefa39ef ;  /* 0xfefa39ef00067882 */ /* 0x000fe20000000000 */
[----:B------:R-:W-:Y:S01]  /*10d80*/  IMAD.MOV.U32 R17, RZ, RZ, 0x3ff71547 ;  /* 0x3ff71547ff117424 */ /* 0x000fe200078e00ff */
[----:B------:R-:W-:Y:S01]  /*10d90*/  UMOV UR7, 0x3fe62e42 ;  /* 0x3fe62e4200077882 */ /* 0x000fe20000000000 */
[----:B------:R-:W0:Y:S01]  /*10da0*/  MUFU.RCP64H R15, 10 ;  /* 0x40240000000f7908 */ /* 0x000e220000001800 */
[----:B------:R-:W-:Y:S01]  /*10db0*/  IMAD.MOV.U32 R18, RZ, RZ, 0x0 ;  /* 0x00000000ff127424 */ /* 0x000fe200078e00ff */
[----:B------:R-:W-:Y:S01]  /*10dc0*/  DADD R24, R46, 60 ;  /* 0x404e00002e187429 */ /* 0x000fe20000000000 */
[----:B------:R-:W-:Y:S01]  /*10dd0*/  IMAD.MOV.U32 R19, RZ, RZ, 0x40240000 ;  /* 0x40240000ff137424 */ /* 0x000fe200078e00ff */
[----:B------:R-:W-:Y:S01]  /*10de0*/  DFMA R16, R2, R16, 6.75539944105574400000e+15 ;  /* 0x433800000210742b */ /* 0x000fe20000000010 */
[----:B------:R-:W-:Y:S01]  /*10df0*/  IMAD.MOV.U32 R14, RZ, RZ, 0x1 ;  /* 0x00000001ff0e7424 */ /* 0x000fe200078e00ff */
[----:B------:R-:W-:Y:S01]  /*10e00*/  FSETP.GEU.AND P0, PT, |R3|, 4.1917929649353027344, PT ;  /* 0x4086232b0300780b */ /* 0x000fe20003f0e200 */
[----:B------:R-:W-:Y:S05]  /*10e10*/  BSSY.RECONVERGENT B0, `(.L_x_260) ;  /* 0x0000040000007945 */ /* 0x000fea0003800200 */
[----:B------:R-:W-:Y:S01]  /*10e20*/  DADD R8, R16, -6.75539944105574400000e+15 ;  /* 0xc338000010087429 */ /* 0x000fe20000000000 */
[----:B------:R-:W-:Y:S01]  /*10e30*/  FSETP.GEU.AND P3, PT, |R25|, 6.5827683646048100446e-37, PT ;  /* 0x036000001900780b */ /* 0x000fe20003f6e200 */
        /* <DEDUP_REMOVED lines=26> */
[----:B------:R-:W-:-:S04]  /*10fe0*/  DFMA R14, R22, -10, R24 ;  /* 0xc0240000160e782b */ /* 0x000fc80000000018 */
[----:B------:R-:W-:Y:S01]  /*10ff0*/  DFMA R8, R12, R8, UR6 ;  /* 0x000000060c087e2b */ /* 0x000fe20008000008 */
[----:B------:R-:W-:Y:S01]  /*11000*/  UMOV UR6, 0x11122322 ;  /* 0x1112232200067882 */ /* 0x000fe20000000000 */
[----:B------:R-:W-:Y:S02]  /*11010*/  UMOV UR7, 0x3f811111 ;  /* 0x3f81111100077882 */ /* 0x000fe40000000000 */
[----:B------:R-:W-:-:S04]  /*11020*/  DFMA R22, R18, R14, R22 ;  /* 0x0000000e1216722b */ /* 0x000fc80000000016 */
[----:B------:R-:W-:Y:S01]  /*11030*/  DFMA R8, R12, R8, UR6 ;  /* 0x000000060c087e2b */ /* 0x000fe20008000008 */
[----:B------:R-:W-:Y:S01]  /*11040*/  UMOV UR6, 0x555502a1 ;  /* 0x555502a100067882 */ /* 0x000fe20000000000 */
[----:B------:R-:W-:-:S04]  /*11050*/  UMOV UR7, 0x3fa55555 ;  /* 0x3fa5555500077882 */ /* 0x000fc80000000000 */
[----:B------:R-:W-:Y:S02]  /*11060*/  FFMA R0, RZ, 2.5625, R23 ;  /* 0x40240000ff007823 */ /* 0x000fe40000000017 */
        /* <DEDUP_REMOVED lines=26> */
.L_x_261:
[----:B------:R-:W-:Y:S05]  /*11210*/  BSYNC.RECONVERGENT B0 ;  /* 0x0000000000007941 */ /* 0x000fea0003800200 */
.L_x_260:
[----:B------:R-:W-:Y:S04]  /*11220*/  BSSY.RECONVERGENT B1, `(.L_x_262) ;  /* 0x0000006000017945 */ /* 0x000fe80003800200 */
[----:B------:R-:W-:Y:S05]  /*11230*/  @P2 BRA P3, `(.L_x_263) ;  /* 0x0000000000102947 */ /* 0x000fea0001800000 */
[----:B------:R-:W-:Y:S01]  /*11240*/  MOV R22, RZ ;  /* 0x000000ff00167202 */ /* 0x000fe20000000f00 */
[----:B------:R-:W-:Y:S01]  /*11250*/  IMAD.MOV.U32 R23, RZ, RZ, 0x40240000 ;  /* 0x40240000ff177424 */ /* 0x000fe200078e00ff */
[----:B------:R-:W-:-:S07]  /*11260*/  MOV R0, 0x11280 ;  /* 0x0001128000007802 */ /* 0x000fce0000000f00 */
[----:B------:R-:W-:Y:S05]  /*11270*/  CALL.REL.NOINC `($__internal_2_$__cuda_sm20_div_rn_f64_full) ;  /* 0x000000c800b07944 */ /* 0x000fea0003c00000 */
.L_x_263:
[----:B------:R-:W-:Y:S05]  /*11280*/  BSYNC.RECONVERGENT B1 ;  /* 0x0000000000017941 */ /* 0x000fea0003800200 */
.L_x_262:
[----:B------:R-:W-:Y:S01]  /*11290*/  IMAD.MOV.U32 R18, RZ, RZ, 0x652b82fe ;  /* 0x652b82feff127424 */ /* 0x000fe200078e00ff */
[----:B------:R-:W-:Y:S01]  /*112a0*/  UMOV UR6, 0xfefa39ef ;  /* 0xfefa39ef00067882 */ /* 0x000fe20000000000 */
[----:B------:R-:W-:Y:S01]  /*112b0*/  IMAD.MOV.U32 R19, RZ, RZ, 0x3ff71547 ;  /* 0x3ff71547ff137424 */ /* 0x000fe200078e00ff */
[----:B------:R-:W-:Y:S01]  /*112c0*/  UMOV UR7, 0x3fe62e42 ;  /* 0x3fe62e4200077882 */ /* 0x000fe20000000000 */
[----:B------:R-:W0:Y:S01]  /*112d0*/  MUFU.RCP64H R13, 10 ;  /* 0x40240000000d7908 */ /* 0x000e220000001800 */
[----:B------:R-:W-:Y:S01]  /*112e0*/  IMAD.MOV.U32 R14, RZ, RZ, 0x0 ;  /* 0x00000000ff0e7424 */ /* 0x000fe200078e00ff */
[----:B------:R-:W-:Y:S01]  /*112f0*/  DADD R24, R46, 7.5 ;  /* 0x401e00002e187429 */ /* 0x000fe20000000000 */
        /* <DEDUP_REMOVED lines=49> */
[----:B------:R-:W-:-:S04]  /*11610*/  FFMA R0, RZ, 2.5625, R3 ;  /* 0x40240000ff007823 */ /* 0x000fc80000000003 */
[----:B------:R-:W-:Y:S01]  /*11620*/  DFMA R8, R8, R12, 1 ;  /* 0x3ff000000808742b */ /* 0x000fe2000000000c */
[----:B------:R-:W-:-:S09]  /*11630*/  FSETP.GT.AND P2, PT, |R0|, 1.469367938527859385e-39, PT ;  /* 0x001000000000780b */ /* 0x000fd20003f44200 */
        /* <DEDUP_REMOVED lines=15> */
.L_x_265:
[----:B------:R-:W-:Y:S05]  /*11730*/  BSYNC.RECONVERGENT B0 ;  /* 0x0000000000007941 */ /* 0x000fea0003800200 */
.L_x_264:
[----:B------:R-:W-:Y:S04]  /*11740*/  BSSY.RECONVERGENT B1, `(.L_x_266) ;  /* 0x0000008000017945 */ /* 0x000fe80003800200 */
[----:B------:R-:W-:Y:S05]  /*11750*/  @P2 BRA P3, `(.L_x_267) ;  /* 0x0000000000182947 */ /* 0x000fea0001800000 */
[----:B------:R-:W-:Y:S01]  /*11760*/  IMAD.MOV.U32 R22, RZ, RZ, RZ ;  /* 0x000000ffff167224 */ /* 0x000fe200078e00ff */
[----:B------:R-:W-:Y:S02]  /*11770*/  MOV R23, 0x40240000 ;  /* 0x4024000000177802 */ /* 0x000fe40000000f00 */
[----:B------:R-:W-:-:S07]  /*11780*/  MOV R0, 0x117a0 ;  /* 0x000117a000007802 */ /* 0x000fce0000000f00 */
[----:B------:R-:W-:Y:S05]  /*11790*/  CALL.REL.NOINC `($__internal_2_$__cuda_sm20_div_rn_f64_full) ;  /* 0x000000c400687944 */ /* 0x000fea0003c00000 */
[----:B------:R-:W-:Y:S02]  /*117a0*/  IMAD.MOV.U32 R2, RZ, RZ, R22 ;  /* 0x000000ffff027224 */ /* 0x000fe400078e0016 */
[----:B------:R-:W-:-:S07]  /*117b0*/  IMAD.MOV.U32 R3, RZ, RZ, R23 ;  /* 0x000000ffff037224 */ /* 0x000fce00078e0017 */
.L_x_267:
[----:B------:R-:W-:Y:S05]  /*117c0*/  BSYNC.RECONVERGENT B1 ;  /* 0x0000000000017941 */ /* 0x000fea0003800200 */
.L_x_266:
        /* <DEDUP_REMOVED lines=48> */
[----:B------:R-:W-:Y:S02]  /*11ad0*/  FFMA R0, RZ, 2.625, R23 ;  /* 0x40280000ff007823 */ /* 0x000fe40000000017 */
        /* <DEDUP_REMOVED lines=19> */
[----:B------:R-:W-:Y:S02]  /*11c10*/  @!P1 MOV R8, RZ ;  /* 0x000000ff00089202 */ /* 0x000fe40000000f00 */
[----:B------:R-:W-:Y:S02]  /*11c20*/  @!P1 SHF.R.S32.HI R3, RZ, 0x1, R0 ;  /* 0x00000001ff039819 */ /* 0x000fe40000011400 */
[----:B------:R-:W-:-:S03]  /*11c30*/  FSEL R77, R13, RZ, P0 ;  /* 0x000000ff0d4d7208 */ /* 0x000fc60000000000 */
[----:B------:R-:W-:Y:S02]  /*11c40*/  @!P1 IMAD.IADD R26, R26, 0x1, -R3 ;  /* 0x000000011a1a9824 */ /* 0x000fe400078e0a03 */
[----:B------:R-:W-:-:S03]  /*11c50*/  @!P1 IMAD R3, R3, 0x100000, R9 ;  /* 0x0010000003039824 */ /* 0x000fc600078e0209 */
[----:B------:R-:W-:-:S06]  /*11c60*/  @!P1 LEA R9, R26, 0x3ff00000, 0x14 ;  /* 0x3ff000001a099811 */ /* 0x000fcc00078ea0ff */
[----:B------:R-:W-:-:S11]  /*11c70*/  @!P1 DMUL R76, R2, R8 ;  /* 0x00000008024c9228 */ /* 0x000fd60000000000 */
.L_x_269:
[----:B------:R-:W-:Y:S05]  /*11c80*/  BSYNC.RECONVERGENT B0 ;  /* 0x0000000000007941 */ /* 0x000fea0003800200 */
.L_x_268:
[----:B------:R-:W-:Y:S04]  /*11c90*/  BSSY.RECONVERGENT B1, `(.L_x_270) ;  /* 0x0000006000017945 */ /* 0x000fe80003800200 */
[----:B------:R-:W-:Y:S05]  /*11ca0*/  @P2 BRA P3, `(.L_x_271) ;  /* 0x0000000000102947 */ /* 0x000fea0001800000 */
[----:B------:R-:W-:Y:S01]  /*11cb0*/  IMAD.MOV.U32 R22, RZ, RZ, RZ ;  /* 0x000000ffff167224 */ /* 0x000fe200078e00ff */
[----:B------:R-:W-:Y:S01]  /*11cc0*/  MOV R0, 0x11cf0 ;  /* 0x00011cf000007802 */ /* 0x000fe20000000f00 */
[----:B------:R-:W-:-:S07]  /*11cd0*/  IMAD.MOV.U32 R23, RZ, RZ, 0x40280000 ;  /* 0x40280000ff177424 */ /* 0x000fce00078e00ff */
[----:B------:R-:W-:Y:S05]  /*11ce0*/  CALL.REL.NOINC `($__internal_2_$__cuda_sm20_div_rn_f64_full) ;  /* 0x000000c000147944 */ /* 0x000fea0003c00000 */
.L_x_271:
[----:B------:R-:W-:Y:S05]  /*11cf0*/  BSYNC.RECONVERGENT B1 ;  /* 0x0000000000017941 */ /* 0x000fea0003800200 */
.L_x_270:
[----:B------:R-:W-:Y:S01]  /*11d00*/  IMAD.MOV.U32 R26, RZ, RZ, 0x652b82fe ;  /* 0x652b82feff1a7424 */ /* 0x000fe200078e00ff */
[----:B------:R-:W-:Y:S01]  /*11d10*/  UMOV UR6, 0xfefa39ef ;  /* 0xfefa39ef00067882 */ /* 0x000fe20000000000 */
[----:B------:R-:W-:Y:S01]  /*11d20*/  IMAD.MOV.U32 R27, RZ, RZ, 0x3ff71547 ;  /* 0x3ff71547ff1b7424 */ /* 0x000fe200078e00ff */
[----:B------:R-:W-:Y:S01]  /*11d30*/  UMOV UR7, 0x3fe62e42 ;  /* 0x3fe62e4200077882 */ /* 0x000fe20000000000 */
[----:B------:R-:W0:Y:S01]  /*11d40*/  MUFU.RCP64H R13, -8.59999847412109375 ;  /* 0xc0213333000d7908 */ /* 0x000e220000001800 */
        /* <DEDUP_REMOVED lines=51> */
[----:B------:R-:W-:-:S04]  /*12080*/  FFMA R0, RZ, -2.5187499523162841797, R3 ;  /* 0xc0213333ff007823 */ /* 0x000fc80000000003 */
        /* <DEDUP_REMOVED lines=17> */
.L_x_273:
[----:B------:R-:W-:Y:S05]  /*121a0*/  BSYNC.RECONVERGENT B0 ;  /* 0x0000000000007941 */ /* 0x000fea0003800200 */
.L_x_272:
[----:B------:R-:W-:Y:S04]  /*121b0*/  BSSY.RECONVERGENT B1, `(.L_x_274) ;  /* 0x0000008000017945 */ /* 0x000fe80003800200 */
[----:B------:R-:W-:Y:S05]  /*121c0*/  @P2 BRA P3, `(.L_x_275) ;  /* 0x0000000000182947 */ /* 0x000fea0001800000 */
[----:B------:R-:W-:Y:S01]  /*121d0*/  MOV R22, 0x33333333 ;  /* 0x3333333300167802 */ /* 0x000fe20000000f00 */
[----:B------:R-:W-:Y:S01]  /*121e0*/  IMAD.MOV.U32 R23, RZ, RZ, -0x3fdecccd ;  /* 0xc0213333ff177424 */ /* 0x000fe200078e00ff */
[----:B------:R-:W-:-:S07]  /*121f0*/  MOV R0, 0x12210 ;  /* 0x0001221000007802 */ /* 0x000fce0000000f00 */
[----:B------:R-:W-:Y:S05]  /*12200*/  CALL.REL.NOINC `($__internal_2_$__cuda_sm20_div_rn_f64_full) ;  /* 0x000000b800cc7944 */ /* 0x000fea0003c00000 */
[----:B------:R-:W-:Y:S02]  /*12210*/  IMAD.MOV.U32 R2, RZ, RZ, R22 ;  /* 0x000000ffff027224 */ /* 0x000fe400078e0016 */
[----:B------:R-:W-:-:S07]  /*12220*/  IMAD.MOV.U32 R3, RZ, RZ, R23 ;  /* 0x000000ffff037224 */ /* 0x000fce00078e0017 */
.L_x_275:
[----:B------:R-:W-:Y:S05]  /*12230*/  BSYNC.RECONVERGENT B1 ;  /* 0x0000000000017941 */ /* 0x000fea0003800200 */
.L_x_274:
[----:B------:R-:W-:Y:S02]  /*12240*/  HFMA2 R23, -RZ, RZ, 1.9912109375, 0.00128841400146484375 ;  /* 0x3ff71547ff177431 */ /* 0x000fe400000001ff */
[----:B------:R-:W-:Y:S01]  /*12250*/  IMAD.MOV.U32 R22, RZ, RZ, 0x652b82fe ;  /* 0x652b82feff167424 */ /* 0x000fe200078e00ff */
[----:B------:R-:W-:Y:S01]  /*12260*/  UMOV UR6, 0xfefa39ef ;  /* 0xfefa39ef00067882 */ /* 0x000fe20000000000 */
[----:B------:R-:W-:Y:S01]  /*12270*/  UMOV UR7, 0x3fe62e42 ;  /* 0x3fe62e4200077882 */ /* 0x000fe20000000000 */
[----:B------:R-:W0:Y:S01]  /*12280*/  MUFU.RCP64H R15, -10.70709991455078125 ;  /* 0xc0256a09000f7908 */ /* 0x000e220000001800 */
[----:B------:R-:W-:Y:S01]  /*12290*/  IMAD.MOV.U32 R18, RZ, RZ, 0x2de00d2 ;  /* 0x02de00d2ff127424 */ /* 0x000fe200078e00ff */
[----:B------:R-:W-:Y:S01]  /*122a0*/  MOV R14, 0x1 ;  /* 0x00000001000e7802 */ /* 0x000fe20000000f00 */
[----:B------:R-:W-:Y:S01]  /*122b0*/  IMAD.MOV.U32 R19, RZ, RZ, 0x40256a09 ;  /* 0x40256a09ff137424 */ /* 0x000fe200078e00ff */
[----:B------:R-:W-:Y:S01]  /*122c0*/  DFMA R22, R2, R22, 6.75539944105574400000e+15 ;  /* 0x433800000216742b */ /* 0x000fe20000000016 */
[----:B------:R-:W-:Y:S01]  /*122d0*/  FSETP.GEU.AND P0, PT, |R3|, 4.1917929649353027344, PT ;  /* 0x4086232b0300780b */ /* 0x000fe20003f0e200 */
        /* <DEDUP_REMOVED lines=40> */
[----:B------:R-:W-:-:S08]  /*12560*/  DFMA R8, R16, R18, 1 ;  /* 0x3ff000001008742b */ /* 0x000fd00000000012 */
        /* <DEDUP_REMOVED lines=17> */
.L_x_277:
[----:B------:R-:W-:Y:S05]  /*12680*/  BSYNC.RECONVERGENT B0 ;  /* 0x0000000000007941 */ /* 0x000fea0003800200 */
.L_x_276:
[----:B------:R-:W-:Y:S01]  /*12690*/  UMOV UR6, 0x1f212d77 ;  /* 0x1f212d7700067882 */ /* 0x000fe20000000000 */
[----:B------:R-:W-:Y:S01]  /*126a0*/  UMOV UR7, 0x3fe46cf4 ;  /* 0x3fe46cf400077882 */ /* 0x000fe20000000000 */
[----:B------:R-:W-:Y:S01]  /*126b0*/  BSSY.RECONVERGENT B1, `(.L_x_278) ;  /* 0x000000d000017945 */ /* 0x000fe20003800200 */
[----:B------:R-:W-:-:S08]  /*126c0*/  DADD R24, R46, UR6 ;  /* 0x000000062e187e29 */ /* 0x000fd00008000000 */
[----:B------:R-:W-:Y:S02]  /*126d0*/  DMUL R22, R24, R16 ;  /* 0x0000001018167228 */ /* 0x000fe40000000000 */
[----:B------:R-:W-:-:S06]  /*126e0*/  FSETP.GEU.AND P1, PT, |R25|, 6.5827683646048100446e-37, PT ;  /* 0x036000001900780b */ /* 0x000fcc0003f2e200 */
[----:B------:R-:W-:-:S08]  /*126f0*/  DFMA R2, R22, R18, R24 ;  /* 0x000000121602722b */ /* 0x000fd00000000018 */
[----:B------:R-:W-:-:S10]  /*12700*/  DFMA R22, R16, R2, R22 ;  /* 0x000000021016722b */ /* 0x000fd40000000016 */
[----:B------:R-:W-:-:S05]  /*12710*/  FFMA R0, RZ, -2.5845968723297119141, R23 ;  /* 0xc0256a09ff007823 */ /* 0x000fca0000000017 */
[----:B------:R-:W-:-:S13]  /*12720*/  FSETP.GT.AND P0, PT, |R0|, 1.469367938527859385e-39, PT ;  /* 0x001000000000780b */ /* 0x000fda0003f04200 */
[----:B------:R-:W-:Y:S05]  /*12730*/  @P0 BRA P1, `(.L_x_279) ;  /* 0x0000000000100947 */ /* 0x000fea0000800000 */
[----:B------:R-:W-:Y:S01]  /*12740*/  IMAD.MOV.U32 R22, RZ, RZ, 0x2de00d2 ;  /* 0x02de00d2ff167424 */ /* 0x000fe200078e00ff */
[----:B------:R-:W-:Y:S01]  /*12750*/  MOV R0, 0x12780 ;  /* 0x0001278000007802 */ /* 0x000fe20000000f00 */
[----:B------:R-:W-:-:S07]  /*12760*/  IMAD.MOV.U32 R23, RZ, RZ, -0x3fda95f7 ;  /* 0xc0256a09ff177424 */ /* 0x000fce00078e00ff */
[----:B------:R-:W-:Y:S05]  /*12770*/  CALL.REL.NOINC `($__internal_2_$__cuda_sm20_div_rn_f64_full) ;  /* 0x000000b400707944 */ /* 0x000fea0003c00000 */
.L_x_279:
[----:B------:R-:W-:Y:S05]  /*12780*/  BSYNC.RECONVERGENT B1 ;  /* 0x0000000000017941 */ /* 0x000fea0003800200 */
.L_x_278:
[----:B------:R-:W-:Y:S01]  /*12790*/  IMAD.MOV.U32 R18, RZ, RZ, 0x652b82fe ;  /* 0x652b82feff127424 */ /* 0x000fe200078e00ff */
[----:B------:R-:W-:Y:S01]  /*127a0*/  MOV R19, 0x3ff71547 ;  /* 0x3ff7154700137802 */ /* 0x000fe20000000f00 */
[----:B------:R-:W-:Y:S01]  /*127b0*/  UMOV UR6, 0xfefa39ef ;  /* 0xfefa39ef00067882 */ /* 0x000fe20000000000 */
[----:B------:R-:W-:Y:S01]  /*127c0*/  UMOV UR7, 0x3fe62e42 ;  /* 0x3fe62e4200077882 */ /* 0x000fe20000000000 */
[----:B------:R-:W0:Y:S01]  /*127d0*/  MUFU.RCP64H R13, 17.0999908447265625 ;  /* 0x40311999000d7908 */ /* 0x000e220000001800 */
        /* <DEDUP_REMOVED lines=63> */
.L_x_281:
[----:B------:R-:W-:Y:S05]  /*12bd0*/  BSYNC.RECONVERGENT B0 ;  /* 0x0000000000007941 */ /* 0x000fea0003800200 */
.L_x_280:
        /* <DEDUP_REMOVED lines=8> */
[----:B------:R-:W-:-:S05]  /*12c60*/  FFMA R0, RZ, 2.7671873569488525391, R23 ;  /* 0x40311999ff007823 */ /* 0x000fca0000000017 */
[----:B------:R-:W-:-:S13]  /*12c70*/  FSETP.GT.AND P0, PT, |R0|, 1.469367938527859385e-39, PT ;  /* 0x001000000000780b */ /* 0x000fda0003f04200 */
[----:B------:R-:W-:Y:S05]  /*12c80*/  @P0 BRA P1, `(.L_x_283) ;  /* 0x0000000000100947 */ /* 0x000fea0000800000 */
[----:B------:R-:W-:Y:S01]  /*12c90*/  IMAD.MOV.U32 R22, RZ, RZ, -0x66666666 ;  /* 0x9999999aff167424 */ /* 0x000fe200078e00ff */
[----:B------:R-:W-:Y:S01]  /*12ca0*/  MOV R0, 0x12cd0 ;  /* 0x00012cd000007802 */ /* 0x000fe20000000f00 */
[----:B------:R-:W-:-:S07]  /*12cb0*/  IMAD.MOV.U32 R23, RZ, RZ, 0x40311999 ;  /* 0x40311999ff177424 */ /* 0x000fce00078e00ff */
[----:B------:R-:W-:Y:S05]  /*12cc0*/  CALL.REL.NOINC `($__internal_2_$__cuda_sm20_div_rn_f64_full) ;  /* 0x000000b0001c7944 */ /* 0x000fea0003c00000 */
.L_x_283:
[----:B------:R-:W-:Y:S05]  /*12cd0*/  BSYNC.RECONVERGENT B1 ;  /* 0x0000000000017941 */ /* 0x000fea0003800200 */
.L_x_282:
[----:B------:R-:W-:Y:S01]  /*12ce0*/  IMAD.MOV.U32 R18, RZ, RZ, 0x652b82fe ;  /* 0x652b82feff127424 */ /* 0x000fe200078e00ff */
[----:B------:R-:W-:Y:S01]  /*12cf0*/  MOV R19, 0x3ff71547 ;  /* 0x3ff7154700137802 */ /* 0x000fe20000000f00 */
[----:B------:R-:W-:Y:S01]  /*12d00*/  UMOV UR6, 0xfefa39ef ;  /* 0xfefa39ef00067882 */ /* 0x000fe20000000000 */
[----:B------:R-:W-:Y:S01]  /*12d10*/  UMOV UR7, 0x3fe62e42 ;  /* 0x3fe62e4200077882 */ /* 0x000fe20000000000 */
[----:B------:R-:W0:Y:S01]  /*12d20*/  MUFU.RCP64H R13, -7.66069793701171875 ;  /* 0xc01ea48e000d7908 */ /* 0x000e220000001800 */
[----:B------:R-:W-:Y:S01]  /*12d30*/  IMAD.MOV.U32 R16, RZ, RZ, -0x758e2196 ;  /* 0x8a71de6aff107424 */ /* 0x000fe200078e00ff */
[----:B------:R-:W-:Y:S01]  /*12d40*/  MOV R12, 0x1 ;  /* 0x00000001000c7802 */ /* 0x000fe20000000f00 */
        /* <DEDUP_REMOVED lines=61> */
.L_x_285:
[----:B------:R-:W-:Y:S05]  /*13120*/  BSYNC.RECONVERGENT B0 ;  /* 0x0000000000007941 */ /* 0x000fea0003800200 */
.L_x_284:
        /* <DEDUP_REMOVED lines=8> */
[----:B------:R-:W-:-:S05]  /*131b0*/  FFMA R0, RZ, -2.4787936210632324219, R23 ;  /* 0xc01ea48eff007823 */ /* 0x000fca0000000017 */
[----:B------:R-:W-:-:S13]  /*131c0*/  FSETP.GT.AND P0, PT, |R0|, 1.469367938527859385e-39, PT ;  /* 0x001000000000780b */ /* 0x000fda0003f04200 */
[----:B------:R-:W-:Y:S05]  /*131d0*/  @P0 BRA P1, `(.L_x_287) ;  /* 0x0000000000100947 */ /* 0x000fea0000800000 */
[----:B------:R-:W-:Y:S01]  /*131e0*/  IMAD.MOV.U32 R22, RZ, RZ, -0x758e2196 ;  /* 0x8a71de6aff167424 */ /* 0x000fe200078e00ff */
[----:B------:R-:W-:Y:S01]  /*131f0*/  MOV R0, 0x13220 ;  /* 0x0001322000007802 */ /* 0x000fe20000000f00 */
[----:B------:R-:W-:-:S07]  /*13200*/  IMAD.MOV.U32 R23, RZ, RZ, -0x3fe15b72 ;  /* 0xc01ea48eff177424 */ /* 0x000fce00078e00ff */
[----:B------:R-:W-:Y:S05]  /*13210*/  CALL.REL.NOINC `($__internal_2_$__cuda_sm20_div_rn_f64_full) ;  /* 0x000000a800c87944 */ /* 0x000fea0003c00000 */
.L_x_287:
[----:B------:R-:W-:Y:S05]  /*13220*/  BSYNC.RECONVERGENT B1 ;  /* 0x0000000000017941 */ /* 0x000fea0003800200 */
.L_x_286:
[----:B------:R-:W-:Y:S01]  /*13230*/  IMAD.MOV.U32 R18, RZ, RZ, 0x652b82fe ;  /* 0x652b82feff127424 */ /* 0x000fe200078e00ff */
[----:B------:R-:W-:Y:S01]  /*13240*/  MOV R19, 0x3ff71547 ;  /* 0x3ff7154700137802 */ /* 0x000fe20000000f00 */
[----:B------:R-:W-:Y:S01]  /*13250*/  UMOV UR6, 0xfefa39ef ;  /* 0xfefa39ef00067882 */ /* 0x000fe20000000000 */
[----:B------:R-:W-:Y:S01]  /*13260*/  UMOV UR7, 0x3fe62e42 ;  /* 0x3fe62e4200077882 */ /* 0x000fe20000000000 */
[----:B------:R-:W0:Y:S01]  /*13270*/  MUFU.RCP64H R13, 3.799999237060546875 ;  /* 0x400e6666000d7908 */ /* 0x000e220000001800 */
[----:B------:R-:W-:Y:S01]  /*13280*/  IMAD.MOV.U32 R16, RZ, RZ, 0x66666666 ;  /* 0x66666666ff107424 */ /* 0x000fe200078e00ff */
        /* <DEDUP_REMOVED lines=61> */
.L_x_289:
[----:B------:R-:W-:Y:S05]  /*13660*/  BSYNC.RECONVERGENT B0 ;  /* 0x0000000000007941 */ /* 0x000fea0003800200 */
.L_x_288:
        /* <DEDUP_REMOVED lines=8> */
[----:B------:R-:W-:-:S05]  /*136f0*/  FFMA R0, RZ, 2.2249999046325683594, R9 ;  /* 0x400e6666ff007823 */ /* 0x000fca0000000009 */
[----:B------:R-:W-:-:S13]  /*13700*/  FSETP.GT.AND P0, PT, |R0|, 1.469367938527859385e-39, PT ;  /* 0x001000000000780b */ /* 0x000fda0003f04200 */
[----:B------:R-:W-:Y:S05]  /*13710*/  @P0 BRA P1, `(.L_x_291) ;  /* 0x0000000000180947 */ /* 0x000fea0000800000 */
[----:B------:R-:W-:Y:S01]  /*13720*/  IMAD.MOV.U32 R22, RZ, RZ, 0x66666666 ;  /* 0x66666666ff167424 */ /* 0x000fe200078e00ff */
[----:B------:R-:W-:Y:S01]  /*13730*/  MOV R0, 0x13760 ;  /* 0x0001376000007802 */ /* 0x000fe20000000f00 */
[----:B------:R-:W-:-:S07]  /*13740*/  IMAD.MOV.U32 R23, RZ, RZ, 0x400e6666 ;  /* 0x400e6666ff177424 */ /* 0x000fce00078e00ff */
[----:B------:R-:W-:Y:S05]  /*13750*/  CALL.REL.NOINC `($__internal_2_$__cuda_sm20_div_rn_f64_full) ;  /* 0x000000a400787944 */ /* 0x000fea0003c00000 */
[----:B------:R-:W-:Y:S02]  /*13760*/  IMAD.MOV.U32 R8, RZ, RZ, R22 ;  /* 0x000000ffff087224 */ /* 0x000fe400078e0016 */
[----:B------:R-:W-:-:S07]  /*13770*/  IMAD.MOV.U32 R9, RZ, RZ, R23 ;  /* 0x000000ffff097224 */ /* 0x000fce00078e0017 */
.L_x_291:
[----:B------:R-:W-:Y:S05]  /*13780*/  BSYNC.RECONVERGENT B1 ;  /* 0x0000000000017941 */ /* 0x000fea0003800200 */
.L_x_290:
[----:B------:R-:W-:Y:S01]  /*13790*/  MOV R24, 0x652b82fe ;  /* 0x652b82fe00187802 */ /* 0x000fe20000000f00 */
[----:B------:R-:W-:Y:S01]  /*137a0*/  IMAD.MOV.U32 R25, RZ, RZ, 0x3ff71547 ;  /* 0x3ff71547ff197424 */ /* 0x000fe200078e00ff */
[----:B------:R-:W-:Y:S01]  /*137b0*/  UMOV UR6, 0xfefa39ef ;  /* 0xfefa39ef00067882 */ /* 0x000fe20000000000 */
[----:B------:R-:W-:Y:S01]  /*137c0*/  UMOV UR7, 0x3fe62e42 ;  /* 0x3fe62e4200077882 */ /* 0x000fe20000000000 */
[----:B------:R-:W0:Y:S01]  /*137d0*/  MUFU.RCP64H R17, -5.5 ;  /* 0xc016000000117908 */ /* 0x000e220000001800 */
[----:B------:R-:W-:Y:S01]  /*137e0*/  IMAD.MOV.U32 R22, RZ, RZ, 0x0 ;  /* 0x00000000ff167424 */ /* 0x000fe200078e00ff */
        /* <DEDUP_REMOVED lines=33> */
[----:B------:R-:W-:-:S05]  /*13a00*/  DFMA R18, R22, 5.5, R4 ;  /* 0x401600001612782b */ /* 0x000fca0000000004 */
[----:B------:R-:W-:Y:S01]  /*13a10*/  DFMA R12, R14, R12, UR6 ;  /* 0x000000060e0c7e2b */ /* 0x000fe2000800000c */
[----:B------:R-:W-:Y:S01]  /*13a20*/  UMOV UR6, 0x11122322 ;  /* 0x1112232200067882 */ /* 0x000fe20000000000 */
[----:B------:R-:W-:Y:S01]  /*13a30*/  UMOV UR7, 0x3f811111 ;  /* 0x3f81111100077882 */ /* 0x000fe20000000000 */
[----:B------:R-:W-:-:S05]  /*13a40*/  DFMA R22, R16, R18, R22 ;  /* 0x000000121016722b */ /* 0x000fca0000000016 */
[----:B------:R-:W-:Y:S01]  /*13a50*/  DFMA R12, R14, R12, UR6 ;  /* 0x000000060e0c7e2b */ /* 0x000fe2000800000c */
[----:B------:R-:W-:Y:S01]  /*13a60*/  UMOV UR6, 0x555502a1 ;  /* 0x555502a100067882 */ /* 0x000fe20000000000 */
[----:B------:R-:W-:-:S03]  /*13a70*/  UMOV UR7, 0x3fa55555 ;  /* 0x3fa5555500077882 */ /* 0x000fc60000000000 */
[----:B------:R-:W-:-:S03]  /*13a80*/  FFMA R0, RZ, -2.34375, R23 ;  /* 0xc0160000ff007823 */ /* 0x000fc60000000017 */
        /* <DEDUP_REMOVED lines=26> */
.L_x_293:
[----:B------:R-:W-:Y:S05]  /*13c30*/  BSYNC.RECONVERGENT B0 ;  /* 0x0000000000007941 */ /* 0x000fea0003800200 */
.L_x_292:
[----:B------:R-:W-:Y:S04]  /*13c40*/  BSSY.RECONVERGENT B1, `(.L_x_294) ;  /* 0x0000008000017945 */ /* 0x000fe80003800200 */
[----:B------:R-:W-:Y:S05]  /*13c50*/  @P2 BRA P3, `(.L_x_295) ;  /* 0x0000000000182947 */ /* 0x000fea0001800000 */
[----:B------:R-:W-:Y:S01]  /*13c60*/  IMAD.MOV.U32 R24, RZ, RZ, R4 ;  /* 0x000000ffff187224 */ /* 0x000fe200078e0004 */
[----:B------:R-:W-:Y:S01]  /*13c70*/  MOV R22, RZ ;  /* 0x000000ff00167202 */ /* 0x000fe20000000f00 */
[----:B------:R-:W-:Y:S01]  /*13c80*/  IMAD.MOV.U32 R25, RZ, RZ, R5 ;  /* 0x000000ffff197224 */ /* 0x000fe200078e0005 */
[----:B------:R-:W-:Y:S01]  /*13c90*/  MOV R0, 0x13cc0 ;  /* 0x00013cc000007802 */ /* 0x000fe20000000f00 */
[----:B------:R-:W-:-:S07]  /*13ca0*/  IMAD.MOV.U32 R23, RZ, RZ, -0x3fea0000 ;  /* 0xc0160000ff177424 */ /* 0x000fce00078e00ff */
[----:B------:R-:W-:Y:S05]  /*13cb0*/  CALL.REL.NOINC `($__internal_2_$__cuda_sm20_div_rn_f64_full) ;  /* 0x000000a000207944 */ /* 0x000fea0003c00000 */
.L_x_295:
[----:B------:R-:W-:Y:S05]  /*13cc0*/  BSYNC.RECONVERGENT B1 ;  /* 0x0000000000017941 */ /* 0x000fea0003800200 */
.L_x_294:
        /* <DEDUP_REMOVED lines=74> */
.L_x_297:
[----:B------:R-:W-:Y:S05]  /*14170*/  BSYNC.RECONVERGENT B0 ;  /* 0x0000000000007941 */ /* 0x000fea0003800200 */
.L_x_296:
        /* <DEDUP_REMOVED lines=8> */
.L_x_299:
[----:B------:R-:W-:Y:S05]  /*14200*/  BSYNC.RECONVERGENT B1 ;  /* 0x0000000000017941 */ /* 0x000fea0003800200 */
.L_x_298:
[----:B------:R-:W-:Y:S01]  /*14210*/  DADD R56, -RZ, |R4| ;  /* 0x00000000ff387229 */ /* 0x000fe20000000504 */
[----:B------:R-:W-:Y:S01]  /*14220*/  BSSY.RECONVERGENT B0, `(.L_x_300) ;  /* 0x0000005000007945 */ /* 0x000fe20003800200 */
[----:B------:R-:W-:Y:S01]  /*14230*/  IMAD.MOV.U32 R54, RZ, RZ, RZ ;  /* 0x000000ffff367224 */ /* 0x000fe200078e00ff */
[----:B------:R-:W-:Y:S01]  /*14240*/  MOV R0, 0x14270 ;  /* 0x0001427000007802 */ /* 0x000fe20000000f00 */
[----:B------:R-:W-:-:S07]  /*14250*/  IMAD.MOV.U32 R55, RZ, RZ, 0x40000000 ;  /* 0x40000000ff377424 */ /* 0x000fce00078e00ff */
[----:B------:R-:W-:Y:S05]  /*14260*/  CALL.REL.NOINC `($_Z12computeStateP4cellPddS0_P6cellGs$__internal_accurate_pow) ;  /* 0x000000a400087944 */ /* 0x000fea0003c00000 */
[----:B------:R-:W-:Y:S05]  /*14270*/  BSYNC.RECONVERGENT B0 ;  /* 0x0000000000007941 */ /* 0x000fea0003800200 */
.L_x_300:
[C---:B------:R-:W-:Y:S01]  /*14280*/  DADD R8, R4.reuse, 2 ;  /* 0x4000000004087429 */ /* 0x040fe20000000000 */
[----:B------:R-:W-:Y:S01]  /*14290*/  BSSY.RECONVERGENT B0, `(.L_x_301) ;  /* 0x000000c000007945 */ /* 0x000fe20003800200 */
[----:B------:R-:W-:-:S08]  /*142a0*/  DSETP.NEU.AND P0, PT, R4, RZ, PT ;  /* 0x000000ff0400722a */ /* 0x000fd00003f0d000 */
[----:B------:R-:W-:-:S04]  /*142b0*/  LOP3.LUT R8, R9, 0x7ff00000, RZ, 0xc0, !PT ;  /* 0x7ff0000009087812 */ /* 0x000fc800078ec0ff */
[----:B------:R-:W-:Y:S02]  /*142c0*/  ISETP.NE.AND P1, PT, R8, 0x7ff00000, PT ;  /* 0x7ff000000800780c */ /* 0x000fe40003f25270 */
[----:B------:R-:W-:-:S11]  /*142d0*/  @!P0 CS2R R56, SRZ ;  /* 0x0000000000388805 */ /* 0x000fd6000001ff00 */
[----:B------:R-:W-:Y:S05]  /*142e0*/  @P1 BRA `(.L_x_302) ;  /* 0x0000000000181947 */ /* 0x000fea0003800000 */
[----:B------:R-:W-:-:S14]  /*142f0*/  DSETP.NAN.AND P0, PT, R4, R4, PT ;  /* 0x000000040400722a */ /* 0x000fdc0003f08000 */
[----:B------:R-:W-:Y:S01]  /*14300*/  @P0 DADD R56, R4, 2 ;  /* 0x4000000004380429 */ /* 0x000fe20000000000 */
[----:B------:R-:W-:Y:S10]  /*14310*/  @P0 BRA `(.L_x_302) ;  /* 0x00000000000c0947 */ /* 0x000ff40003800000 */
[----:B------:R-:W-:-:S14]  /*14320*/  DSETP.NEU.AND P0, PT, |R4|, +INF , PT ;  /* 0x7ff000000400742a */ /* 0x000fdc0003f0d200 */
[----:B------:R-:W-:Y:S01]  /*14330*/  @!P0 MOV R56, 0x0 ;  /* 0x0000000000388802 */ /* 0x000fe20000000f00 */
[----:B------:R-:W-:-:S07]  /*14340*/  @!P0 IMAD.MOV.U32 R57, RZ, RZ, 0x7ff00000 ;  /* 0x7ff00000ff398424 */ /* 0x000fce00078e00ff */
.L_x_302:
[----:B------:R-:W-:Y:S05]  /*14350*/  BSYNC.RECONVERGENT B0 ;  /* 0x0000000000007941 */ /* 0x000fea0003800200 */
.L_x_301:
[----:B------:R-:W-:Y:S01]  /*14360*/  DADD R56, -RZ, -R56 ;  /* 0x00000000ff387229 */ /* 0x000fe20000000938 */
[----:B------:R-:W-:Y:S01]  /*14370*/  IMAD.MOV.U32 R22, RZ, RZ, 0x652b82fe ;  /* 0x652b82feff167424 */ /* 0x000fe200078e00ff */
[----:B------:R-:W-:Y:S01]  /*14380*/  DSETP.NEU.AND P0, PT, R4, 1, PT ;  /* 0x3ff000000400742a */ /* 0x000fe20003f0d000 */
[----:B------:R-:W-:Y:S01]  /*14390*/  IMAD.MOV.U32 R23, RZ, RZ, 0x3ff71547 ;  /* 0x3ff71547ff177424 */ /* 0x000fe200078e00ff */
[----:B------:R-:W-:Y:S01]  /*143a0*/  UMOV UR6, 0xfefa39ef ;  /* 0xfefa39ef00067882 */ /* 0x000fe20000000000 */
[----:B------:R-:W-:Y:S01]  /*143b0*/  UMOV UR7, 0x3fe62e42 ;  /* 0x3fe62e4200077882 */ /* 0x000fe20000000000 */
[----:B------:R-:W0:Y:S01]  /*143c0*/  MUFU.RCP64H R13, 5.299999237060546875 ;  /* 0x40153333000d7908 */ /* 0x000e220000001800 */
[----:B------:R-:W-:Y:S01]  /*143d0*/  IMAD.MOV.U32 R16, RZ, RZ, 0x33333333 ;  /* 0x33333333ff107424 */ /* 0x000fe200078e00ff */
[----:B------:R-:W-:Y:S01]  /*143e0*/  BSSY.RECONVERGENT B0, `(.L_x_303) ;  /* 0x000003f000007945 */ /* 0x000fe20003800200 */
[----:B------:R-:W-:Y:S01]  /*143f0*/  IMAD.MOV.U32 R17, RZ, RZ, 0x40153333 ;  /* 0x40153333ff117424 */ /* 0x000fe200078e00ff */
[----:B------:R-:W-:Y:S01]  /*14400*/  FSEL R18, R56, RZ, P0 ;  /* 0x000000ff38127208 */ /* 0x000fe20000000000 */
[----:B------:R-:W-:Y:S01]  /*14410*/  IMAD.MOV.U32 R12, RZ, RZ, 0x1 ;  /* 0x00000001ff0c7424 */ /* 0x000fe200078e00ff */
[----:B------:R-:W-:-:S04]  /*14420*/  FSEL R19, R57, -1.875, P0 ;  /* 0xbff0000039137808 */ /* 0x000fc80000000000 */
[----:B------:R-:W-:Y:S02]  /*14430*/  FSETP.GEU.AND P0, PT, |R19|, 4.1917929649353027344, PT ;  /* 0x4086232b1300780b */ /* 0x000fe40003f0e200 */
[----:B------:R-:W-:Y:S02]  /*14440*/  DFMA R22, R18, R22, 6.75539944105574400000e+15 ;  /* 0x433800001216742b */ /* 0x000fe40000000016 */
[----:B0-----:R-:W-:-:S06]  /*14450*/  DFMA R14, R12, -R16, 1 ;  /* 0x3ff000000c0e742b */ /* 0x001fcc0000000810 */
[----:B------:R-:W-:Y:S02]  /*14460*/  DADD R4, R22, -6.75539944105574400000e+15 ;  /* 0xc338000016047429 */ /* 0x000fe40000000000 */
[----:B------:R-:W-:-:S06]  /*14470*/  DFMA R14, R14, R14, R14 ;  /* 0x0000000e0e0e722b */ /* 0x000fcc000000000e */
        /* <DEDUP_REMOVED lines=53> */
.L_x_304:
[----:B------:R-:W-:Y:S05]  /*147d0*/  BSYNC.RECONVERGENT B0 ;  /* 0x0000000000007941 */ /* 0x000fea0003800200 */
.L_x_303:
        /* <DEDUP_REMOVED lines=8> */
[----:B------:R-:W-:-:S05]  /*14860*/  FFMA R0, RZ, 2.3312499523162841797, R23 ;  /* 0x40153333ff007823 */ /* 0x000fca0000000017 */
[----:B------:R-:W-:-:S13]  /*14870*/  FSETP.GT.AND P0, PT, |R0|, 1.469367938527859385e-39, PT ;  /* 0x001000000000780b */ /* 0x000fda0003f04200 */
[----:B------:R-:W-:Y:S05]  /*14880*/  @P0 BRA P1, `(.L_x_306) ;  /* 0x0000000000100947 */ /* 0x000fea0000800000 */
[----:B------:R-:W-:Y:S01]  /*14890*/  IMAD.MOV.U32 R22, RZ, RZ, 0x33333333 ;  /* 0x33333333ff167424 */ /* 0x000fe200078e00ff */
[----:B------:R-:W-:Y:S02]  /*148a0*/  MOV R23, 0x40153333 ;  /* 0x4015333300177802 */ /* 0x000fe40000000f00 */
[----:B------:R-:W-:-:S07]  /*148b0*/  MOV R0, 0x148d0 ;  /* 0x000148d000007802 */ /* 0x000fce0000000f00 */
[----:B------:R-:W-:Y:S05]  /*148c0*/  CALL.REL.NOINC `($__internal_2_$__cuda_sm20_div_rn_f64_full) ;  /* 0x00000094001c7944 */ /* 0x000fea0003c00000 */
.L_x_306:
[----:B------:R-:W-:Y:S05]  /*148d0*/  BSYNC.RECONVERGENT B1 ;  /* 0x0000000000017941 */ /* 0x000fea0003800200 */
.L_x_305:
[----:B------:R-:W-:Y:S01]  /*148e0*/  IMAD.MOV.U32 R24, RZ, RZ, 0x652b82fe ;  /* 0x652b82feff187424 */ /* 0x000fe200078e00ff */
[----:B------:R-:W-:Y:S01]  /*148f0*/  UMOV UR6, 0xfefa39ef ;  /* 0xfefa39ef00067882 */ /* 0x000fe20000000000 */
[----:B------:R-:W-:Y:S01]  /*14900*/  IMAD.MOV.U32 R25, RZ, RZ, 0x3ff71547 ;  /* 0x3ff71547ff197424 */ /* 0x000fe200078e00ff */
[----:B------:R-:W-:Y:S01]  /*14910*/  UMOV UR7, 0x3fe62e42 ;  /* 0x3fe62e4200077882 */ /* 0x000fe20000000000 */
[----:B------:R-:W0:Y:S01]  /*14920*/  MUFU.RCP64H R15, -4.33709716796875 ;  /* 0xc0115930000f7908 */ /* 0x000e220000001800 */
[----:B------:R-:W-:Y:S01]  /*14930*/  MOV R18, 0xbe0ded29 ;  /* 0xbe0ded2900127802 */ /* 0x000fe20000000f00 */
[----:B------:R-:W-:Y:S01]  /*14940*/  IMAD.MOV.U32 R19, RZ, RZ, 0x40115930 ;  /* 0x40115930ff137424 */ /* 0x000fe200078e00ff */
[----:B------:R-:W-:Y:S01]  /*14950*/  FSETP.GEU.AND P0, PT, |R23|, 4.1917929649353027344, PT ;  /* 0x4086232b1700780b */ /* 0x000fe20003f0e200 */
        /* <DEDUP_REMOVED lines=60> */
.L_x_308:
[----:B------:R-:W-:Y:S05]  /*14d20*/  BSYNC.RECONVERGENT B0 ;  /* 0x0000000000007941 */ /* 0x000fea0003800200 */
.L_x_307:
        /* <DEDUP_REMOVED lines=8> */
[----:B------:R-:W-:-:S05]  /*14db0*/  FFMA R0, RZ, -2.271068572998046875, R23 ;  /* 0xc0115930ff007823 */ /* 0x000fca0000000017 */
[----:B------:R-:W-:-:S13]  /*14dc0*/  FSETP.GT.AND P0, PT, |R0|, 1.469367938527859385e-39, PT ;  /* 0x001000000000780b */ /* 0x000fda0003f04200 */
[----:B------:R-:W-:Y:S05]  /*14dd0*/  @P0 BRA P1, `(.L_x_310) ;  /* 0x0000000000100947 */ /* 0x000fea0000800000 */
[----:B------:R-:W-:Y:S01]  /*14de0*/  IMAD.MOV.U32 R22, RZ, RZ, -0x41f212d7 ;  /* 0xbe0ded29ff167424 */ /* 0x000fe200078e00ff */
[----:B------:R-:W-:Y:S02]  /*14df0*/  MOV R23, 0xc0115930 ;  /* 0xc011593000177802 */ /* 0x000fe40000000f00 */
[----:B------:R-:W-:-:S07]  /*14e00*/  MOV R0, 0x14e20 ;  /* 0x00014e2000007802 */ /* 0x000fce0000000f00 */
[----:B------:R-:W-:Y:S05]  /*14e10*/  CALL.REL.NOINC `($__internal_2_$__cuda_sm20_div_rn_f64_full) ;  /* 0x0000008c00c87944 */ /* 0x000fea0003c00000 */
.L_x_310:
[----:B------:R-:W-:Y:S05]  /*14e20*/  BSYNC.RECONVERGENT B1 ;  /* 0x0000000000017941 */ /* 0x000fea0003800200 */
.L_x_309:
[----:B------:R-:W-:Y:S01]  /*14e30*/  IMAD.MOV.U32 R24, RZ, RZ, 0x652b82fe ;  /* 0x652b82feff187424 */ /* 0x000fe200078e00ff */
[----:B------:R-:W-:Y:S01]  /*14e40*/  UMOV UR6, 0xfefa39ef ;  /* 0xfefa39ef00067882 */ /* 0x000fe20000000000 */
[----:B------:R-:W-:Y:S01]  /*14e50*/  IMAD.MOV.U32 R25, RZ, RZ, 0x3ff71547 ;  /* 0x3ff71547ff197424 */ /* 0x000fe200078e00ff */
[----:B------:R-:W-:Y:S01]  /*14e60*/  UMOV UR7, 0x3fe62e42 ;  /* 0x3fe62e4200077882 */ /* 0x000fe20000000000 */
[----:B------:R-:W0:Y:S01]  /*14e70*/  MUFU.RCP64H R15, 4.9999973271042108536e-05 ;  /* 0x3f0a36e2000f7908 */ /* 0x000e220000001800 */
[----:B------:R-:W-:Y:S01]  /*14e80*/  MOV R18, 0xeb1c432d ;  /* 0xeb1c432d00127802 */ /* 0x000fe20000000f00 */
[----:B------:R-:W-:Y:S01]  /*14e90*/  IMAD.MOV.U32 R19, RZ, RZ, 0x3f0a36e2 ;  /* 0x3f0a36e2ff137424 */ /* 0x000fe200078e00ff */
[----:B------:R-:W-:Y:S01]  /*14ea0*/  FSETP.GEU.AND P0, PT, |R23|, 4.1917929649353027344, PT ;  /* 0x4086232b1700780b */ /* 0x000fe20003f0e200 */
        /* <DEDUP_REMOVED lines=59> */
.L_x_312:
[----:B------:R-:W-:Y:S05]  /*15260*/  BSYNC.RECONVERGENT B0 ;  /* 0x0000000000007941 */ /* 0x000fea0003800200 */
.L_x_311:
[----:B------:R-:W-:Y:S01]  /*15270*/  UMOV UR6, 0xfa5b9dad ;  /* 0xfa5b9dad00067882 */ /* 0x000fe20000000000 */
[----:B------:R-:W-:Y:S01]  /*15280*/  UMOV UR7, 0x3f32c02d ;  /* 0x3f32c02d00077882 */ /* 0x000fe20000000000 */
[----:B------:R-:W-:Y:S01]  /*15290*/  BSSY.RECONVERGENT B1, `(.L_x_313) ;  /* 0x000000d000017945 */ /* 0x000fe20003800200 */
[----:B------:R-:W-:-:S08]  /*152a0*/  DADD R24, -R122, UR6 ;  /* 0x000000067a187e29 */ /* 0x000fd00008000100 */
[----:B------:R-:W-:Y:S02]  /*152b0*/  DMUL R22, R24, R16 ;  /* 0x0000001018167228 */ /* 0x000fe40000000000 */
[----:B------:R-:W-:-:S06]  /*152c0*/  FSETP.GEU.AND P1, PT, |R25|, 6.5827683646048100446e-37, PT ;  /* 0x036000001900780b */ /* 0x000fcc0003f2e200 */
[----:B------:R-:W-:-:S08]  /*152d0*/  DFMA R12, R22, -R18, R24 ;  /* 0x80000012160c722b */ /* 0x000fd00000000018 */
[----:B------:R-:W-:-:S10]  /*152e0*/  DFMA R22, R16, R12, R22 ;  /* 0x0000000c1016722b */ /* 0x000fd40000000016 */
[----:B------:R-:W-:-:S05]  /*152f0*/  FFMA R0, RZ, 0.53989994525909423828, R23 ;  /* 0x3f0a36e2ff007823 */ /* 0x000fca0000000017 */
[----:B------:R-:W-:-:S13]  /*15300*/  FSETP.GT.AND P0, PT, |R0|, 1.469367938527859385e-39, PT ;  /* 0x001000000000780b */ /* 0x000fda0003f04200 */
[----:B------:R-:W-:Y:S05]  /*15310*/  @P0 BRA P1, `(.L_x_314) ;  /* 0x0000000000100947 */ /* 0x000fea0000800000 */
[----:B------:R-:W-:Y:S01]  /*15320*/  IMAD.MOV.U32 R22, RZ, RZ, -0x14e3bcd3 ;  /* 0xeb1c432dff167424 */ /* 0x000fe200078e00ff */
[----:B------:R-:W-:Y:S01]  /*15330*/  MOV R0, 0x15360 ;  /* 0x0001536000007802 */ /* 0x000fe20000000f00 */
[----:B------:R-:W-:-:S07]  /*15340*/  IMAD.MOV.U32 R23, RZ, RZ, 0x3f0a36e2 ;  /* 0x3f0a36e2ff177424 */ /* 0x000fce00078e00ff */
[----:B------:R-:W-:Y:S05]  /*15350*/  CALL.REL.NOINC `($__internal_2_$__cuda_sm20_div_rn_f64_full) ;  /* 0x0000008800787944 */ /* 0x000fea0003c00000 */
.L_x_314:
[----:B------:R-:W-:Y:S05]  /*15360*/  BSYNC.RECONVERGENT B1 ;  /* 0x0000000000017941 */ /* 0x000fea0003800200 */
.L_x_313:
[----:B------:R-:W-:Y:S01]  /*15370*/  MOV R24, 0x652b82fe ;  /* 0x652b82fe00187802 */ /* 0x000fe20000000f00 */
[----:B------:R-:W-:Y:S01]  /*15380*/  IMAD.MOV.U32 R25, RZ, RZ, 0x3ff71547 ;  /* 0x3ff71547ff197424 */ /* 0x000fe200078e00ff */
[----:B------:R-:W-:Y:S01]  /*15390*/  UMOV UR6, 0xfefa39ef ;  /* 0xfefa39ef00067882 */ /* 0x000fe20000000000 */
[----:B------:R-:W-:Y:S01]  /*153a0*/  UMOV UR7, 0x3fe62e42 ;  /* 0x3fe62e4200077882 */ /* 0x000fe20000000000 */
[----:B------:R-:W0:Y:S01]  /*153b0*/  MUFU.RCP64H R17, R127 ;  /* 0x0000007f00117308 */ /* 0x000e220000001800 */
[----:B------:R-:W-:Y:S01]  /*153c0*/  IMAD.MOV.U32 R16, RZ, RZ, 0x1 ;  /* 0x00000001ff107424 */ /* 0x000fe200078e00ff */
[----:B------:R-:W-:Y:S01]  /*153d0*/  FSETP.GEU.AND P0, PT, |R23|, 4.1917929649353027344, PT ;  /* 0x4086232b1700780b */ /* 0x000fe20003f0e200 */
[----:B------:R-:W-:Y:S01]  /*153e0*/  DFMA R24, R22, R24, 6.75539944105574400000e+15 ;  /* 0x433800001618742b */ /* 0x000fe20000000018 */
[----:B------:R-:W-:Y:S07]  /*153f0*/  BSSY.RECONVERGENT B0, `(.L_x_315) ;  /* 0x0000039000007945 */ /* 0x000fee0003800200 */
[----:B------:R-:W-:-:S02]  /*15400*/  DADD R12, R24, -6.75539944105574400000e+15 ;  /* 0xc3380000180c7429 */ /* 0x000fc40000000000 */
        /* <DEDUP_REMOVED lines=38> */
[----:B------:R-:W-:-:S08]  /*15670*/  DFMA R12, -R126, R18, 1 ;  /* 0x3ff000007e0c742b */ /* 0x000fd00000000112 */
        /* <DEDUP_REMOVED lines=16> */
.L_x_316:
[----:B------:R-:W-:Y:S05]  /*15780*/  BSYNC.RECONVERGENT B0 ;  /* 0x0000000000007941 */ /* 0x000fea0003800200 */
.L_x_315:
[----:B------:R-:W-:Y:S01]  /*15790*/  UMOV UR6, 0xcccccccd ;  /* 0xcccccccd00067882 */ /* 0x000fe20000000000 */
[----:B------:R-:W-:Y:S01]  /*157a0*/  UMOV UR7, 0x3fdccccc ;  /* 0x3fdccccc00077882 */ /* 0x000fe20000000000 */
[----:B------:R-:W-:Y:S01]  /*157b0*/  BSSY.RECONVERGENT B1, `(.L_x_317) ;  /* 0x000000f000017945 */ /* 0x000fe20003800200 */
[----:B------:R-:W-:-:S08]  /*157c0*/  DMUL R14, R18, UR6 ;  /* 0x00000006120e7c28 */ /* 0x000fd00008000000 */
[----:B------:R-:W-:-:S08]  /*157d0*/  DFMA R16, -R126, R14, UR6 ;  /* 0x000000067e107e2b */ /* 0x000fd0000800010e */
[----:B------:R-:W-:-:S10]  /*157e0*/  DFMA R14, R18, R16, R14 ;  /* 0x00000010120e722b */ /* 0x000fd4000000000e */
[----:B------:R-:W-:-:S05]  /*157f0*/  FFMA R0, RZ, R127, R15 ;  /* 0x0000007fff007223 */ /* 0x000fca000000000f */
[----:B------:R-:W-:-:S13]  /*15800*/  FSETP.GT.AND P0, PT, |R0|, 1.469367938527859385e-39, PT ;  /* 0x001000000000780b */ /* 0x000fda0003f04200 */
[----:B------:R-:W-:Y:S05]  /*15810*/  @P0 BRA `(.L_x_318) ;  /* 0x0000000000200947 */ /* 0x000fea0003800000 */
[----:B------:R-:W-:Y:S01]  /*15820*/  MOV R24, 0xcccccccd ;  /* 0xcccccccd00187802 */ /* 0x000fe20000000f00 */
[----:B------:R-:W-:Y:S01]  /*15830*/  IMAD.MOV.U32 R25, RZ, RZ, 0x3fdccccc ;  /* 0x3fdcccccff197424 */ /* 0x000fe200078e00ff */
[----:B------:R-:W-:Y:S01]  /*15840*/  MOV R0, 0x15880 ;  /* 0x0001588000007802 */ /* 0x000fe20000000f00 */
[----:B------:R-:W-:Y:S02]  /*15850*/  IMAD.MOV.U32 R22, RZ, RZ, R126 ;  /* 0x000000ffff167224 */ /* 0x000fe400078e007e */
[----:B------:R-:W-:-:S07]  /*15860*/  IMAD.MOV.U32 R23, RZ, RZ, R127 ;  /* 0x000000ffff177224 */ /* 0x000fce00078e007f */
[----:B------:R-:W-:Y:S05]  /*15870*/  CALL.REL.NOINC `($__internal_2_$__cuda_sm20_div_rn_f64_full) ;  /* 0x0000008400307944 */ /* 0x000fea0003c00000 */
[----:B------:R-:W-:Y:S01]  /*15880*/  IMAD.MOV.U32 R14, RZ, RZ, R22 ;  /* 0x000000ffff0e7224 */ /* 0x000fe200078e0016 */
[----:B------:R-:W-:-:S07]  /*15890*/  MOV R15, R23 ;  /* 0x00000017000f7202 */ /* 0x000fce0000000f00 */
.L_x_318:
[----:B------:R-:W-:Y:S05]  /*158a0*/  BSYNC.RECONVERGENT B1 ;  /* 0x0000000000017941 */ /* 0x000fea0003800200 */
.L_x_317:
[----:B------:R-:W-:Y:S01]  /*158b0*/  DSETP.NEU.AND P0, PT, R14, RZ, PT ;  /* 0x000000ff0e00722a */ /* 0x000fe20003f0d000 */
[----:B------:R-:W-:-:S13]  /*158c0*/  BSSY.RECONVERGENT B0, `(.L_x_319) ;  /* 0x000000b000007945 */ /* 0x000fda0003800200 */
[----:B------:R-:W-:Y:S01]  /*158d0*/  @!P0 CS2R R56, SRZ ;  /* 0x0000000000388805 */ /* 0x000fe2000001ff00 */
[----:B------:R-:W-:Y:S06]  /*158e0*/  @!P0 BRA `(.L_x_320) ;  /* 0x0000000000208947 */ /* 0x000fec0003800000 */
[----:B------:R-:W-:Y:S01]  /*158f0*/  DADD R56, -RZ, |R14| ;  /* 0x00000000ff387229 */ /* 0x000fe2000000050e */
[----:B------:R-:W-:Y:S01]  /*15900*/  ISETP.GE.AND P0, PT, R15, RZ, PT ;  /* 0x000000ff0f00720c */ /* 0x000fe20003f06270 */
[----:B------:R-:W-:Y:S01]  /*15910*/  IMAD.MOV.U32 R54, RZ, RZ, RZ ;  /* 0x000000ffff367224 */ /* 0x000fe200078e00ff */
[----:B------:R-:W-:Y:S01]  /*15920*/  MOV R0, 0x15950 ;  /* 0x0001595000007802 */ /* 0x000fe20000000f00 */
[----:B------:R-:W-:-:S10]  /*15930*/  IMAD.MOV.U32 R55, RZ, RZ, 0x40040000 ;  /* 0x40040000ff377424 */ /* 0x000fd400078e00ff */
[----:B------:R-:W-:Y:S05]  /*15940*/  CALL.REL.NOINC `($_Z12computeStateP4cellPddS0_P6cellGs$__internal_accurate_pow) ;  /* 0x0000008c00507944 */ /* 0x000fea0003c00000 */
[----:B------:R-:W-:Y:S02]  /*15950*/  FSEL R56, R56, RZ, P0 ;  /* 0x000000ff38387208 */ /* 0x000fe40000000000 */
[----:B------:R-:W-:-:S07]  /*15960*/  FSEL R57, R57, -QNAN , P0 ;  /* 0xfff8000039397808 */ /* 0x000fce0000000000 */
.L_x_320:
[----:B------:R-:W-:Y:S05]  /*15970*/  BSYNC.RECONVERGENT B0 ;  /* 0x0000000000007941 */ /* 0x000fea0003800200 */
.L_x_319:
[----:B------:R-:W-:Y:S01]  /*15980*/  DADD R16, R14, 2.5 ;  /* 0x400400000e107429 */ /* 0x000fe20000000000 */
[----:B------:R-:W-:Y:S09]  /*15990*/  BSSY.RECONVERGENT B0, `(.L_x_321) ;  /* 0x000000a000007945 */ /* 0x000ff20003800200 */
[----:B------:R-:W-:-:S04]  /*159a0*/  LOP3.LUT R16, R17, 0x7ff00000, RZ, 0xc0, !PT ;  /* 0x7ff0000011107812 */ /* 0x000fc800078ec0ff */
[----:B------:R-:W-:-:S13]  /*159b0*/  ISETP.NE.AND P0, PT, R16, 0x7ff00000, PT ;  /* 0x7ff000001000780c */ /* 0x000fda0003f05270 */
[----:B------:R-:W-:Y:S05]  /*159c0*/  @P0 BRA `(.L_x_322) ;  /* 0x0000000000180947 */ /* 0x000fea0003800000 */
[----:B------:R-:W-:-:S14]  /*159d0*/  DSETP.NAN.AND P0, PT, R14, R14, PT ;  /* 0x0000000e0e00722a */ /* 0x000fdc0003f08000 */
[----:B------:R-:W-:Y:S01]  /*159e0*/  @P0 DADD R56, R14, 2.5 ;  /* 0x400400000e380429 */ /* 0x000fe20000000000 */
[----:B------:R-:W-:Y:S10]  /*159f0*/  @P0 BRA `(.L_x_322) ;  /* 0x00000000000c0947 */ /* 0x000ff40003800000 */
[----:B------:R-:W-:-:S14]  /*15a00*/  DSETP.NEU.AND P0, PT, |R14|, +INF , PT ;  /* 0x7ff000000e00742a */ /* 0x000fdc0003f0d200 */
[----:B------:R-:W-:Y:S02]  /*15a10*/  @!P0 IMAD.MOV.U32 R56, RZ, RZ, 0x0 ;  /* 0x00000000ff388424 */ /* 0x000fe400078e00ff */
[----:B------:R-:W-:-:S07]  /*15a20*/  @!P0 IMAD.MOV.U32 R57, RZ, RZ, 0x7ff00000 ;  /* 0x7ff00000ff398424 */ /* 0x000fce00078e00ff */
.L_x_322:
[----:B------:R-:W-:Y:S05]  /*15a30*/  BSYNC.RECONVERGENT B0 ;  /* 0x0000000000007941 */ /* 0x000fea0003800200 */
.L_x_321:
[----:B------:R-:W-:Y:S01]  /*15a40*/  DADD R56, R56, 1 ;  /* 0x3ff0000038387429 */ /* 0x000fe20000000000 */
[----:B------:R-:W-:Y:S01]  /*15a50*/  MOV R16, 0x1 ;  /* 0x0000000100107802 */ /* 0x000fe20000000f00 */
[----:B------:R-:W-:Y:S01]  /*15a60*/  BSSY.RECONVERGENT B1, `(.L_x_323) ;  /* 0x0000014000017945 */ /* 0x000fe20003800200 */
[----:B------:R-:W-:-:S03]  /*15a70*/  DSETP.NEU.AND P4, PT, R14, 1, PT ;  /* 0x3ff000000e00742a */ /* 0x000fc60003f8d000 */
[----:B------:R-:W0:Y:S02]  /*15a80*/  MUFU.RCP64H R17, R57 ;  /* 0x0000003900117308 */ /* 0x000e240000001800 */
[----:B0-----:R-:W-:-:S08]  /*15a90*/  DFMA R18, -R56, R16, 1 ;  /* 0x3ff000003812742b */ /* 0x001fd00000000110 */
[----:B------:R-:W-:-:S08]  /*15aa0*/  DFMA R18, R18, R18, R18 ;  /* 0x000000121212722b */ /* 0x000fd00000000012 */
[----:B------:R-:W-:-:S08]  /*15ab0*/  DFMA R18, R16, R18, R16 ;  /* 0x000000121012722b */ /* 0x000fd00000000010 */
[----:B------:R-:W-:-:S08]  /*15ac0*/  DFMA R16, -R56, R18, 1 ;  /* 0x3ff000003810742b */ /* 0x000fd00000000112 */
[----:B------:R-:W-:-:S08]  /*15ad0*/  DFMA R16, R18, R16, R18 ;  /* 0x000000101210722b */ /* 0x000fd00000000012 */
[----:B------:R-:W-:-:S08]  /*15ae0*/  DMUL R22, R16, -14 ;  /* 0xc02c000010167828 */ /* 0x000fd00000000000 */
[----:B------:R-:W-:-:S08]  /*15af0*/  DFMA R18, -R56, R22, -14 ;  /* 0xc02c00003812742b */ /* 0x000fd00000000116 */
        /* <DEDUP_REMOVED lines=8> */
[----:B------:R-:W-:-:S07]  /*15b80*/  IMAD.MOV.U32 R25, RZ, RZ, -0x3fd40000 ;  /* 0xc02c0000ff197424 */ /* 0x000fce00078e00ff */
[----:B------:R-:W-:Y:S05]  /*15b90*/  CALL.REL.NOINC `($__internal_2_$__cuda_sm20_div_rn_f64_full) ;  /* 0x0000008000687944 */ /* 0x000fea0003c00000 */
.L_x_324:
[----:B------:R-:W-:Y:S05]  /*15ba0*/  BSYNC.RECONVERGENT B1 ;  /* 0x0000000000017941 */ /* 0x000fea0003800200 */
.L_x_323:
[----:B------:R-:W-:Y:S01]  /*15bb0*/  DADD R22, R22, 15 ;  /* 0x402e000016167429 */ /* 0x000fe20000000000 */
[----:B------:R-:W-:Y:S01]  /*15bc0*/  MOV R14, 0x1 ;  /* 0x00000001000e7802 */ /* 0x000fe20000000f00 */
[----:B------:R-:W-:Y:S08]  /*15bd0*/  BSSY.RECONVERGENT B1, `(.L_x_325) ;  /* 0x0000017000017945 */ /* 0x000ff00003800200 */
[----:B------:R-:W-:-:S02]  /*15be0*/  FSEL R45, R23, 2.5, P4 ;  /* 0x40200000172d7808 */ /* 0x000fc40002000000 */
[----:B------:R-:W-:Y:S02]  /*15bf0*/  FSEL R44, R22, RZ, P4 ;  /* 0x000000ff162c7208 */ /* 0x000fe40002000000 */
[----:B------:R-:W0:Y:S04]  /*15c00*/  MUFU.RCP64H R15, R45 ;  /* 0x0000002d000f7308 */ /* 0x000e280000001800 */
        /* <DEDUP_REMOVED lines=19> */
.L_x_326:
[----:B------:R-:W-:Y:S05]  /*15d40*/  BSYNC.RECONVERGENT B1 ;  /* 0x0000000000017941 */ /* 0x000fea0003800200 */
.L_x_325:
[----:B------:R-:W0:Y:S01]  /*15d50*/  MUFU.RCP64H R15, 13 ;  /* 0x402a0000000f7908 */ /* 0x000e220000001800 */
[----:B------:R-:W-:Y:S01]  /*15d60*/  IMAD.MOV.U32 R22, RZ, RZ, 0x0 ;  /* 0x00000000ff167424 */ /* 0x000fe200078e00ff */
[----:B------:R-:W-:Y:S01]  /*15d70*/  DADD R24, R46, 49 ;  /* 0x404880002e187429 */ /* 0x000fe20000000000 */
[----:B------:R-:W-:Y:S01]  /*15d80*/  IMAD.MOV.U32 R23, RZ, RZ, 0x402a0000 ;  /* 0x402a0000ff177424 */ /* 0x000fe200078e00ff */
[----:B------:R-:W-:Y:S01]  /*15d90*/  BSSY.RECONVERGENT B1, `(.L_x_327) ;  /* 0x0000012000017945 */ /* 0x000fe20003800200 */
[----:B------:R-:W-:-:S07]  /*15da0*/  IMAD.MOV.U32 R14, RZ, RZ, 0x1 ;  /* 0x00000001ff0e7424 */ /* 0x000fce00078e00ff */
[----:B------:R-:W-:Y:S01]  /*15db0*/  FSETP.GEU.AND P1, PT, |R25|, 6.5827683646048100446e-37, PT ;  /* 0x036000001900780b */ /* 0x000fe20003f2e200 */
        /* <DEDUP_REMOVED lines=8> */
[----:B------:R-:W-:-:S05]  /*15e40*/  FFMA R0, RZ, 2.65625, R23 ;  /* 0x402a0000ff007823 */ /* 0x000fca0000000017 */
[----:B------:R-:W-:-:S13]  /*15e50*/  FSETP.GT.AND P0, PT, |R0|, 1.469367938527859385e-39, PT ;  /* 0x001000000000780b */ /* 0x000fda0003f04200 */
[----:B------:R-:W-:Y:S05]  /*15e60*/  @P0 BRA P1, `(.L_x_328) ;  /* 0x0000000000100947 */ /* 0x000fea0000800000 */
[----:B------:R-:W-:Y:S01]  /*15e70*/  MOV R22, RZ ;  /* 0x000000ff00167202 */ /* 0x000fe20000000f00 */
[----:B------:R-:W-:Y:S01]  /*15e80*/  IMAD.MOV.U32 R23, RZ, RZ, 0x402a0000 ;  /* 0x402a0000ff177424 */ /* 0x000fe200078e00ff */
[----:B------:R-:W-:-:S07]  /*15e90*/  MOV R0, 0x15eb0 ;  /* 0x00015eb000007802 */ /* 0x000fce0000000f00 */
[----:B------:R-:W-:Y:S05]  /*15ea0*/  CALL.REL.NOINC `($__internal_2_$__cuda_sm20_div_rn_f64_full) ;  /* 0x0000007c00a47944 */ /* 0x000fea0003c00000 */
.L_x_328:
[----:B------:R-:W-:Y:S05]  /*15eb0*/  BSYNC.RECONVERGENT B1 ;  /* 0x0000000000017941 */ /* 0x000fea0003800200 */
.L_x_327:
[----:B------:R-:W-:Y:S01]  /*15ec0*/  IMAD.MOV.U32 R14, RZ, RZ, 0x652b82fe ;  /* 0x652b82feff0e7424 */ /* 0x000fe200078e00ff */
[----:B------:R-:W-:Y:S01]  /*15ed0*/  UMOV UR8, 0xfefa39ef ;  /* 0xfefa39ef00087882 */ /* 0x000fe20000000000 */
[----:B------:R-:W-:Y:S01]  /*15ee0*/  IMAD.MOV.U32 R15, RZ, RZ, 0x3ff71547 ;  /* 0x3ff71547ff0f7424 */ /* 0x000fe200078e00ff */
[----:B------:R-:W-:Y:S01]  /*15ef0*/  UMOV UR9, 0x3fe62e42 ;  /* 0x3fe62e4200097882 */ /* 0x000fe20000000000 */
[----:B------:R-:W-:Y:S01]  /*15f00*/  UMOV UR10, 0x3b39803f ;  /* 0x3b39803f000a7882 */ /* 0x000fe20000000000 */
        /* <DEDUP_REMOVED lines=22> */
[----:B------:R-:W-:Y:S01]  /*16070*/  FSETP.GEU.AND P0, PT, |R23|, 4.1917929649353027344, PT ;  /* 0x4086232b1700780b */ /* 0x000fe20003f0e200 */
[----:B------:R-:W-:Y:S01]  /*16080*/  BSSY.RECONVERGENT B0, `(.L_x_329) ;  /* 0x0000020000007945 */ /* 0x000fe20003800200 */
[----:B------:R-:W-:-:S03]  /*16090*/  DADD R52, R46, 44 ;  /* 0x404600002e347429 */ /* 0x000fc60000000000 */
[----:B------:R-:W-:Y:S01]  /*160a0*/  DFMA R16, R16, -UR10, R24 ;  /* 0x8000000a10107c2b */ /* 0x000fe20008000018 */
[----:B------:R-:W-:Y:S01]  /*160b0*/  IMAD.MOV.U32 R24, RZ, RZ, -0x35dec16 ;  /* 0xfca213eaff187424 */ /* 0x000fe200078e00ff */
[----:B------:R-:W-:-:S06]  /*160c0*/  MOV R25, 0x3e928af3 ;  /* 0x3e928af300197802 */ /* 0x000fcc0000000f00 */
        /* <DEDUP_REMOVED lines=27> */
.L_x_330:
[----:B------:R-:W-:Y:S05]  /*16280*/  BSYNC.RECONVERGENT B0 ;  /* 0x0000000000007941 */ /* 0x000fea0003800200 */
.L_x_329:
[----:B------:R-:W-:Y:S01]  /*16290*/  UMOV UR6, 0x47ae147b ;  /* 0x47ae147b00067882 */ /* 0x000fe20000000000 */
[----:B------:R-:W-:Y:S01]  /*162a0*/  UMOV UR7, 0x3fb47ae1 ;  /* 0x3fb47ae100077882 */ /* 0x000fe20000000000 */
[----:B------:R-:W-:Y:S01]  /*162b0*/  BSSY.RECONVERGENT B0, `(.L_x_331) ;  /* 0x0000021000007945 */ /* 0x000fe20003800200 */
[----:B------:R-:W-:-:S08]  /*162c0*/  DMUL R52, R52, -UR6 ;  /* 0x8000000634347c28 */ /* 0x000fd00008000000 */
        /* <DEDUP_REMOVED lines=31> */
.L_x_332:
[----:B------:R-:W-:Y:S05]  /*164c0*/  BSYNC.RECONVERGENT B0 ;  /* 0x0000000000007941 */ /* 0x000fea0003800200 */
.L_x_331:
        /* <DEDUP_REMOVED lines=8> */
[----:B------:R-:W-:-:S08]  /*16550*/  DMUL R22, R22, UR6 ;  /* 0x0000000616167c28 */ /* 0x000fd00008000000 */
[----:B------:R-:W-:Y:S02]  /*16560*/  DFMA R14, R22, R14, 6.75539944105574400000e+15 ;  /* 0x43380000160e742b */ /* 0x000fe4000000000e */
[----:B------:R-:W-:-:S06]  /*16570*/  FSETP.GEU.AND P0, PT, |R23|, 4.1917929649353027344, PT ;  /* 0x4086232b1700780b */ /* 0x000fcc0003f0e200 */
[----:B------:R-:W-:-:S08]  /*16580*/  DADD R52, R14, -6.75539944105574400000e+15 ;  /* 0xc33800000e347429 */ /* 0x000fd00000000000 */
[----:B------:R-:W-:-:S08]  /*16590*/  DFMA R54, R52, -UR8, R22 ;  /* 0x8000000834367c2b */ /* 0x000fd00008000016 */
[----:B------:R-:W-:Y:S01]  /*165a0*/  DFMA R54, R52, -UR10, R54 ;  /* 0x8000000a34367c2b */ /* 0x000fe20008000036 */
[----:B------:R-:W0:Y:S01]  /*165b0*/  MUFU.RCP64H R53, -15 ;  /* 0xc02e000000357908 */ /* 0x000e220000001800 */
[----:B------:R-:W-:-:S06]  /*165c0*/  IMAD.MOV.U32 R52, RZ, RZ, 0x1 ;  /* 0x00000001ff347424 */ /* 0x000fcc00078e00ff */
[----:B------:R-:W-:-:S08]  /*165d0*/  DFMA R24, R54, UR12, R24 ;  /* 0x0000000c36187c2b */ /* 0x000fd00008000018 */
[----:B------:R-:W-:Y:S02]  /*165e0*/  DFMA R24, R54, R24, UR14 ;  /* 0x0000000e36187e2b */ /* 0x000fe40008000018 */
[----:B0-----:R-:W-:-:S06]  /*165f0*/  DFMA R56, R52, R60, 1 ;  /* 0x3ff000003438742b */ /* 0x001fcc000000003c */
[----:B------:R-:W-:Y:S02]  /*16600*/  DFMA R24, R54, R24, UR16 ;  /* 0x0000001036187e2b */ /* 0x000fe40008000018 */
[----:B------:R-:W-:-:S06]  /*16610*/  DFMA R56, R56, R56, R56 ;  /* 0x000000383838722b */ /* 0x000fcc0000000038 */
[----:B------:R-:W-:Y:S02]  /*16620*/  DFMA R24, R54, R24, UR18 ;  /* 0x0000001236187e2b */ /* 0x000fe40008000018 */
[----:B------:R-:W-:-:S06]  /*16630*/  DFMA R56, R52, R56, R52 ;  /* 0x000000383438722b */ /* 0x000fcc0000000034 */
[----:B------:R-:W-:Y:S02]  /*16640*/  DFMA R24, R54, R24, UR20 ;  /* 0x0000001436187e2b */ /* 0x000fe40008000018 */
[----:B------:R-:W-:-:S06]  /*16650*/  DFMA R52, R56, R60, 1 ;  /* 0x3ff000003834742b */ /* 0x000fcc000000003c */
[----:B------:R-:W-:Y:S02]  /*16660*/  DFMA R24, R54, R24, UR22 ;  /* 0x0000001636187e2b */ /* 0x000fe40008000018 */
[----:B------:R-:W-:-:S06]  /*16670*/  DFMA R56, R56, R52, R56 ;  /* 0x000000343838722b */ /* 0x000fcc0000000038 */
        /* <DEDUP_REMOVED lines=20> */
.L_x_334:
[----:B------:R-:W-:Y:S05]  /*167c0*/  BSYNC.RECONVERGENT B0 ;  /* 0x0000000000007941 */ /* 0x000fea0003800200 */
.L_x_333:
[----:B------:R-:W-:Y:S01]  /*167d0*/  UMOV UR6, 0xcccccccd ;  /* 0xcccccccd00067882 */ /* 0x000fe20000000000 */
[----:B------:R-:W-:Y:S01]  /*167e0*/  UMOV UR7, 0x40334ccc ;  /* 0x40334ccc00077882 */ /* 0x000fe20000000000 */
[----:B------:R-:W-:Y:S01]  /*167f0*/  BSSY.RECONVERGENT B1, `(.L_x_335) ;  /* 0x0000013000017945 */ /* 0x000fe20003800200 */
[----:B------:R-:W-:Y:S01]  /*16800*/  DADD R24, R46, -UR6 ;  /* 0x800000062e187e29 */ /* 0x000fe20008000000 */
[----:B------:R-:W-:Y:S01]  /*16810*/  UMOV UR6, 0xa3d70a4 ;  /* 0x0a3d70a400067882 */ /* 0x000fe20000000000 */
[----:B------:R-:W-:-:S06]  /*16820*/  UMOV UR7, 0x3fb0a3d7 ;  /* 0x3fb0a3d700077882 */ /* 0x000fcc0000000000 */
[----:B------:R-:W-:Y:S02]  /*16830*/  DMUL R22, R24, R56 ;  /* 0x0000003818167228 */ /* 0x000fe40000000000 */
[----:B------:R-:W-:-:S06]  /*16840*/  FSETP.GEU.AND P1, PT, |R25|, 6.5827683646048100446e-37, PT ;  /* 0x036000001900780b */ /* 0x000fcc0003f2e200 */
[----:B------:R-:W-:-:S08]  /*16850*/  DFMA R14, R22, 15, R24 ;  /* 0x402e0000160e782b */ /* 0x000fd00000000018 */
[----:B------:R-:W-:Y:S02]  /*16860*/  DFMA R22, R56, R14, R22 ;  /* 0x0000000e3816722b */ /* 0x000fe40000000016 */
[----:B------:R-:W-:Y:S01]  /*16870*/  DMUL R14, R52, UR6 ;  /* 0x00000006340e7c28 */ /* 0x000fe20008000000 */
[----:B------:R-:W-:Y:S01]  /*16880*/  UMOV UR6, 0xa3d70a3d ;  /* 0xa3d70a3d00067882 */ /* 0x000fe20000000000 */
[----:B------:R-:W-:-:S06]  /*16890*/  UMOV UR7, 0x3fe23d70 ;  /* 0x3fe23d7000077882 */ /* 0x000fcc0000000000 */
[----:B------:R-:W-:Y:S01]  /*168a0*/  FFMA R0, RZ, -2.71875, R23 ;  /* 0xc02e0000ff007823 */ /* 0x000fe20000000017 */
[----:B------:R-:W-:-:S04]  /*168b0*/  DFMA R14, R26, UR6, R14 ;  /* 0x000000061a0e7c2b */ /* 0x000fc8000800000e */
[----:B------:R-:W-:-:S13]  /*168c0*/  FSETP.GT.AND P0, PT, |R0|, 1.469367938527859385e-39, PT ;  /* 0x001000000000780b */ /* 0x000fda0003f04200 */
[----:B------:R-:W-:Y:S05]  /*168d0*/  @P0 BRA P1, `(.L_x_336) ;  /* 0x0000000000100947 */ /* 0x000fea0000800000 */
[----:B------:R-:W-:Y:S01]  /*168e0*/  MOV R22, RZ ;  /* 0x000000ff00167202 */ /* 0x000fe20000000f00 */
[----:B------:R-:W-:Y:S01]  /*168f0*/  IMAD.MOV.U32 R23, RZ, RZ, -0x3fd20000 ;  /* 0xc02e0000ff177424 */ /* 0x000fe200078e00ff */
[----:B------:R-:W-:-:S07]  /*16900*/  MOV R0, 0x16920 ;  /* 0x0001692000007802 */ /* 0x000fce0000000f00 */
[----:B------:R-:W-:Y:S05]  /*16910*/  CALL.REL.NOINC `($__internal_2_$__cuda_sm20_div_rn_f64_full) ;  /* 0x0000007400087944 */ /* 0x000fea0003c00000 */
.L_x_336:
[----:B------:R-:W-:Y:S05]  /*16920*/  BSYNC.RECONVERGENT B1 ;  /* 0x0000000000017941 */ /* 0x000fea0003800200 */
.L_x_335:
[----:B------:R-:W0:Y:S02]  /*16930*/  LDC.64 R52, c[0x0][0x388] ;  /* 0x0000e200ff347b82 */ /* 0x000e240000000a00 */
[----:B0-----:R-:W-:-:S05]  /*16940*/  IMAD.WIDE R52, R42, 0x8, R52 ;  /* 0x000000082a347825 */ /* 0x001fca00078e0234 */
[----:B------:R0:W-:Y:S04]  /*16950*/  STG.E.64 desc[UR4][R52.64], R50 ;  /* 0x0000003234007986 */ /* 0x0001e8000c101b04 */
[----:B------:R1:W5:Y:S04]  /*16960*/  LDG.E.64 R68, desc[UR4][R48.64+0x8] ;  /* 0x0000080430447981 */ /* 0x000368000c1e1b00 */
[----:B------:R1:W5:Y:S04]  /*16970*/  LDG.E.64 R60, desc[UR4][R48.64+0x68] ;  /* 0x00006804303c7981 */ /* 0x000368000c1e1b00 */
[----:B------:R1:W5:Y:S01]  /*16980*/  LDG.E.64 R144, desc[UR4][R48.64+0x60] ;  /* 0x0000600430907981 */ /* 0x000362000c1e1b00 */
        /* <DEDUP_REMOVED lines=27> */
[----:B------:R-:W-:Y:S01]  /*16b40*/  FSETP.GEU.AND P0, PT, |R23|, 4.1917929649353027344, PT ;  /* 0x4086232b1700780b */ /* 0x000fe20003f0e200 */
[----:B------:R-:W-:Y:S04]  /*16b50*/  BSSY.RECONVERGENT B0, `(.L_x_337) ;  /* 0x000001f000007945 */ /* 0x000fe80003800200 */
[----:B------:R-:W-:Y:S01]  /*16b60*/  DFMA R42, R26, -UR10, R42 ;  /* 0x8000000a1a2a7c2b */ /* 0x000fe2000800002a */
[----:B------:R-:W-:Y:S01]  /*16b70*/  IMAD.MOV.U32 R26, RZ, RZ, -0x35dec16 ;  /* 0xfca213eaff1a7424 */ /* 0x000fe200078e00ff */
[----:B------:R-:W-:-:S06]  /*16b80*/  MOV R27, 0x3e928af3 ;  /* 0x3e928af3001b7802 */ /* 0x000fcc0000000f00 */
[----:B0-----:R-:W-:-:S08]  /*16b90*/  DFMA R50, R42, UR12, R26 ;  /* 0x0000000c2a327c2b */ /* 0x001fd0000800001a */
        /* <DEDUP_REMOVED lines=26> */
.L_x_338:
[----:B------:R-:W-:Y:S05]  /*16d40*/  BSYNC.RECONVERGENT B0 ;  /* 0x0000000000007941 */ /* 0x000fea0003800200 */
.L_x_337:
        /* <DEDUP_REMOVED lines=38> */
.L_x_340:
[----:B------:R-:W-:Y:S05]  /*16fb0*/  BSYNC.RECONVERGENT B0 ;  /* 0x0000000000007941 */ /* 0x000fea0003800200 */
.L_x_339:
[----:B------:R-:W-:Y:S01]  /*16fc0*/  UMOV UR6, 0x3d70a3d7 ;  /* 0x3d70a3d700067882 */ /* 0x000fe20000000000 */
[----:B------:R-:W-:Y:S01]  /*16fd0*/  UMOV UR7, 0x4037d70a ;  /* 0x4037d70a00077882 */ /* 0x000fe20000000000 */
[----:B------:R-:W-:Y:S01]  /*16fe0*/  BSSY.RECONVERGENT B0, `(.L_x_341) ;  /* 0x0000024000007945 */ /* 0x000fe20003800200 */
[----:B------:R-:W-:Y:S01]  /*16ff0*/  DADD R46, R46, UR6 ;  /* 0x000000062e2e7e29 */ /* 0x000fe20008000000 */
[----:B------:R-:W-:Y:S01]  /*17000*/  UMOV UR6, 0xeb851eb8 ;  /* 0xeb851eb800067882 */ /* 0x000fe20000000000 */
[----:B------:R-:W-:-:S06]  /*17010*/  UMOV UR7, 0x3fbeb851 ;  /* 0x3fbeb85100077882 */ /* 0x000fcc0000000000 */
        /* <DEDUP_REMOVED lines=32> */
.L_x_342:
[----:B------:R-:W-:Y:S05]  /*17220*/  BSYNC.RECONVERGENT B0 ;  /* 0x0000000000007941 */ /* 0x000fea0003800200 */
.L_x_341:
[----:B------:R-:W-:Y:S01]  /*17230*/  UMOV UR6, 0x2d0e5604 ;  /* 0x2d0e560400067882 */ /* 0x000fe20000000000 */
[----:B------:R-:W-:Y:S01]  /*17240*/  UMOV UR7, 0x3fd79db2 ;  /* 0x3fd79db200077882 */ /* 0x000fe20000000000 */
[----:B------:R-:W-:Y:S01]  /*17250*/  DMUL R66, R44, 500 ;  /* 0x407f40002c427828 */ /* 0x000fe20000000000 */
[----:B------:R-:W-:Y:S01]  /*17260*/  BSSY.RECONVERGENT B0, `(.L_x_343) ;  /* 0x000000b000007945 */ /* 0x000fe20003800200 */
[----:B------:R-:W-:Y:S01]  /*17270*/  DMUL R46, R48, UR6 ;  /* 0x00000006302e7c28 */ /* 0x000fe20008000000 */
[----:B------:R-:W-:Y:S01]  /*17280*/  UMOV UR6, 0x4fdf3b64 ;  /* 0x4fdf3b6400067882 */ /* 0x000fe20000000000 */
[----:B------:R-:W-:Y:S01]  /*17290*/  UMOV UR7, 0x3ff0978d ;  /* 0x3ff0978d00077882 */ /* 0x000fe20000000000 */
[----:B-----5:R-:W-:Y:S01]  /*172a0*/  DADD R56, -RZ, |R68| ;  /* 0x00000000ff387229 */ /* 0x020fe20000000544 */
[----:B------:R-:W-:Y:S01]  /*172b0*/  IMAD.MOV.U32 R54, RZ, RZ, RZ ;  /* 0x000000ffff367224 */ /* 0x000fe200078e00ff */
[----:B------:R-:W-:Y:S01]  /*172c0*/  MOV R0, 0x17310 ;  /* 0x0001731000007802 */ /* 0x000fe20000000f00 */
[----:B------:R-:W-:Y:S01]  /*172d0*/  DMUL R66, R68, R66 ;  /* 0x0000004244427228 */ /* 0x000fe20000000000 */
[----:B------:R-:W-:Y:S01]  /*172e0*/  IMAD.MOV.U32 R55, RZ, RZ, 0x40000000 ;  /* 0x40000000ff377424 */ /* 0x000fe200078e00ff */
[----:B------:R-:W-:-:S11]  /*172f0*/  DFMA R46, R22, UR6, R46 ;  /* 0x00000006162e7c2b */ /* 0x000fd6000800002e */
[----:B------:R-:W-:Y:S05]  /*17300*/  CALL.REL.NOINC `($_Z12computeStateP4cellPddS0_P6cellGs$__internal_accurate_pow) ;  /* 0x0000007000e07944 */ /* 0x000fea0003c00000 */
[----:B------:R-:W-:Y:S05]  /*17310*/  BSYNC.RECONVERGENT B0 ;  /* 0x0000000000007941 */ /* 0x000fea0003800200 */
.L_x_343:
[----:B------:R-:W0:Y:S01]  /*17320*/  S2R R0, SR_TID.X ;  /* 0x0000000000007919 */ /* 0x000e220000002100 */
[----:B------:R-:W0:Y:S08]  /*17330*/  S2UR UR6, SR_CTAID.X ;  /* 0x00000000000679c3 */ /* 0x000e300000002500 */
[----:B------:R-:W0:Y:S08]  /*17340*/  LDC R49, c[0x0][0x360] ;  /* 0x0000d800ff317b82 */ /* 0x000e300000000800 */
[----:B------:R-:W1:Y:S01]  /*17350*/  LDC.64 R22, c[0x0][0x380] ;  /* 0x0000e000ff167b82 */ /* 0x000e620000000a00 */
[----:B0-----:R-:W-:-:S04]  /*17360*/  IMAD R49, R49, UR6, R0 ;  /* 0x0000000631317c24 */ /* 0x001fc8000f8e0200 */
[----:B-1----:R-:W-:-:S06]  /*17370*/  IMAD.WIDE R64, R49, 0x108, R22 ;  /* 0x0000010831407825 */ /* 0x002fcc00078e0216 */
[----:B------:R-:W5:Y:S01]  /*17380*/  LDG.E.64 R64, desc[UR4][R64.64+0x70] ;  /* 0x0000700440407981 */ /* 0x000f62000c1e1b00 */
[C---:B------:R-:W-:Y:S01]  /*17390*/  DADD R24, R68.reuse, 2 ;  /* 0x4000000044187429 */ /* 0x040fe20000000000 */
[----:B------:R-:W-:Y:S01]  /*173a0*/  MOV R63, R57 ;  /* 0x00000039003f7202 */ /* 0x000fe20000000f00 */
[C---:B------:R-:W-:Y:S01]  /*173b0*/  DSETP.NEU.AND P0, PT, R68.reuse, RZ, PT ;  /* 0x000000ff4400722a */ /* 0x040fe20003f0d000 */
[----:B------:R-:W-:Y:S01]  /*173c0*/  IMAD.MOV.U32 R62, RZ, RZ, R56 ;  /* 0x000000ffff3e7224 */ /* 0x000fe200078e0038 */
[----:B------:R-:W-:Y:S01]  /*173d0*/  BSSY.RECONVERGENT B0, `(.L_x_344) ;  /* 0x000000e000007945 */ /* 0x000fe20003800200 */
[----:B------:R-:W-:-:S05]  /*173e0*/  DSETP.NEU.AND P4, PT, R68, 1, PT ;  /* 0x3ff000004400742a */ /* 0x000fca0003f8d000 */
[----:B------:R-:W-:Y:S01]  /*173f0*/  LOP3.LUT R24, R25, 0x7ff00000, RZ, 0xc0, !PT ;  /* 0x7ff0000019187812 */ /* 0x000fe200078ec0ff */
[----:B------:R-:W-:-:S03]  /*17400*/  IMAD.MOV.U32 R25, RZ, RZ, R63 ;  /* 0x000000ffff197224 */ /* 0x000fc600078e003f */
[----:B------:R-:W-:Y:S01]  /*17410*/  ISETP.NE.AND P1, PT, R24, 0x7ff00000, PT ;  /* 0x7ff000001800780c */ /* 0x000fe20003f25270 */
[----:B------:R-:W-:Y:S01]  /*17420*/  IMAD.MOV.U32 R24, RZ, RZ, R62 ;  /* 0x000000ffff187224 */ /* 0x000fe200078e003e */
[----:B------:R-:W-:-:S11]  /*17430*/  @!P0 CS2R R24, SRZ ;  /* 0x0000000000188805 */ /* 0x000fd6000001ff00 */
[----:B------:R-:W-:Y:S05]  /*17440*/  @P1 BRA `(.L_x_345) ;  /* 0x0000000000181947 */ /* 0x000fea0003800000 */
[----:B------:R-:W-:-:S14]  /*17450*/  DSETP.NAN.AND P2, PT, R68, R68, PT ;  /* 0x000000444400722a */ /* 0x000fdc0003f48000 */
[----:B------:R-:W-:Y:S01]  /*17460*/  @P2 DADD R24, R68, 2 ;  /* 0x4000000044182429 */ /* 0x000fe20000000000 */
[----:B------:R-:W-:Y:S10]  /*17470*/  @P2 BRA `(.L_x_345) ;  /* 0x00000000000c2947 */ /* 0x000ff40003800000 */
[----:B------:R-:W-:-:S14]  /*17480*/  DSETP.NEU.AND P2, PT, |R68|, +INF , PT ;  /* 0x7ff000004400742a */ /* 0x000fdc0003f4d200 */
[----:B------:R-:W-:Y:S02]  /*17490*/  @!P2 IMAD.MOV.U32 R24, RZ, RZ, 0x0 ;  /* 0x00000000ff18a424 */ /* 0x000fe400078e00ff */
[----:B------:R-:W-:-:S07]  /*174a0*/  @!P2 IMAD.MOV.U32 R25, RZ, RZ, 0x7ff00000 ;  /* 0x7ff00000ff19a424 */ /* 0x000fce00078e00ff */
.L_x_345:
[----:B------:R-:W-:Y:S05]  /*174b0*/  BSYNC.RECONVERGENT B0 ;  /* 0x0000000000007941 */ /* 0x000fea0003800200 */
.L_x_344:
[----:B------:R-:W-:Y:S01]  /*174c0*/  FSEL R24, R24, RZ, P4 ;  /* 0x000000ff18187208 */ /* 0x000fe20002000000 */
[----:B------:R-:W-:Y:S01]  /*174d0*/  DMUL R44, R60, -5 ;  /* 0xc01400003c2c7828 */ /* 0x000fe20000000000 */
[----:B------:R-:W-:Y:S01]  /*174e0*/  FSEL R25, R25, 1.875, P4 ;  /* 0x3ff0000019197808 */ /* 0x000fe20002000000 */
[----:B------:R-:W0:Y:S05]  /*174f0*/  LDC R57, c[0x0][0x360] ;  /* 0x0000d800ff397b82 */ /* 0x000e2a0000000800 */
[----:B------:R-:W-:Y:S02]  /*17500*/  DMUL R24, R18, R24 ;  /* 0x0000001812187228 */ /* 0x000fe40000000000 */
[----:B------:R-:W-:-:S06]  /*17510*/  DFMA R44, R66, R144, R44 ;  /* 0x00000090422c722b */ /* 0x000fcc000000002c */
[----:B-----5:R-:W-:Y:S02]  /*17520*/  DMUL R26, R24, R64 ;  /* 0x00000040181a7228 */ /* 0x020fe40000000000 */
[----:B------:R-:W1:Y:S06]  /*17530*/  LDC.64 R24, c[0x0][0x390] ;  /* 0x0000e400ff187b82 */ /* 0x000e6c0000000a00 */
[----:B------:R-:W-:Y:S01]  /*17540*/  DFMA R26, R60, 660, -R26 ;  /* 0x4084a0003c1a782b */ /* 0x000fe2000000081a */
[----:B0-----:R-:W-:-:S04]  /*17550*/  IMAD R57, R57, UR6, R0 ;  /* 0x0000000639397c24 */ /* 0x001fc8000f8e0200 */
[----:B------:R-:W-:-:S03]  /*17560*/  IMAD.WIDE R52, R57, 0x108, R22 ;  /* 0x0000010839347825 */ /* 0x000fc600078e0216 */
[----:B------:R-:W-:Y:S02]  /*17570*/  DADD R44, -R26, R44 ;  /* 0x000000001a2c7229 */ /* 0x000fe4000000012c */
[----:B------:R-:W0:Y:S06]  /*17580*/  LDC.64 R26, c[0x0][0x398] ;  /* 0x0000e600ff1a7b82 */ /* 0x000e2c0000000a00 */
[----:B-1----:R-:W-:-:S08]  /*17590*/  DFMA R44, R44, R24, R60 ;  /* 0x000000182c2c722b */ /* 0x002fd0000000003c */
[----:B------:R-:W-:-:S06]  /*175a0*/  DSETP.NE.AND P2, PT, |R44|, +INF , PT ;  /* 0x7ff000002c00742a */ /* 0x000fcc0003f45200 */
[----:B------:R-:W-:Y:S02]  /*175b0*/  FSEL R54, R44, R60, P2 ;  /* 0x0000003c2c367208 */ /* 0x000fe40001000000 */
[----:B------:R-:W-:Y:S01]  /*175c0*/  FSEL R55, R45, R61, P2 ;  /* 0x0000003d2d377208 */ /* 0x000fe20001000000 */
[----:B0-----:R-:W-:-:S05]  /*175d0*/  IMAD.WIDE R48, R49, 0x108, R26 ;  /* 0x0000010831307825 */ /* 0x001fca00078e021a */
[----:B------:R0:W-:Y:S04]  /*175e0*/  STG.E.64 desc[UR4][R48.64+0x68], R54 ;  /* 0x0000683630007986 */ /* 0x0001e8000c101b04 */
[----:B------:R0:W5:Y:S04]  /*175f0*/  LDG.E.64 R44, desc[UR4][R52.64+0x58] ;  /* 0x00005804342c7981 */ /* 0x000168000c1e1b00 */
[----:B------:R0:W5:Y:S01]  /*17600*/  LDG.E.64 R60, desc[UR4][R52.64+0x68] ;  /* 0x00006804343c7981 */ /* 0x000162000c1e1b00 */
[----:B------:R-:W-:Y:S01]  /*17610*/  BSSY.RECONVERGENT B0, `(.L_x_346) ;  /* 0x000000b000007945 */ /* 0x000fe20003800200 */
[----:B------:R-:W-:Y:S01]  /*17620*/  MOV R50, R62 ;  /* 0x0000003e00327202 */ /* 0x000fe20000000f00 */
[----:B------:R-:W-:Y:S01]  /*17630*/  IMAD.MOV.U32 R51, RZ, RZ, R63 ;  /* 0x000000ffff337224 */ /* 0x000fe200078e003f */
[----:B------:R-:W-:Y:S01]  /*17640*/  @!P0 CS2R R50, SRZ ;  /* 0x0000000000328805 */ /* 0x000fe2000001ff00 */
[----:B------:R-:W-:Y:S06]  /*17650*/  @P1 BRA `(.L_x_347) ;  /* 0x0000000000181947 */ /* 0x000fec0003800000 */
[----:B------:R-:W-:-:S14]  /*17660*/  DSETP.NAN.AND P2, PT, R68, R68, PT ;  /* 0x000000444400722a */ /* 0x000fdc0003f48000 */
[----:B------:R-:W-:Y:S01]  /*17670*/  @P2 DADD R50, R68, 2 ;  /* 0x4000000044322429 */ /* 0x000fe20000000000 */
[----:B------:R-:W-:Y:S10]  /*17680*/  @P2 BRA `(.L_x_347) ;  /* 0x00000000000c2947 */ /* 0x000ff40003800000 */
[----:B------:R-:W-:-:S14]  /*17690*/  DSETP.NEU.AND P2, PT, |R68|, +INF , PT ;  /* 0x7ff000004400742a */ /* 0x000fdc0003f4d200 */
[----:B------:R-:W-:Y:S02]  /*176a0*/  @!P2 IMAD.MOV.U32 R50, RZ, RZ, 0x0 ;  /* 0x00000000ff32a424 */ /* 0x000fe400078e00ff */
[----:B------:R-:W-:-:S07]  /*176b0*/  @!P2 IMAD.MOV.U32 R51, RZ, RZ, 0x7ff00000 ;  /* 0x7ff00000ff33a424 */ /* 0x000fce00078e00ff */
.L_x_347:
[----:B------:R-:W-:Y:S05]  /*176c0*/  BSYNC.RECONVERGENT B0 ;  /* 0x0000000000007941 */ /* 0x000fea0003800200 */
.L_x_346:
[----:B0-----:R-:W-:Y:S01]  /*176d0*/  FSEL R48, R50, RZ, P4 ;  /* 0x000000ff32307208 */ /* 0x001fe20002000000 */
[----:B-----5:R-:W-:Y:S01]  /*176e0*/  DMUL R52, R60, -5 ;  /* 0xc01400003c347828 */ /* 0x020fe20000000000 */
[----:B------:R-:W-:Y:S01]  /*176f0*/  FSEL R49, R51, 1.875, P4 ;  /* 0x3ff0000033317808 */ /* 0x000fe20002000000 */
[----:B------:R-:W-:Y:S01]  /*17700*/  DMUL R50, R144, -660 ;  /* 0xc084a00090327828 */ /* 0x000fe20000000000 */
[----:B------:R-:W0:Y:S04]  /*17710*/  LDC R55, c[0x0][0x360] ;  /* 0x0000d800ff377b82 */ /* 0x000e280000000800 */
[----:B------:R-:W-:Y:S02]  /*17720*/  DMUL R48, R18, R48 ;  /* 0x0000003012307228 */ /* 0x000fe40000000000 */
[----:B------:R-:W-:-:S06]  /*17730*/  DFMA R52, R66, R144, R52 ;  /* 0x000000904234722b */ /* 0x000fcc0000000034 */
[----:B------:R-:W-:-:S08]  /*17740*/  DFMA R48, R48, R44, R50 ;  /* 0x0000002c3030722b */ /* 0x000fd00000000032 */
[----:B------:R-:W-:Y:S01]  /*17750*/  DADD R48, R48, -R52 ;  /* 0x0000000030307229 */ /* 0x000fe20000000834 */
[----:B0-----:R-:W-:-:S07]  /*17760*/  IMAD R55, R55, UR6, R0 ;  /* 0x0000000637377c24 */ /* 0x001fce000f8e0200 */
[----:B------:R-:W-:Y:S01]  /*17770*/  DFMA R48, R48, R24, R144 ;  /* 0x000000183030722b */ /* 0x000fe20000000090 */
[----:B------:R-:W-:-:S07]  /*17780*/  IMAD.WIDE R50, R55, 0x108, R22 ;  /* 0x0000010837327825 */ /* 0x000fce00078e0216 */
[----:B------:R-:W-:-:S06]  /*17790*/  DSETP.NE.AND P2, PT, |R48|, +INF , PT ;  /* 0x7ff000003000742a */ /* 0x000fcc0003f45200 */
[----:B------:R-:W-:Y:S02]  /*177a0*/  FSEL R52, R48, R144, P2 ;  /* 0x0000009030347208 */ /* 0x000fe40001000000 */
[----:B------:R-:W-:Y:S01]  /*177b0*/  FSEL R53, R49, R145, P2 ;  /* 0x0000009131357208 */ /* 0x000fe20001000000 */
[----:B------:R-:W-:-:S05]  /*177c0*/  IMAD.WIDE R48, R57, 0x108, R26 ;  /* 0x0000010839307825 */ /* 0x000fca00078e021a */
[----:B------:R0:W-:Y:S04]  /*177d0*/  STG.E.64 desc[UR4][R48.64+0x60], R52 ;  /* 0x0000603430007986 */ /* 0x0001e8000c101b04 */
[----:B------:R-:W5:Y:S01]  /*177e0*/  LDG.E.64 R50, desc[UR4][R50.64+0x60] ;  /* 0x0000600432327981 */ /* 0x000f62000c1e1b00 */
[----:B------:R-:W-:Y:S01]  /*177f0*/  BSSY.RECONVERGENT B0, `(.L_x_348) ;  /* 0x000000b000007945 */ /* 0x000fe20003800200 */
[----:B------:R-:W-:Y:S01]  /*17800*/  IMAD.MOV.U32 R22, RZ, RZ, R62 ;  /* 0x000000ffff167224 */ /* 0x000fe200078e003e */
[----:B------:R-:W-:Y:S02]  /*17810*/  MOV R23, R63 ;  /* 0x0000003f00177202 */ /* 0x000fe40000000f00 */
        /* <DEDUP_REMOVED lines=8> */
.L_x_349:
[----:B------:R-:W-:Y:S05]  /*178a0*/  BSYNC.RECONVERGENT B0 ;  /* 0x0000000000007941 */ /* 0x000fea0003800200 */
.L_x_348:
[----:B------:R-:W-:Y:S01]  /*178b0*/  FSEL R22, R22, RZ, P4 ;  /* 0x000000ff16167208 */ /* 0x000fe20002000000 */
[----:B0-----:R-:W-:Y:S01]  /*178c0*/  DMUL R48, R66, R44 ;  /* 0x0000002c42307228 */ /* 0x001fe20000000000 */
[----:B------:R-:W-:Y:S01]  /*178d0*/  FSEL R23, R23, 1.875, P4 ;  /* 0x3ff0000017177808 */ /* 0x000fe20002000000 */
[----:B-----5:R-:W-:Y:S01]  /*178e0*/  DMUL R50, R50, -660 ;  /* 0xc084a00032327828 */ /* 0x020fe20000000000 */
[----:B------:R-:W-:Y:S01]  /*178f0*/  IMAD.WIDE R26, R55, 0x108, R26 ;  /* 0x00000108371a7825 */ /* 0x000fe200078e021a */
[----:B------:R-:W-:Y:S01]  /*17900*/  BSSY.RECONVERGENT B0, `(.L_x_350) ;  /* 0x0000014000007945 */ /* 0x000fe20003800200 */
[----:B------:R-:W-:Y:S02]  /*17910*/  @!P0 CS2R R62, SRZ ;  /* 0x00000000003e8805 */ /* 0x000fe4000001ff00 */
[----:B------:R-:W-:Y:S01]  /*17920*/  DMUL R22, R18, R22 ;  /* 0x0000001612167228 */ /* 0x000fe20000000000 */
[----:B------:R-:W-:Y:S01]  /*17930*/  IMAD.MOV.U32 R56, RZ, RZ, 0x33333333 ;  /* 0x33333333ff387424 */ /* 0x000fe200078e00ff */
[----:B------:R-:W-:Y:S01]  /*17940*/  DFMA R48, R64, 5, -R48 ;  /* 0x401400004030782b */ /* 0x000fe20000000830 */
[----:B------:R-:W-:-:S05]  /*17950*/  IMAD.MOV.U32 R57, RZ, RZ, 0x400f3333 ;  /* 0x400f3333ff397424 */ /* 0x000fca00078e00ff */
[----:B------:R-:W-:-:S08]  /*17960*/  DFMA R22, R44, R22, R50 ;  /* 0x000000162c16722b */ /* 0x000fd00000000032 */
[----:B------:R-:W-:-:S08]  /*17970*/  DADD R22, -R22, R48 ;  /* 0x0000000016167229 */ /* 0x000fd00000000130 */
[----:B------:R-:W-:-:S08]  /*17980*/  DFMA R22, R22, R24, R44 ;  /* 0x000000181616722b */ /* 0x000fd0000000002c */
[----:B------:R-:W-:-:S06]  /*17990*/  DSETP.NE.AND P2, PT, |R22|, +INF , PT ;  /* 0x7ff000001600742a */ /* 0x000fcc0003f45200 */
[----:B------:R-:W-:Y:S02]  /*179a0*/  FSEL R22, R22, R44, P2 ;  /* 0x0000002c16167208 */ /* 0x000fe40001000000 */
[----:B------:R-:W-:-:S05]  /*179b0*/  FSEL R23, R23, R45, P2 ;  /* 0x0000002d17177208 */ /* 0x000fca0001000000 */
[----:B------:R0:W-:Y:S01]  /*179c0*/  STG.E.64 desc[UR4][R26.64+0x58], R22 ;  /* 0x000058161a007986 */ /* 0x0001e2000c101b04 */
[----:B------:R-:W-:Y:S05]  /*179d0*/  @P1 BRA `(.L_x_351) ;  /* 0x0000000000181947 */ /* 0x000fea0003800000 */
[----:B------:R-:W-:-:S14]  /*179e0*/  DSETP.NAN.AND P0, PT, R68, R68, PT ;  /* 0x000000444400722a */ /* 0x000fdc0003f08000 */
[----:B------:R-:W-:Y:S01]  /*179f0*/  @P0 DADD R62, R68, 2 ;  /* 0x40000000443e0429 */ /* 0x000fe20000000000 */
[----:B------:R-:W-:Y:S10]  /*17a00*/  @P0 BRA `(.L_x_351) ;  /* 0x00000000000c0947 */ /* 0x000ff40003800000 */
[----:B------:R-:W-:-:S14]  /*17a10*/  DSETP.NEU.AND P0, PT, |R68|, +INF , PT ;  /* 0x7ff000004400742a */ /* 0x000fdc0003f0d200 */
[----:B------:R-:W-:Y:S01]  /*17a20*/  @!P0 MOV R62, 0x0 ;  /* 0x00000000003e8802 */ /* 0x000fe20000000f00 */
[----:B------:R-:W-:-:S07]  /*17a30*/  @!P0 IMAD.MOV.U32 R63, RZ, RZ, 0x7ff00000 ;  /* 0x7ff00000ff3f8424 */ /* 0x000fce00078e00ff */
.L_x_351:
[----:B------:R-:W-:Y:S05]  /*17a40*/  BSYNC.RECONVERGENT B0 ;  /* 0x0000000000007941 */ /* 0x000fea0003800200 */
.L_x_350:
[----:B------:R-:W-:Y:S01]  /*17a50*/  BSSY.RECONVERGENT B0, `(.L_x_352) ;  /* 0x0000005000007945 */ /* 0x000fe20003800200 */
[----:B------:R-:W-:Y:S01]  /*17a60*/  IMAD.MOV.U32 R54, RZ, RZ, RZ ;  /* 0x000000ffff367224 */ /* 0x000fe200078e00ff */
[----:B------:R-:W-:Y:S01]  /*17a70*/  MOV R0, 0x17aa0 ;  /* 0x00017aa000007802 */ /* 0x000fe20000000f00 */
[----:B------:R-:W-:-:S07]  /*17a80*/  IMAD.MOV.U32 R55, RZ, RZ, 0x40000000 ;  /* 0x40000000ff377424 */ /* 0x000fce00078e00ff */
[----:B0-----:R-:W-:Y:S05]  /*17a90*/  CALL.REL.NOINC `($_Z12computeStateP4cellPddS0_P6cellGs$__internal_accurate_pow) ;  /* 0x0000006800fc7944 */ /* 0x001fea0003c00000 */
[----:B------:R-:W-:Y:S05]  /*17aa0*/  BSYNC.RECONVERGENT B0 ;  /* 0x0000000000007941 */ /* 0x000fea0003800200 */
.L_x_352:
[----:B------:R-:W0:Y:S01]  /*17ab0*/  MUFU.RCP64H R23, R47 ;  /* 0x0000002f00177308 */ /* 0x000e220000001800 */
[----:B------:R-:W-:Y:S01]  /*17ac0*/  IMAD.MOV.U32 R22, RZ, RZ, 0x1 ;  /* 0x00000001ff167424 */ /* 0x000fe200078e00ff */
[----:B------:R-:W-:Y:S01]  /*17ad0*/  UMOV UR6, 0x7ae147ae ;  /* 0x7ae147ae00067882 */ /* 0x000fe20000000000 */
[----:B------:R-:W-:Y:S01]  /*17ae0*/  UMOV UR7, 0x402f2e14 ;  /* 0x402f2e1400077882 */ /* 0x000fe20000000000 */
[----:B------:R-:W-:Y:S03]  /*17af0*/  BSSY.RECONVERGENT B1, `(.L_x_353) ;  /* 0x0000014000017945 */ /* 0x000fe60003800200 */
[----:B0-----:R-:W-:-:S08]  /*17b00*/  DFMA R24, -R46, R22, 1 ;  /* 0x3ff000002e18742b */ /* 0x001fd00000000116 */
[----:B------:R-:W-:-:S08]  /*17b10*/  DFMA R24, R24, R24, R24 ;  /* 0x000000181818722b */ /* 0x000fd00000000018 */
[----:B------:R-:W-:-:S08]  /*17b20*/  DFMA R24, R22, R24, R22 ;  /* 0x000000181618722b */ /* 0x000fd00000000016 */
[----:B------:R-:W-:-:S08]  /*17b30*/  DFMA R22, -R46, R24, 1 ;  /* 0x3ff000002e16742b */ /* 0x000fd00000000118 */
[----:B------:R-:W-:-:S08]  /*17b40*/  DFMA R22, R24, R22, R24 ;  /* 0x000000161816722b */ /* 0x000fd00000000018 */
[----:B------:R-:W-:-:S08]  /*17b50*/  DMUL R24, R22, UR6 ;  /* 0x0000000616187c28 */ /* 0x000fd00008000000 */
[----:B------:R-:W-:-:S08]  /*17b60*/  DFMA R26, -R46, R24, UR6 ;  /* 0x000000062e1a7e2b */ /* 0x000fd00008000118 */
[----:B------:R-:W-:Y:S02]  /*17b70*/  DFMA R22, R22, R26, R24 ;  /* 0x0000001a1616722b */ /* 0x000fe40000000018 */
[----:B------:R-:W-:-:S08]  /*17b80*/  DADD R24, R126, -R124 ;  /* 0x000000007e187229 */ /* 0x000fd0000000087c */
[----:B------:R-:W-:Y:S01]  /*17b90*/  FFMA R0, RZ, R47, R23 ;  /* 0x0000002fff007223 */ /* 0x000fe20000000017 */
[----:B------:R-:W-:-:S04]  /*17ba0*/  DMUL R58, R58, R24 ;  /* 0x000000183a3a7228 */ /* 0x000fc80000000000 */
        /* <DEDUP_REMOVED lines=8> */
.L_x_354:
[----:B------:R-:W-:Y:S05]  /*17c30*/  BSYNC.RECONVERGENT B1 ;  /* 0x0000000000017941 */ /* 0x000fea0003800200 */
.L_x_353:
[----:B------:R-:W-:Y:S01]  /*17c40*/  DADD R42, R42, 1 ;  /* 0x3ff000002a2a7429 */ /* 0x000fe20000000000 */
[----:B------:R-:W-:Y:S01]  /*17c50*/  UMOV UR6, 0x3d70a3d7 ;  /* 0x3d70a3d700067882 */ /* 0x000fe20000000000 */
[----:B------:R-:W-:Y:S01]  /*17c60*/  UMOV UR7, 0x4007d70a ;  /* 0x4007d70a00077882 */ /* 0x000fe20000000000 */
[----:B------:R-:W-:Y:S01]  /*17c70*/  BSSY.RECONVERGENT B1, `(.L_x_355) ;  /* 0x0000016000017945 */ /* 0x000fe20003800200 */
[----:B------:R-:W-:Y:S01]  /*17c80*/  DADD R54, R22, UR6 ;  /* 0x0000000616367e29 */ /* 0x000fe20008000000 */
[----:B------:R-:W-:Y:S01]  /*17c90*/  UMOV UR6, 0xe40852b4 ;  /* 0xe40852b400067882 */ /* 0x000fe20000000000 */
[----:B------:R-:W0:Y:S01]  /*17ca0*/  MUFU.RCP64H R25, R43 ;  /* 0x0000002b00197308 */ /* 0x000e220000001800 */
[----:B------:R-:W-:-:S03]  /*17cb0*/  UMOV UR7, 0x3f4e4712 ;  /* 0x3f4e471200077882 */ /* 0x000fc60000000000 */
[----:B------:R-:W-:Y:S02]  /*17cc0*/  VIADD R24, R43, 0x300402 ;  /* 0x003004022b187836 */ /* 0x000fe40000000000 */
[----:B------:R-:W-:-:S03]  /*17cd0*/  DMUL R54, R54, UR6 ;  /* 0x0000000636367c28 */ /* 0x000fc60008000000 */
[----:B------:R-:W-:Y:S01]  /*17ce0*/  FSETP.GEU.AND P0, PT, |R24|, 5.8789094863358348022e-39, PT ;  /* 0x004004021800780b */ /* 0x000fe20003f0e200 */
[----:B0-----:R-:W-:-:S08]  /*17cf0*/  DFMA R26, -R42, R24, 1 ;  /* 0x3ff000002a1a742b */ /* 0x001fd00000000118 */
[----:B------:R-:W-:-:S08]  /*17d00*/  DFMA R26, R26, R26, R26 ;  /* 0x0000001a1a1a722b */ /* 0x000fd0000000001a */
[----:B------:R-:W-:-:S08]  /*17d10*/  DFMA R26, R24, R26, R24 ;  /* 0x0000001a181a722b */ /* 0x000fd00000000018 */
[----:B------:R-:W-:-:S08]  /*17d20*/  DFMA R52, -R42, R26, 1 ;  /* 0x3ff000002a34742b */ /* 0x000fd0000000011a */
[----:B------:R-:W-:Y:S01]  /*17d30*/  DFMA R52, R26, R52, R26 ;  /* 0x000000341a34722b */ /* 0x000fe2000000001a */
[----:B------:R-:W-:Y:S10]  /*17d40*/  @P0 BRA `(.L_x_356) ;  /* 0x0000000000200947 */ /* 0x000ff40003800000 */
[----:B------:R-:W-:Y:S01]  /*17d50*/  LOP3.LUT R22, R43, 0x7fffffff, RZ, 0xc0, !PT ;  /* 0x7fffffff2b167812 */ /* 0x000fe200078ec0ff */
[----:B------:R-:W-:Y:S01]  /*17d60*/  IMAD.MOV.U32 R25, RZ, RZ, R43 ;  /* 0x000000ffff197224 */ /* 0x000fe200078e002b */
[----:B------:R-:W-:Y:S02]  /*17d70*/  MOV R24, R42 ;  /* 0x0000002a00187202 */ /* 0x000fe40000000f00 */
[----:B------:R-:W-:Y:S01]  /*17d80*/  MOV R0, 0x17db0 ;  /* 0x00017db000007802 */ /* 0x000fe20000000f00 */
[----:B------:R-:W-:-:S07]  /*17d90*/  VIADD R22, R22, 0xfff00000 ;  /* 0xfff0000016167836 */ /* 0x000fce0000000000 */
[----:B------:R-:W-:Y:S05]  /*17da0*/  CALL.REL.NOINC `($__internal_1_$__cuda_sm20_dblrcp_rn_slowpath_v3) ;  /* 0x0000005c00387944 */ /* 0x000fea0003c00000 */
[----:B------:R-:W-:Y:S02]  /*17db0*/  IMAD.MOV.U32 R52, RZ, RZ, R22 ;  /* 0x000000ffff347224 */ /* 0x000fe400078e0016 */
[----:B------:R-:W-:-:S07]  /*17dc0*/  IMAD.MOV.U32 R53, RZ, RZ, R23 ;  /* 0x000000ffff357224 */ /* 0x000fce00078e0017 */
.L_x_356:
[----:B------:R-:W-:Y:S05]  /*17dd0*/  BSYNC.RECONVERGENT B1 ;  /* 0x0000000000017941 */ /* 0x000fea0003800200 */
.L_x_355:
[----:B------:R-:W0:Y:S01]  /*17de0*/  MUFU.RCP64H R23, R15 ;  /* 0x0000000f00177308 */ /* 0x000e220000001800 */
[----:B------:R-:W-:Y:S01]  /*17df0*/  MOV R22, 0x1 ;  /* 0x0000000100167802 */ /* 0x000fe20000000f00 */
        /* <DEDUP_REMOVED lines=16> */
[----:B------:R-:W-:Y:S02]  /*17f00*/  IMAD.MOV.U32 R23, RZ, RZ, R15 ;  /* 0x000000ffff177224 */ /* 0x000fe400078e000f */
[----:B------:R-:W-:Y:S02]  /*17f10*/  IMAD.MOV.U32 R24, RZ, RZ, 0x47ae147b ;  /* 0x47ae147bff187424 */ /* 0x000fe400078e00ff */
[----:B------:R-:W-:-:S07]  /*17f20*/  IMAD.MOV.U32 R25, RZ, RZ, 0x40504ae1 ;  /* 0x40504ae1ff197424 */ /* 0x000fce00078e00ff */
[----:B------:R-:W-:Y:S05]  /*17f30*/  CALL.REL.NOINC `($__internal_2_$__cuda_sm20_div_rn_f64_full) ;  /* 0x0000005c00807944 */ /* 0x000fea0003c00000 */
.L_x_358:
[----:B------:R-:W-:Y:S05]  /*17f40*/  BSYNC.RECONVERGENT B1 ;  /* 0x0000000000017941 */ /* 0x000fea0003800200 */
.L_x_357:
        /* <DEDUP_REMOVED lines=8> */
[----:B------:R-:W-:Y:S02]  /*17fd0*/  IADD3 R14, PT, PT, R25, 0x300402, RZ ;  /* 0x00300402190e7810 */ /* 0x000fe40007ffe0ff */
[----:B------:R-:W-:Y:S02]  /*17fe0*/  DMUL R50, R50, UR6 ;  /* 0x0000000632327c28 */ /* 0x000fe40008000000 */
[----:B------:R-:W-:Y:S02]  /*17ff0*/  FSETP.GEU.AND P0, PT, |R14|, 5.8789094863358348022e-39, PT ;  /* 0x004004020e00780b */ /* 0x000fe40003f0e200 */
[----:B0-----:R-:W-:-:S08]  /*18000*/  DFMA R16, -R24, R14, 1 ;  /* 0x3ff000001810742b */ /* 0x001fd0000000010e */
[----:B------:R-:W-:-:S08]  /*18010*/  DFMA R16, R16, R16, R16 ;  /* 0x000000101010722b */ /* 0x000fd00000000010 */
[----:B------:R-:W-:-:S08]  /*18020*/  DFMA R16, R14, R16, R14 ;  /* 0x000000100e10722b */ /* 0x000fd0000000000e */
[----:B------:R-:W-:-:S08]  /*18030*/  DFMA R48, -R24, R16, 1 ;  /* 0x3ff000001830742b */ /* 0x000fd00000000110 */
[----:B------:R-:W-:Y:S01]  /*18040*/  DFMA R48, R16, R48, R16 ;  /* 0x000000301030722b */ /* 0x000fe20000000010 */
[----:B------:R-:W-:Y:S10]  /*18050*/  @P0 BRA `(.L_x_360) ;  /* 0x0000000000180947 */ /* 0x000ff40003800000 */
[----:B------:R-:W-:Y:S02]  /*18060*/  LOP3.LUT R22, R25, 0x7fffffff, RZ, 0xc0, !PT ;  /* 0x7fffffff19167812 */ /* 0x000fe400078ec0ff */
[----:B------:R-:W-:-:S03]  /*18070*/  MOV R0, 0x180a0 ;  /* 0x000180a000007802 */ /* 0x000fc60000000f00 */
[----:B------:R-:W-:-:S07]  /*18080*/  VIADD R22, R22, 0xfff00000 ;  /* 0xfff0000016167836 */ /* 0x000fce0000000000 */
[----:B------:R-:W-:Y:S05]  /*18090*/  CALL.REL.NOINC `($__internal_1_$__cuda_sm20_dblrcp_rn_slowpath_v3) ;  /* 0x00000058007c7944 */ /* 0x000fea0003c00000 */
[----:B------:R-:W-:Y:S02]  /*180a0*/  IMAD.MOV.U32 R48, RZ, RZ, R22 ;  /* 0x000000ffff307224 */ /* 0x000fe400078e0016 */
[----:B------:R-:W-:-:S07]  /*180b0*/  IMAD.MOV.U32 R49, RZ, RZ, R23 ;  /* 0x000000ffff317224 */ /* 0x000fce00078e0017 */
.L_x_360:
[----:B------:R-:W-:Y:S05]  /*180c0*/  BSYNC.RECONVERGENT B1 ;  /* 0x0000000000017941 */ /* 0x000fea0003800200 */
.L_x_359:
[----:B------:R-:W0:Y:S01]  /*180d0*/  MUFU.RCP64H R15, 5.4689997341483831406e-05 ;  /* 0x3f0cac5e000f7908 */ /* 0x000e220000001800 */
[----:B------:R-:W-:Y:S01]  /*180e0*/  IMAD.MOV.U32 R22, RZ, RZ, 0x1762723b ;  /* 0x1762723bff167424 */ /* 0x000fe200078e00ff */
[----:B------:R-:W-:Y:S01]  /*180f0*/  MOV R23, 0x3f0cac5e ;  /* 0x3f0cac5e00177802 */ /* 0x000fe20000000f00 */
[----:B------:R-:W-:Y:S01]  /*18100*/  IMAD.MOV.U32 R14, RZ, RZ, 0x1 ;  /* 0x00000001ff0e7424 */ /* 0x000fe200078e00ff */
[----:B------:R-:W-:Y:S01]  /*18110*/  DADD R24, R124, -R122 ;  /* 0x000000007c187229 */ /* 0x000fe2000000087a */
[----:B------:R-:W-:Y:S09]  /*18120*/  BSSY.RECONVERGENT B1, `(.L_x_361) ;  /* 0x0000013000017945 */ /* 0x000ff20003800200 */
[----:B------:R-:W-:Y:S01]  /*18130*/  FSETP.GEU.AND P1, PT, |R25|, 6.5827683646048100446e-37, PT ;  /* 0x036000001900780b */ /* 0x000fe20003f2e200 */
[----:B0-----:R-:W-:-:S08]  /*18140*/  DFMA R16, R14, -R22, 1 ;  /* 0x3ff000000e10742b */ /* 0x001fd00000000816 */
[----:B------:R-:W-:-:S08]  /*18150*/  DFMA R16, R16, R16, R16 ;  /* 0x000000101010722b */ /* 0x000fd00000000010 */
[----:B------:R-:W-:-:S08]  /*18160*/  DFMA R16, R14, R16, R14 ;  /* 0x000000100e10722b */ /* 0x000fd0000000000e */
[----:B------:R-:W-:-:S08]  /*18170*/  DFMA R14, R16, -R22, 1 ;  /* 0x3ff00000100e742b */ /* 0x000fd00000000816 */
[----:B------:R-:W-:-:S08]  /*18180*/  DFMA R14, R16, R14, R16 ;  /* 0x0000000e100e722b */ /* 0x000fd00000000010 */
[----:B------:R-:W-:-:S08]  /*18190*/  DMUL R16, R24, R14 ;  /* 0x0000000e18107228 */ /* 0x000fd00000000000 */
[----:B------:R-:W-:-:S08]  /*181a0*/  DFMA R22, R16, -R22, R24 ;  /* 0x800000161016722b */ /* 0x000fd00000000018 */
[----:B------:R-:W-:-:S10]  /*181b0*/  DFMA R16, R14, R22, R16 ;  /* 0x000000160e10722b */ /* 0x000fd40000000010 */
[----:B------:R-:W-:-:S05]  /*181c0*/  FFMA R0, RZ, 0.54950511455535888672, R17 ;  /* 0x3f0cac5eff007823 */ /* 0x000fca0000000011 */
[----:B------:R-:W-:-:S13]  /*181d0*/  FSETP.GT.AND P0, PT, |R0|, 1.469367938527859385e-39, PT ;  /* 0x001000000000780b */ /* 0x000fda0003f04200 */
[----:B------:R-:W-:Y:S05]  /*181e0*/  @P0 BRA P1, `(.L_x_362) ;  /* 0x0000000000180947 */ /* 0x000fea0000800000 */
[----:B------:R-:W-:Y:S01]  /*181f0*/  IMAD.MOV.U32 R22, RZ, RZ, 0x1762723b ;  /* 0x1762723bff167424 */ /* 0x000fe200078e00ff */
[----:B------:R-:W-:Y:S01]  /*18200*/  MOV R0, 0x18230 ;  /* 0x0001823000007802 */ /* 0x000fe20000000f00 */
[----:B------:R-:W-:-:S07]  /*18210*/  IMAD.MOV.U32 R23, RZ, RZ, 0x3f0cac5e ;  /* 0x3f0cac5eff177424 */ /* 0x000fce00078e00ff */
[----:B------:R-:W-:Y:S05]  /*18220*/  CALL.REL.NOINC `($__internal_2_$__cuda_sm20_div_rn_f64_full) ;  /* 0x0000005800c47944 */ /* 0x000fea0003c00000 */
[----:B------:R-:W-:Y:S01]  /*18230*/  IMAD.MOV.U32 R16, RZ, RZ, R22 ;  /* 0x000000ffff107224 */ /* 0x000fe200078e0016 */
[----:B------:R-:W-:-:S07]  /*18240*/  MOV R17, R23 ;  /* 0x0000001700117202 */ /* 0x000fce0000000f00 */
.L_x_362:
[----:B------:R-:W-:Y:S05]  /*18250*/  BSYNC.RECONVERGENT B1 ;  /* 0x0000000000017941 */ /* 0x000fea0003800200 */
.L_x_361:
[----:B------:R-:W-:Y:S01]  /*18260*/  DADD R24, R12, 1 ;  /* 0x3ff000000c187429 */ /* 0x000fe20000000000 */
[----:B------:R-:W-:Y:S01]  /*18270*/  BSSY.RECONVERGENT B1, `(.L_x_363) ;  /* 0x0000016000017945 */ /* 0x000fe20003800200 */
[----:B------:R-:W-:-:S04]  /*18280*/  IMAD.MOV.U32 R12, RZ, RZ, 0x1 ;  /* 0x00000001ff0c7424 */ /* 0x000fc800078e00ff */
        /* <DEDUP_REMOVED lines=20> */
.L_x_364:
[----:B------:R-:W-:Y:S05]  /*183d0*/  BSYNC.RECONVERGENT B1 ;  /* 0x0000000000017941 */ /* 0x000fea0003800200 */
.L_x_363:
[----:B------:R-:W0:Y:S01]  /*183e0*/  MUFU.RCP64H R13, 0.039999991655349731445 ;  /* 0x3fa47ae1000d7908 */ /* 0x000e220000001800 */
[----:B------:R-:W-:Y:S01]  /*183f0*/  IMAD.MOV.U32 R26, RZ, RZ, 0x47ae147b ;  /* 0x47ae147bff1a7424 */ /* 0x000fe200078e00ff */
[----:B------:R-:W-:Y:S01]  /*18400*/  MOV R12, 0x1 ;  /* 0x00000001000c7802 */ /* 0x000fe20000000f00 */
[----:B------:R-:W-:Y:S01]  /*18410*/  IMAD.MOV.U32 R27, RZ, RZ, 0x3fa47ae1 ;  /* 0x3fa47ae1ff1b7424 */ /* 0x000fe200078e00ff */
[----:B------:R-:W-:Y:S01]  /*18420*/  DADD R24, -R126, R10 ;  /* 0x000000007e187229 */ /* 0x000fe2000000010a */
        /* <DEDUP_REMOVED lines=10> */
[----:B------:R-:W-:-:S05]  /*184d0*/  FFMA R0, RZ, 1.2849999666213989258, R13 ;  /* 0x3fa47ae1ff007823 */ /* 0x000fca000000000d */
        /* <DEDUP_REMOVED lines=8> */
.L_x_366:
[----:B------:R-:W-:Y:S05]  /*18560*/  BSYNC.RECONVERGENT B1 ;  /* 0x0000000000017941 */ /* 0x000fea0003800200 */
.L_x_365:
[----:B------:R-:W-:Y:S01]  /*18570*/  DADD R24, R8, 1 ;  /* 0x3ff0000008187429 */ /* 0x000fe20000000000 */
[----:B------:R-:W-:Y:S05]  /*18580*/  BSSY.RECONVERGENT B1, `(.L_x_367) ;  /* 0x0000010000017945 */ /* 0x000fea0003800200 */
[----:B------:R-:W0:Y:S04]  /*18590*/  MUFU.RCP64H R9, R25 ;  /* 0x0000001900097308 */ /* 0x000e280000001800 */
[----:B------:R-:W-:-:S04]  /*185a0*/  IADD3 R8, PT, PT, R25, 0x300402, RZ ;  /* 0x0030040219087810 */ /* 0x000fc80007ffe0ff */
        /* <DEDUP_REMOVED lines=13> */
.L_x_368:
[----:B------:R-:W-:Y:S05]  /*18680*/  BSYNC.RECONVERGENT B1 ;  /* 0x0000000000017941 */ /* 0x000fea0003800200 */
.L_x_367:
        /* <DEDUP_REMOVED lines=19> */
[----:B------:R-:W-:Y:S02]  /*187c0*/  IMAD.MOV.U32 R24, RZ, RZ, -0x2d0e5604 ;  /* 0xd2f1a9fcff187424 */ /* 0x000fe400078e00ff */
[----:B------:R-:W-:-:S07]  /*187d0*/  IMAD.MOV.U32 R25, RZ, RZ, 0x3f50624d ;  /* 0x3f50624dff197424 */ /* 0x000fce00078e00ff */
[----:B------:R-:W-:Y:S05]  /*187e0*/  CALL.REL.NOINC `($__internal_2_$__cuda_sm20_div_rn_f64_full) ;  /* 0x0000005400547944 */ /* 0x000fea0003c00000 */
[----:B------:R-:W-:Y:S01]  /*187f0*/  IMAD.MOV.U32 R10, RZ, RZ, R22 ;  /* 0x000000ffff0a7224 */ /* 0x000fe200078e0016 */
[----:B------:R-:W-:-:S07]  /*18800*/  MOV R11, R23 ;  /* 0x00000017000b7202 */ /* 0x000fce0000000f00 */
.L_x_370:
[----:B------:R-:W-:Y:S05]  /*18810*/  BSYNC.RECONVERGENT B1 ;  /* 0x0000000000017941 */ /* 0x000fea0003800200 */
.L_x_369:
[----:B------:R-:W-:Y:S01]  /*18820*/  UMOV UR6, 0xf23033a4 ;  /* 0xf23033a400067882 */ /* 0x000fe20000000000 */
[----:B------:R-:W-:Y:S01]  /*18830*/  UMOV UR7, 0x3f3626b2 ;  /* 0x3f3626b200077882 */ /* 0x000fe20000000000 */
[----:B------:R-:W-:Y:S01]  /*18840*/  IMAD.MOV.U32 R6, RZ, RZ, 0x1 ;  /* 0x00000001ff067424 */ /* 0x000fe200078e00ff */
[----:B------:R-:W-:Y:S01]  /*18850*/  DADD R22, R124, UR6 ;  /* 0x000000067c167e29 */ /* 0x000fe20008000000 */
[----:B------:R-:W-:Y:S05]  /*18860*/  BSSY.RECONVERGENT B1, `(.L_x_371) ;  /* 0x0000013000017945 */ /* 0x000fea0003800200 */
        /* <DEDUP_REMOVED lines=12> */
[----:B------:R-:W-:Y:S01]  /*18930*/  IMAD.MOV.U32 R24, RZ, RZ, -0xdcfcc5c ;  /* 0xf23033a4ff187424 */ /* 0x000fe200078e00ff */
[----:B------:R-:W-:Y:S01]  /*18940*/  MOV R0, 0x18970 ;  /* 0x0001897000007802 */ /* 0x000fe20000000f00 */
[----:B------:R-:W-:-:S07]  /*18950*/  IMAD.MOV.U32 R25, RZ, RZ, 0x3f3626b2 ;  /* 0x3f3626b2ff197424 */ /* 0x000fce00078e00ff */
[----:B------:R-:W-:Y:S05]  /*18960*/  CALL.REL.NOINC `($__internal_2_$__cuda_sm20_div_rn_f64_full) ;  /* 0x0000005000f47944 */ /* 0x000fea0003c00000 */
[----:B------:R-:W-:Y:S01]  /*18970*/  IMAD.MOV.U32 R8, RZ, RZ, R22 ;  /* 0x000000ffff087224 */ /* 0x000fe200078e0016 */
[----:B------:R-:W-:-:S07]  /*18980*/  MOV R9, R23 ;  /* 0x0000001700097202 */ /* 0x000fce0000000f00 */
.L_x_372:
[----:B------:R-:W-:Y:S05]  /*18990*/  BSYNC.RECONVERGENT B1 ;  /* 0x0000000000017941 */ /* 0x000fea0003800200 */
.L_x_371:
[----:B------:R-:W0:Y:S01]  /*189a0*/  MUFU.RCP64H R7, 0.007499996572732925415 ;  /* 0x3f7eb85100077908 */ /* 0x000e220000001800 */
[----:B------:R-:W-:Y:S01]  /*189b0*/  IMAD.MOV.U32 R24, RZ, RZ, -0x147ae148 ;  /* 0xeb851eb8ff187424 */ /* 0x000fe200078e00ff */
[----:B------:R-:W-:Y:S01]  /*189c0*/  UMOV UR6, 0xd2f1a9fc ;  /* 0xd2f1a9fc00067882 */ /* 0x000fe20000000000 */
[----:B------:R-:W-:Y:S01]  /*189d0*/  IMAD.MOV.U32 R25, RZ, RZ, 0x3f7eb851 ;  /* 0x3f7eb851ff197424 */ /* 0x000fe200078e00ff */
[----:B------:R-:W-:Y:S01]  /*189e0*/  UMOV UR7, 0x3f50624d ;  /* 0x3f50624d00077882 */ /* 0x000fe20000000000 */
[----:B------:R-:W-:Y:S01]  /*189f0*/  IMAD.MOV.U32 R6, RZ, RZ, 0x1 ;  /* 0x00000001ff067424 */ /* 0x000fe200078e00ff */
[----:B------:R-:W-:Y:S01]  /*18a00*/  DMUL R26, R8, UR6 ;  /* 0x00000006081a7c28 */ /* 0x000fe20008000000 */
        /* <DEDUP_REMOVED lines=10> */
[----:B------:R-:W-:-:S05]  /*18ab0*/  FFMA R0, RZ, 0.99499994516372680664, R7 ;  /* 0x3f7eb851ff007823 */ /* 0x000fca0000000007 */
[----:B------:R-:W-:-:S13]  /*18ac0*/  FSETP.GT.AND P0, PT, |R0|, 1.469367938527859385e-39, PT ;  /* 0x001000000000780b */ /* 0x000fda0003f04200 */
[----:B------:R-:W-:Y:S05]  /*18ad0*/  @P0 BRA P1, `(.L_x_374) ;  /* 0x0000000000200947 */ /* 0x000fea0000800000 */
[----:B------:R-:W-:Y:S01]  /*18ae0*/  IMAD.MOV.U32 R24, RZ, RZ, R26 ;  /* 0x000000ffff187224 */ /* 0x000fe200078e001a */
[----:B------:R-:W-:Y:S01]  /*18af0*/  MOV R25, R27 ;  /* 0x0000001b00197202 */ /* 0x000fe20000000f00 */
[----:B------:R-:W-:Y:S01]  /*18b00*/  IMAD.MOV.U32 R22, RZ, RZ, -0x147ae148 ;  /* 0xeb851eb8ff167424 */ /* 0x000fe200078e00ff */
[----:B------:R-:W-:Y:S01]  /*18b10*/  MOV R0, 0x18b40 ;  /* 0x00018b4000007802 */ /* 0x000fe20000000f00 */
[----:B------:R-:W-:-:S07]  /*18b20*/  IMAD.MOV.U32 R23, RZ, RZ, 0x3f7eb851 ;  /* 0x3f7eb851ff177424 */ /* 0x000fce00078e00ff */
[----:B------:R-:W-:Y:S05]  /*18b30*/  CALL.REL.NOINC `($__internal_2_$__cuda_sm20_div_rn_f64_full) ;  /* 0x0000005000807944 */ /* 0x000fea0003c00000 */
[----:B------:R-:W-:Y:S02]  /*18b40*/  IMAD.MOV.U32 R6, RZ, RZ, R22 ;  /* 0x000000ffff067224 */ /* 0x000fe400078e0016 */
[----:B------:R-:W-:-:S07]  /*18b50*/  IMAD.MOV.U32 R7, RZ, RZ, R23 ;  /* 0x000000ffff077224 */ /* 0x000fce00078e0017 */
.L_x_374:
[----:B------:R-:W-:Y:S05]  /*18b60*/  BSYNC.RECONVERGENT B1 ;  /* 0x0000000000017941 */ /* 0x000fea0003800200 */
.L_x_373:
        /* <DEDUP_REMOVED lines=13> */
[----:B------:R-:W-:Y:S01]  /*18c40*/  MOV R0, 0x18c80 ;  /* 0x00018c8000007802 */ /* 0x000fe20000000f00 */
[----:B------:R-:W-:Y:S02]  /*18c50*/  IMAD.MOV.U32 R25, RZ, RZ, R41 ;  /* 0x000000ffff197224 */ /* 0x000fe400078e0029 */
[----:B------:R-:W-:-:S07]  /*18c60*/  VIADD R22, R22, 0xfff00000 ;  /* 0xfff0000016167836 */ /* 0x000fce0000000000 */
[----:B------:R-:W-:Y:S05]  /*18c70*/  CALL.REL.NOINC `($__internal_1_$__cuda_sm20_dblrcp_rn_slowpath_v3) ;  /* 0x0000004c00847944 */ /* 0x000fea0003c00000 */
[----:B------:R-:W-:Y:S01]  /*18c80*/  IMAD.MOV.U32 R44, RZ, RZ, R22 ;  /* 0x000000ffff2c7224 */ /* 0x000fe200078e0016 */
[----:B------:R-:W-:-:S07]  /*18c90*/  MOV R45, R23 ;  /* 0x00000017002d7202 */ /* 0x000fce0000000f00 */
.L_x_376:
[----:B------:R-:W-:Y:S05]  /*18ca0*/  BSYNC.RECONVERGENT B1 ;  /* 0x0000000000017941 */ /* 0x000fea0003800200 */
.L_x_375:
[----:B------:R-:W-:Y:S01]  /*18cb0*/  DADD R38, R38, 1 ;  /* 0x3ff0000026267429 */ /* 0x000fe20000000000 */
[----:B------:R-:W-:Y:S01]  /*18cc0*/  IMAD.MOV.U32 R42, RZ, RZ, 0x66666666 ;  /* 0x66666666ff2a7424 */ /* 0x000fe200078e00ff */
[----:B------:R-:W-:Y:S01]  /*18cd0*/  UMOV UR6, 0x0 ;  /* 0x0000000000067882 */ /* 0x000fe20000000000 */
[----:B------:R-:W-:Y:S01]  /*18ce0*/  IMAD.MOV.U32 R43, RZ, RZ, 0x40462666 ;  /* 0x40462666ff2b7424 */ /* 0x000fe200078e00ff */
[----:B------:R-:W-:Y:S01]  /*18cf0*/  UMOV UR7, 0x406cc000 ;  /* 0x406cc00000077882 */ /* 0x000fe20000000000 */
[----:B------:R-:W-:Y:S01]  /*18d00*/  BSSY.RECONVERGENT B1, `(.L_x_377) ;  /* 0x0000016000017945 */ /* 0x000fe20003800200 */
[----:B------:R-:W0:Y:S03]  /*18d10*/  MUFU.RCP64H R23, R39 ;  /* 0x0000002700177308 */ /* 0x000e260000001800 */
[----:B------:R-:W-:Y:S01]  /*18d20*/  DFMA R42, R4, UR6, R42 ;  /* 0x00000006042a7c2b */ /* 0x000fe2000800002a */
[----:B------:R-:W-:Y:S01]  /*18d30*/  VIADD R22, R39, 0x300402 ;  /* 0x0030040227167836 */ /* 0x000fe20000000000 */
[----:B------:R-:W-:Y:S01]  /*18d40*/  UMOV UR6, 0xd2f1a9fc ;  /* 0xd2f1a9fc00067882 */ /* 0x000fe20000000000 */
[----:B------:R-:W-:-:S03]  /*18d50*/  UMOV UR7, 0x3f50624d ;  /* 0x3f50624d00077882 */ /* 0x000fc60000000000 */
[----:B------:R-:W-:Y:S02]  /*18d60*/  FSETP.GEU.AND P0, PT, |R22|, 5.8789094863358348022e-39, PT ;  /* 0x004004021600780b */ /* 0x000fe40003f0e200 */
[----:B------:R-:W-:Y:S02]  /*18d70*/  DMUL R42, R42, UR6 ;  /* 0x000000062a2a7c28 */ /* 0x000fe40008000000 */
        /* <DEDUP_REMOVED lines=14> */
.L_x_378:
[----:B------:R-:W-:Y:S05]  /*18e60*/  BSYNC.RECONVERGENT B1 ;  /* 0x0000000000017941 */ /* 0x000fea0003800200 */
.L_x_377:
        /* <DEDUP_REMOVED lines=24> */
.L_x_380:
[----:B------:R-:W-:Y:S05]  /*18ff0*/  BSYNC.RECONVERGENT B1 ;  /* 0x0000000000017941 */ /* 0x000fea0003800200 */
.L_x_379:
[----:B------:R-:W-:Y:S01]  /*19000*/  DADD R36, R36, 1 ;  /* 0x3ff0000024247429 */ /* 0x000fe20000000000 */
[----:B------:R-:W-:Y:S05]  /*19010*/  BSSY.RECONVERGENT B1, `(.L_x_381) ;  /* 0x0000012000017945 */ /* 0x000fea0003800200 */
[----:B------:R-:W0:Y:S04]  /*19020*/  MUFU.RCP64H R23, R37 ;  /* 0x0000002500177308 */ /* 0x000e280000001800 */
[----:B------:R-:W-:-:S05]  /*19030*/  VIADD R22, R37, 0x300402 ;  /* 0x0030040225167836 */ /* 0x000fca0000000000 */
        /* <DEDUP_REMOVED lines=13> */
[----:B------:R-:W-:Y:S01]  /*19110*/  MOV R38, R22 ;  /* 0x0000001600267202 */ /* 0x000fe20000000f00 */
[----:B------:R-:W-:-:S07]  /*19120*/  IMAD.MOV.U32 R39, RZ, RZ, R23 ;  /* 0x000000ffff277224 */ /* 0x000fce00078e0017 */
.L_x_382:
[----:B------:R-:W-:Y:S05]  /*19130*/  BSYNC.RECONVERGENT B1 ;  /* 0x0000000000017941 */ /* 0x000fea0003800200 */
.L_x_381:
[----:B------:R-:W0:Y:S01]  /*19140*/  MUFU.RCP64H R23, R33 ;  /* 0x0000002100177308 */ /* 0x000e220000001800 */
[----:B------:R-:W-:Y:S01]  /*19150*/  VIADD R22, R33, 0x300402 ;  /* 0x0030040221167836 */ /* 0x000fe20000000000 */
[----:B------:R-:W-:Y:S04]  /*19160*/  BSSY.RECONVERGENT B1, `(.L_x_383) ;  /* 0x000000e000017945 */ /* 0x000fe80003800200 */
        /* <DEDUP_REMOVED lines=10> */
[----:B------:R-:W-:Y:S01]  /*19210*/  IMAD.MOV.U32 R25, RZ, RZ, R33 ;  /* 0x000000ffff197224 */ /* 0x000fe200078e0021 */
[----:B------:R-:W-:-:S07]  /*19220*/  IADD3 R22, PT, PT, R22, -0x100000, RZ ;  /* 0xfff0000016167810 */ /* 0x000fce0007ffe0ff */
[----:B------:R-:W-:Y:S05]  /*19230*/  CALL.REL.NOINC `($__internal_1_$__cuda_sm20_dblrcp_rn_slowpath_v3) ;  /* 0x0000004800147944 */ /* 0x000fea0003c00000 */
.L_x_384:
[----:B------:R-:W-:Y:S05]  /*19240*/  BSYNC.RECONVERGENT B1 ;  /* 0x0000000000017941 */ /* 0x000fea0003800200 */
.L_x_383:
[----:B------:R-:W0:Y:S01]  /*19250*/  MUFU.RCP64H R25, R95 ;  /* 0x0000005f00197308 */ /* 0x000e220000001800 */
[----:B------:R-:W-:Y:S01]  /*19260*/  VIADD R24, R95, 0x300402 ;  /* 0x003004025f187836 */ /* 0x000fe20000000000 */
[----:B------:R-:W-:Y:S01]  /*19270*/  BSSY.RECONVERGENT B1, `(.L_x_385) ;  /* 0x0000011000017945 */ /* 0x000fe20003800200 */
[----:B------:R-:W-:-:S03]  /*19280*/  DADD R36, RZ, R22 ;  /* 0x00000000ff247229 */ /* 0x000fc60000000016 */
        /* <DEDUP_REMOVED lines=15> */
.L_x_386:
[----:B------:R-:W-:Y:S05]  /*19380*/  BSYNC.RECONVERGENT B1 ;  /* 0x0000000000017941 */ /* 0x000fea0003800200 */
.L_x_385:
        /* <DEDUP_REMOVED lines=15> */
[----:B------:R-:W-:Y:S01]  /*19480*/  IMAD.MOV.U32 R32, RZ, RZ, R22 ;  /* 0x000000ffff207224 */ /* 0x000fe200078e0016 */
[----:B------:R-:W-:-:S07]  /*19490*/  MOV R33, R23 ;  /* 0x0000001700217202 */ /* 0x000fce0000000f00 */
.L_x_388:
[----:B------:R-:W-:Y:S05]  /*194a0*/  BSYNC.RECONVERGENT B1 ;  /* 0x0000000000017941 */ /* 0x000fea0003800200 */
.L_x_387:
        /* <DEDUP_REMOVED lines=22> */
[----:B------:R-:W-:Y:S02]  /*19610*/  IMAD.MOV.U32 R2, RZ, RZ, R22 ;  /* 0x000000ffff027224 */ /* 0x000fe400078e0016 */
[----:B------:R-:W-:-:S07]  /*19620*/  IMAD.MOV.U32 R3, RZ, RZ, R23 ;  /* 0x000000ffff037224 */ /* 0x000fce00078e0017 */
.L_x_390:
[----:B------:R-:W-:Y:S05]  /*19630*/  BSYNC.RECONVERGENT B1 ;  /* 0x0000000000017941 */ /* 0x000fea0003800200 */
.L_x_389:
        /* <DEDUP_REMOVED lines=18> */
.L_x_392:
[----:B------:R-:W-:Y:S05]  /*19760*/  BSYNC.RECONVERGENT B1 ;  /* 0x0000000000017941 */ /* 0x000fea0003800200 */
.L_x_391:
        /* <DEDUP_REMOVED lines=18> */
.L_x_394:
[----:B------:R-:W-:Y:S05]  /*19890*/  BSYNC.RECONVERGENT B1 ;  /* 0x0000000000017941 */ /* 0x000fea0003800200 */
.L_x_393:
        /* <DEDUP_REMOVED lines=19> */
.L_x_396:
[----:B------:R-:W-:Y:S05]  /*199d0*/  BSYNC.RECONVERGENT B1 ;  /* 0x0000000000017941 */ /* 0x000fea0003800200 */
.L_x_395:
        /* <DEDUP_REMOVED lines=17> */
.L_x_398:
[----:B------:R-:W-:Y:S05]  /*19af0*/  BSYNC.RECONVERGENT B1 ;  /* 0x0000000000017941 */ /* 0x000fea0003800200 */
.L_x_397:
[----:B------:R-:W0:Y:S01]  /*19b00*/  MUFU.RSQ64H R25, R23 ;  /* 0x0000001700197308 */ /* 0x000e220000001c00 */
[----:B------:R-:W-:Y:S01]  /*19b10*/  IADD3 R24, PT, PT, R23, -0x3500000, RZ ;  /* 0xfcb0000017187810 */ /* 0x000fe20007ffe0ff */
[----:B------:R-:W-:Y:S01]  /*19b20*/  IMAD.MOV.U32 R70, RZ, RZ, 0x0 ;  /* 0x00000000ff467424 */ /* 0x000fe200078e00ff */
[----:B------:R-:W-:Y:S01]  /*19b30*/  BSSY.RECONVERGENT B0, `(.L_x_399) ;  /* 0x0000010000007945 */ /* 0x000fe20003800200 */
[----:B------:R-:W-:Y:S01]  /*19b40*/  IMAD.MOV.U32 R71, RZ, RZ, 0x3fd80000 ;  /* 0x3fd80000ff477424 */ /* 0x000fe200078e00ff */
[----:B------:R-:W-:Y:S02]  /*19b50*/  ISETP.GE.U32.AND P0, PT, R24, 0x7ca00000, PT ;  /* 0x7ca000001800780c */ /* 0x000fe40003f06070 */
[----:B0-----:R-:W-:-:S08]  /*19b60*/  DMUL R26, R24, R24 ;  /* 0x00000018181a7228 */ /* 0x001fd00000000000 */
[----:B------:R-:W-:-:S08]  /*19b70*/  DFMA R26, -R26, R22, 1 ;  /* 0x3ff000001a1a742b */ /* 0x000fd00000000116 */
[----:B------:R-:W-:Y:S02]  /*19b80*/  DFMA R70, R26, R70, 0.5 ;  /* 0x3fe000001a46742b */ /* 0x000fe40000000046 */
[----:B------:R-:W-:-:S08]  /*19b90*/  DMUL R26, R24, R26 ;  /* 0x0000001a181a7228 */ /* 0x000fd00000000000 */
[----:B------:R-:W-:-:S08]  /*19ba0*/  DFMA R70, R70, R26, R24 ;  /* 0x0000001a4646722b */ /* 0x000fd00000000018 */
[----:B------:R-:W-:Y:S02]  /*19bb0*/  DMUL R128, R70, R22 ;  /* 0x0000001646807228 */ /* 0x000fe40000000000 */
[----:B------:R-:W-:Y:S02]  /*19bc0*/  VIADD R27, R71, 0xfff00000 ;  /* 0xfff00000471b7836 */ /* 0x000fe40000000000 */
[----:B------:R-:W-:-:S04]  /*19bd0*/  IMAD.MOV.U32 R26, RZ, RZ, R70 ;  /* 0x000000ffff1a7224 */ /* 0x000fc800078e0046 */
[----:B------:R-:W-:-:S08]  /*19be0*/  DFMA R130, R128, -R128, R22 ;  /* 0x800000808082722b */ /* 0x000fd00000000016 */
[----:B------:R-:W-:Y:S01]  /*19bf0*/  DFMA R134, R130, R26, R128 ;  /* 0x0000001a8286722b */ /* 0x000fe20000000080 */
[----:B------:R-:W-:Y:S10]  /*19c00*/  @!P0 BRA `(.L_x_400) ;  /* 0x0000000000088947 */ /* 0x000ff40003800000 */
[----:B------:R-:W-:-:S07]  /*19c10*/  MOV R0, 0x19c30 ;  /* 0x00019c3000007802 */ /* 0x000fce0000000f00 */
[----:B------:R-:W-:Y:S05]  /*19c20*/  CALL.REL.NOINC `($__internal_3_$__cuda_sm20_dsqrt_rn_f64_mediumpath_v1) ;  /* 0x0000004400dc7944 */ /* 0x000fea0003c00000 */
.L_x_400:
[----:B------:R-:W-:Y:S05]  /*19c30*/  BSYNC.RECONVERGENT B0 ;  /* 0x0000000000007941 */ /* 0x000fea0003800200 */
.L_x_399:
[----:B------:R-:W0:Y:S01]  /*19c40*/  MUFU.RCP64H R23, R93 ;  /* 0x0000005d00177308 */ /* 0x000e220000001800 */
[----:B------:R-:W-:Y:S01]  /*19c50*/  IADD3 R22, PT, PT, R93, 0x300402, RZ ;  /* 0x003004025d167810 */ /* 0x000fe20007ffe0ff */
[----:B------:R-:W-:Y:S03]  /*19c60*/  BSSY.RECONVERGENT B1, `(.L_x_401) ;  /* 0x0000010000017945 */ /* 0x000fe60003800200 */
        /* <DEDUP_REMOVED lines=15> */
.L_x_402:
[----:B------:R-:W-:Y:S05]  /*19d60*/  BSYNC.RECONVERGENT B1 ;  /* 0x0000000000017941 */ /* 0x000fea0003800200 */
.L_x_401:
        /* <DEDUP_REMOVED lines=19> */
.L_x_404:
[----:B------:R-:W-:Y:S05]  /*19ea0*/  BSYNC.RECONVERGENT B1 ;  /* 0x0000000000017941 */ /* 0x000fea0003800200 */
.L_x_403:
        /* <DEDUP_REMOVED lines=23> */
.L_x_406:
[----:B------:R-:W-:Y:S05]  /*1a020*/  BSYNC.RECONVERGENT B1 ;  /* 0x0000000000017941 */ /* 0x000fea0003800200 */
.L_x_405:
[----:B------:R-:W-:Y:S01]  /*1a030*/  DADD R92, R76, 1 ;  /* 0x3ff000004c5c7429 */ /* 0x000fe20000000000 */
[----:B------:R-:W-:Y:S01]  /*1a040*/  UMOV UR6, 0xd2f1a9fc ;  /* 0xd2f1a9fc00067882 */ /* 0x000fe20000000000 */
[----:B------:R-:W-:Y:S01]  /*1a050*/  UMOV UR7, 0x3f40624d ;  /* 0x3f40624d00077882 */ /* 0x000fe20000000000 */
[----:B------:R-:W-:Y:S01]  /*1a060*/  BSSY.RECONVERGENT B1, `(.L_x_407) ;  /* 0x0000013000017945 */ /* 0x000fe20003800200 */
[----:B------:R-:W-:Y:S02]  /*1a070*/  DADD R76, R22, UR6 ;  /* 0x00000006164c7e29 */ /* 0x000fe40008000000 */
        /* <DEDUP_REMOVED lines=15> */
[----:B------:R-:W-:Y:S02]  /*1a170*/  IMAD.MOV.U32 R74, RZ, RZ, R22 ;  /* 0x000000ffff4a7224 */ /* 0x000fe400078e0016 */
[----:B------:R-:W-:-:S07]  /*1a180*/  IMAD.MOV.U32 R75, RZ, RZ, R23 ;  /* 0x000000ffff4b7224 */ /* 0x000fce00078e0017 */
.L_x_408:
[----:B------:R-:W-:Y:S05]  /*1a190*/  BSYNC.RECONVERGENT B1 ;  /* 0x0000000000017941 */ /* 0x000fea0003800200 */
.L_x_407:
        /* <DEDUP_REMOVED lines=18> */
[----:B------:R-:W-:Y:S01]  /*1a2c0*/  MOV R23, R79 ;  /* 0x0000004f00177202 */ /* 0x000fe20000000f00 */
[----:B------:R-:W-:Y:S01]  /*1a2d0*/  IMAD.MOV.U32 R24, RZ, RZ, -0x51eb851f ;  /* 0xae147ae1ff187424 */ /* 0x000fe200078e00ff */
[----:B------:R-:W-:Y:S01]  /*1a2e0*/  MOV R0, 0x1a310 ;  /* 0x0001a31000007802 */ /* 0x000fe20000000f00 */
[----:B------:R-:W-:-:S07]  /*1a2f0*/  IMAD.MOV.U32 R25, RZ, RZ, 0x3fe2e147 ;  /* 0x3fe2e147ff197424 */ /* 0x000fce00078e00ff */
[----:B------:R-:W-:Y:S05]  /*1a300*/  CALL.REL.NOINC `($__internal_2_$__cuda_sm20_div_rn_f64_full) ;  /* 0x00000038008c7944 */ /* 0x000fea0003c00000 */
.L_x_410:
[----:B------:R-:W-:Y:S05]  /*1a310*/  BSYNC.RECONVERGENT B1 ;  /* 0x0000000000017941 */ /* 0x000fea0003800200 */
.L_x_409:
        /* <DEDUP_REMOVED lines=22> */
.L_x_412:
[----:B------:R-:W-:Y:S05]  /*1a480*/  BSYNC.RECONVERGENT B1 ;  /* 0x0000000000017941 */ /* 0x000fea0003800200 */
.L_x_411:
        /* <DEDUP_REMOVED lines=18> */
.L_x_414:
[----:B------:R-:W-:Y:S05]  /*1a5b0*/  BSYNC.RECONVERGENT B1 ;  /* 0x0000000000017941 */ /* 0x000fea0003800200 */
.L_x_413:
        /* <DEDUP_REMOVED lines=19> */
.L_x_416:
[----:B------:R-:W-:Y:S05]  /*1a6f0*/  BSYNC.RECONVERGENT B1 ;  /* 0x0000000000017941 */ /* 0x000fea0003800200 */
.L_x_415:
        /* <DEDUP_REMOVED lines=18> */
.L_x_418:
[----:B------:R-:W-:Y:S05]  /*1a820*/  BSYNC.RECONVERGENT B1 ;  /* 0x0000000000017941 */ /* 0x000fea0003800200 */
.L_x_417:
[----:B------:R-:W0:Y:S01]  /*1a830*/  MUFU.RCP64H R23, R87 ;  /* 0x0000005700177308 */ /* 0x000e220000001800 */
[----:B------:R-:W-:Y:S01]  /*1a840*/  VIADD R22, R87, 0x300402 ;  /* 0x0030040257167836 */ /* 0x000fe20000000000 */
[C---:B------:R-:W-:Y:S01]  /*1a850*/  DMUL R88, R120.reuse, -446 ;  /* 0xc07be00078587828 */ /* 0x040fe20000000000 */
[----:B------:R-:W-:Y:S01]  /*1a860*/  UMOV UR8, 0x70213be5 ;  /* 0x70213be500087882 */ /* 0x000fe20000000000 */
[----:B------:R-:W-:Y:S01]  /*1a870*/  DADD R120, -R120, 1 ;  /* 0x3ff0000078787429 */ /* 0x000fe20000000100 */
[----:B------:R-:W-:Y:S01]  /*1a880*/  UMOV UR9, 0x3e2afc6f ;  /* 0x3e2afc6f00097882 */ /* 0x000fe20000000000 */
[----:B------:R-:W-:Y:S01]  /*1a890*/  DMUL R128, R114, 542 ;  /* 0x4080f00072807828 */ /* 0x000fe20000000000 */
[----:B------:R-:W-:Y:S01]  /*1a8a0*/  UMOV UR6, 0xcccccccd ;  /* 0xcccccccd00067882 */ /* 0x000fe20000000000 */
[----:B------:R-:W-:Y:S01]  /*1a8b0*/  DMUL R26, R122, 88800 ;  /* 0x40f5ae007a1a7828 */ /* 0x000fe20000000000 */
[----:B------:R-:W-:Y:S01]  /*1a8c0*/  UMOV UR7, 0x4065eccc ;  /* 0x4065eccc00077882 */ /* 0x000fe20000000000 */
[----:B------:R-:W-:Y:S01]  /*1a8d0*/  DADD R114, -R114, 1 ;  /* 0x3ff0000072727429 */ /* 0x000fe20000000100 */
[----:B------:R-:W-:Y:S01]  /*1a8e0*/  FSETP.GEU.AND P0, PT, |R22|, 5.8789094863358348022e-39, PT ;  /* 0x004004021600780b */ /* 0x000fe20003f0e200 */
[----:B------:R-:W-:Y:S01]  /*1a8f0*/  DMUL R130, R122, 1642000 ;  /* 0x41390e107a827828 */ /* 0x000fe20000000000 */
[----:B------:R-:W-:Y:S01]  /*1a900*/  BSSY.RECONVERGENT B1, `(.L_x_419) ;  /* 0x0000028000017945 */ /* 0x000fe20003800200 */
[----:B------:R-:W-:Y:S01]  /*1a910*/  DMUL R56, R56, UR8 ;  /* 0x0000000838387c28 */ /* 0x000fe20008000000 */
[----:B------:R-:W-:Y:S01]  /*1a920*/  UMOV UR8, 0x30553261 ;  /* 0x3055326100087882 */ /* 0x000fe20000000000 */
[----:B------:R-:W-:Y:S01]  /*1a930*/  DFMA R88, R120, R26, R88 ;  /* 0x0000001a7858722b */ /* 0x000fe20000000058 */
[----:B------:R-:W-:Y:S01]  /*1a940*/  UMOV UR9, 0x3f53a92a ;  /* 0x3f53a92a00097882 */ /* 0x000fe20000000000 */
[----:B0-----:R-:W-:-:S02]  /*1a950*/  DFMA R24, -R86, R22, 1 ;  /* 0x3ff000005618742b */ /* 0x001fc40000000116 */
[----:B------:R-:W-:Y:S02]  /*1a960*/  DFMA R114, R114, R130, -R128 ;  /* 0x000000827272722b */ /* 0x000fe40000000880 */
[----:B------:R-:W-:Y:S02]  /*1a970*/  DMUL R120, R112, 542 ;  /* 0x4080f00070787828 */ /* 0x000fe40000000000 */
[----:B------:R-:W-:Y:S02]  /*1a980*/  DMUL R130, R124, 1642000 ;  /* 0x41390e107c827828 */ /* 0x000fe40000000000 */
[----:B------:R-:W-:Y:S02]  /*1a990*/  DFMA R24, R24, R24, R24 ;  /* 0x000000181818722b */ /* 0x000fe40000000018 */
[----:B------:R-:W-:Y:S02]  /*1a9a0*/  DADD R112, -R112, 1 ;  /* 0x3ff0000070707429 */ /* 0x000fe40000000100 */
[----:B------:R-:W-:-:S02]  /*1a9b0*/  DADD R26, R118, R116 ;  /* 0x00000000761a7229 */ /* 0x000fc40000000074 */
[----:B------:R-:W-:Y:S02]  /*1a9c0*/  DMUL R128, R110, -445 ;  /* 0xc07bd0006e807828 */ /* 0x000fe40000000000 */
[----:B------:R-:W-:Y:S02]  /*1a9d0*/  DFMA R24, R22, R24, R22 ;  /* 0x000000181618722b */ /* 0x000fe40000000016 */
[----:B------:R-:W-:Y:S01]  /*1a9e0*/  DMUL R124, R126, UR6 ;  /* 0x000000067e7c7c28 */ /* 0x000fe20008000000 */
[----:B------:R-:W-:Y:S01]  /*1a9f0*/  UMOV UR6, 0x70a3d70a ;  /* 0x70a3d70a00067882 */ /* 0x000fe20000000000 */
[----:B------:R-:W-:Y:S01]  /*1aa00*/  DADD R110, -R110, 1 ;  /* 0x3ff000006e6e7429 */ /* 0x000fe20000000100 */
[----:B------:R-:W-:Y:S01]  /*1aa10*/  UMOV UR7, 0x401e0a3d ;  /* 0x401e0a3d00077882 */ /* 0x000fe20000000000 */
[----:B------:R-:W-:Y:S02]  /*1aa20*/  DMUL R136, R122, 227700 ;  /* 0x410bcba07a887828 */ /* 0x000fe40000000000 */
[----:B------:R-:W-:-:S02]  /*1aa30*/  DFMA R120, R112, R130, -R120 ;  /* 0x000000827078722b */ /* 0x000fc40000000878 */
[----:B------:R-:W-:Y:S02]  /*1aa40*/  DADD R122, -R26, 1 ;  /* 0x3ff000001a7a7429 */ /* 0x000fe40000000100 */
[----:B------:R-:W-:Y:S02]  /*1aa50*/  DMUL R112, R56, 67 ;  /* 0x4050c00038707828 */ /* 0x000fe40000000000 */
[----:B------:R-:W-:Y:S01]  /*1aa60*/  DMUL R118, R118, -UR6 ;  /* 0x8000000676767c28 */ /* 0x000fe20008000000 */
[----:B------:R-:W-:Y:S01]  /*1aa70*/  UMOV UR6, 0xa5119ce0 ;  /* 0xa5119ce000067882 */ /* 0x000fe20000000000 */
[----:B------:R-:W-:Y:S01]  /*1aa80*/  DFMA R26, -R86, R24, 1 ;  /* 0x3ff00000561a742b */ /* 0x000fe20000000118 */
[----:B------:R-:W-:Y:S01]  /*1aa90*/  UMOV UR7, 0x3f87c1bd ;  /* 0x3f87c1bd00077882 */ /* 0x000fe20000000000 */
[----:B------:R-:W-:Y:S02]  /*1aaa0*/  DFMA R124, R110, R124, R128 ;  /* 0x0000007c6e7c722b */ /* 0x000fe40000000080 */
[----:B------:R-:W-:-:S02]  /*1aab0*/  DMUL R110, R112, UR6 ;  /* 0x00000006706e7c28 */ /* 0x000fc40008000000 */
[----:B------:R-:W-:Y:S02]  /*1aac0*/  DMUL R56, R112, UR8 ;  /* 0x0000000870387c28 */ /* 0x000fe40008000000 */
[----:B------:R-:W-:Y:S02]  /*1aad0*/  DFMA R118, R122, R136, R118 ;  /* 0x000000887a76722b */ /* 0x000fe40000000076 */
        /* <DEDUP_REMOVED lines=10> */
.L_x_420:
[----:B------:R-:W-:Y:S05]  /*1ab80*/  BSYNC.RECONVERGENT B1 ;  /* 0x0000000000017941 */ /* 0x000fea0003800200 */
.L_x_419:
[----:B------:R-:W0:Y:S01]  /*1ab90*/  S2R R0, SR_TID.X ;  /* 0x0000000000007919 */ /* 0x000e220000002100 */
[----:B------:R-:W0:Y:S08]  /*1aba0*/  S2UR UR6, SR_CTAID.X ;  /* 0x00000000000679c3 */ /* 0x000e300000002500 */
[----:B------:R-:W0:Y:S08]  /*1abb0*/  LDC R127, c[0x0][0x360] ;  /* 0x0000d800ff7f7b82 */ /* 0x000e300000000800 */
[----:B------:R-:W1:Y:S01]  /*1abc0*/  LDC.64 R86, c[0x0][0x380] ;  /* 0x0000e000ff567b82 */ /* 0x000e620000000a00 */
[----:B0-----:R-:W-:-:S04]  /*1abd0*/  IMAD R127, R127, UR6, R0 ;  /* 0x000000067f7f7c24 */ /* 0x001fc8000f8e0200 */
[----:B-1----:R-:W-:-:S05]  /*1abe0*/  IMAD.WIDE R86, R127, 0x108, R86 ;  /* 0x000001087f567825 */ /* 0x002fca00078e0256 */
[----:B------:R-:W2:Y:S01]  /*1abf0*/  LDG.E.64 R26, desc[UR4][R86.64+0x58] ;  /* 0x00005804561a7981 */ /* 0x000ea2000c1e1b00 */
[----:B------:R-:W-:Y:S02]  /*1ac00*/  FSEL R22, R62, RZ, P4 ;  /* 0x000000ff3e167208 */ /* 0x000fe40002000000 */
[----:B------:R-:W-:-:S06]  /*1ac10*/  FSEL R23, R63, 1.875, P4 ;  /* 0x3ff000003f177808 */ /* 0x000fcc0002000000 */
[----:B------:R-:W-:Y:S01]  /*1ac20*/  DMUL R18, R18, R22 ;  /* 0x0000001612127228 */ /* 0x000fe20000000000 */
[----:B------:R-:W0:Y:S07]  /*1ac30*/  LDC.64 R22, c[0x0][0x390] ;  /* 0x0000e400ff167b82 */ /* 0x000e2e0000000a00 */
[----:B------:R-:W-:-:S08]  /*1ac40*/  DMUL R18, R64, R18 ;  /* 0x0000001240127228 */ /* 0x000fd00000000000 */
[----:B------:R-:W-:Y:S01]  /*1ac50*/  DFMA R18, R60, 660, -R18 ;  /* 0x4084a0003c12782b */ /* 0x000fe20000000812 */
[----:B------:R-:W1:Y:S01]  /*1ac60*/  LDC.64 R60, c[0x0][0x398] ;  /* 0x0000e600ff3c7b82 */ /* 0x000e620000000a00 */
[----:B--2---:R-:W-:-:S08]  /*1ac70*/  DMUL R26, R66, R26 ;  /* 0x0000001a421a7228 */ /* 0x004fd00000000000 */
[----:B------:R-:W-:-:S08]  /*1ac80*/  DFMA R26, R64, 5, -R26 ;  /* 0x40140000401a782b */ /* 0x000fd0000000081a */
[----:B------:R-:W-:-:S08]  /*1ac90*/  DADD R18, R18, -R26 ;  /* 0x0000000012127229 */ /* 0x000fd0000000081a */
[----:B0-----:R-:W-:-:S08]  /*1aca0*/  DFMA R18, R18, R22, R64 ;  /* 0x000000161212722b */ /* 0x001fd00000000040 */
[----:B------:R-:W-:-:S06]  /*1acb0*/  DSETP.NE.AND P0, PT, |R18|, +INF , PT ;  /* 0x7ff000001200742a */ /* 0x000fcc0003f05200 */
[----:B------:R-:W-:Y:S02]  /*1acc0*/  FSEL R62, R18, R64, P0 ;  /* 0x00000040123e7208 */ /* 0x000fe40000000000 */
[----:B------:R-:W-:Y:S01]  /*1acd0*/  FSEL R63, R19, R65, P0 ;  /* 0x00000041133f7208 */ /* 0x000fe20000000000 */
[----:B-1----:R-:W-:-:S05]  /*1ace0*/  IMAD.WIDE R18, R127, 0x108, R60 ;  /* 0x000001087f127825 */ /* 0x002fca00078e023c */
[----:B------:R0:W-:Y:S04]  /*1acf0*/  STG.E.64 desc[UR4][R18.64+0x70], R62 ;  /* 0x0000703e12007986 */ /* 0x0001e8000c101b04 */
[----:B------:R-:W2:Y:S02]  /*1ad00*/  LDG.E.64 R26, desc[UR4][R86.64+0x98] ;  /* 0x00009804561a7981 */ /* 0x000ea4000c1e1b00 */
[----:B--2---:R-:W-:-:S08]  /*1ad10*/  DFMA R60, R114, R22, R26 ;  /* 0x00000016723c722b */ /* 0x004fd0000000001a */
[----:B------:R-:W-:-:S06]  /*1ad20*/  DSETP.NE.AND P0, PT, |R60|, +INF , PT ;  /* 0x7ff000003c00742a */ /* 0x000fcc0003f05200 */
[----:B------:R-:W-:Y:S02]  /*1ad30*/  FSEL R64, R60, R26, P0 ;  /* 0x0000001a3c407208 */ /* 0x000fe40000000000 */
[----:B------:R-:W-:-:S05]  /*1ad40*/  FSEL R65, R61, R27, P0 ;  /* 0x0000001b3d417208 */ /* 0x000fca0000000000 */
[----:B------:R1:W-:Y:S04]  /*1ad50*/  STG.E.64 desc[UR4][R18.64+0x98], R64 ;  /* 0x0000984012007986 */ /* 0x0003e8000c101b04 */
[----:B------:R-:W2:Y:S02]  /*1ad60*/  LDG.E.64 R26, desc[UR4][R86.64+0xa0] ;  /* 0x0000a004561a7981 */ /* 0x000ea4000c1e1b00 */
[----:B--2---:R-:W-:-:S08]  /*1ad70*/  DFMA R60, R120, R22, R26 ;  /* 0x00000016783c722b */ /* 0x004fd0000000001a */
[----:B------:R-:W-:-:S06]  /*1ad80*/  DSETP.NE.AND P0, PT, |R60|, +INF , PT ;  /* 0x7ff000003c00742a */ /* 0x000fcc0003f05200 */
[----:B------:R-:W-:Y:S02]  /*1ad90*/  FSEL R66, R60, R26, P0 ;  /* 0x0000001a3c427208 */ /* 0x000fe40000000000 */
[----:B------:R-:W-:-:S05]  /*1ada0*/  FSEL R67, R61, R27, P0 ;  /* 0x0000001b3d437208 */ /* 0x000fca0000000000 */
[----:B------:R-:W-:Y:S04]  /*1adb0*/  STG.E.64 desc[UR4][R18.64+0xa0], R66 ;  /* 0x0000a04212007986 */ /* 0x000fe8000c101b04 */
[----:B------:R-:W2:Y:S02]  /*1adc0*/  LDG.E.64 R26, desc[UR4][R86.64+0xb8] ;  /* 0x0000b804561a7981 */ /* 0x000ea4000c1e1b00 */
[----:B--2---:R-:W-:-:S08]  /*1add0*/  DFMA R60, R124, R22, R26 ;  /* 0x000000167c3c722b */ /* 0x004fd0000000001a */
[----:B------:R-:W-:-:S06]  /*1ade0*/  DSETP.NE.AND P0, PT, |R60|, +INF , PT ;  /* 0x7ff000003c00742a */ /* 0x000fcc0003f05200 */
[----:B0-----:R-:W-:Y:S02]  /*1adf0*/  FSEL R62, R60, R26, P0 ;  /* 0x0000001a3c3e7208 */ /* 0x001fe40000000000 */
[----:B------:R-:W-:-:S05]  /*1ae00*/  FSEL R63, R61, R27, P0 ;  /* 0x0000001b3d3f7208 */ /* 0x000fca0000000000 */
[----:B------:R0:W-:Y:S04]  /*1ae10*/  STG.E.64 desc[UR4][R18.64+0xb8], R62 ;  /* 0x0000b83e12007986 */ /* 0x0001e8000c101b04 */
[----:B------:R-:W2:Y:S02]  /*1ae20*/  LDG.E.64 R26, desc[UR4][R86.64+0xa8] ;  /* 0x0000a804561a7981 */ /* 0x000ea4000c1e1b00 */
[----:B--2---:R-:W-:-:S08]  /*1ae30*/  DFMA R60, R88, R22, R26 ;  /* 0x00000016583c722b */ /* 0x004fd0000000001a */
[----:B------:R-:W-:-:S06]  /*1ae40*/  DSETP.NE.AND P0, PT, |R60|, +INF , PT ;  /* 0x7ff000003c00742a */ /* 0x000fcc0003f05200 */
[----:B-1----:R-:W-:Y:S02]  /*1ae50*/  FSEL R64, R60, R26, P0 ;  /* 0x0000001a3c407208 */ /* 0x002fe40000000000 */
[----:B------:R-:W-:-:S05]  /*1ae60*/  FSEL R65, R61, R27, P0 ;  /* 0x0000001b3d417208 */ /* 0x000fca0000000000 */
[----:B------:R-:W-:Y:S04]  /*1ae70*/  STG.E.64 desc[UR4][R18.64+0xa8], R64 ;  /* 0x0000a84012007986 */ /* 0x000fe8000c101b04 */
[----:B------:R-:W2:Y:S02]  /*1ae80*/  LDG.E.64 R26, desc[UR4][R86.64+0xb0] ;  /* 0x0000b004561a7981 */ /* 0x000ea4000c1e1b00 */
[----:B--2---:R-:W-:-:S08]  /*1ae90*/  DFMA R60, R118, R22, R26 ;  /* 0x00000016763c722b */ /* 0x004fd0000000001a */
[----:B------:R-:W-:-:S06]  /*1aea0*/  DSETP.NE.AND P0, PT, |R60|, +INF , PT ;  /* 0x7ff000003c00742a */ /* 0x000fcc0003f05200 */
[----:B------:R-:W-:Y:S02]  /*1aeb0*/  FSEL R60, R60, R26, P0 ;  /* 0x0000001a3c3c7208 */ /* 0x000fe40000000000 */
[----:B------:R-:W-:-:S05]  /*1aec0*/  FSEL R61, R61, R27, P0 ;  /* 0x0000001b3d3d7208 */ /* 0x000fca0000000000 */
[----:B------:R-:W-:Y:S04]  /*1aed0*/  STG.E.64 desc[UR4][R18.64+0xb0], R60 ;  /* 0x0000b03c12007986 */ /* 0x000fe8000c101b04 */
[----:B------:R-:W2:Y:S01]  /*1aee0*/  LDG.E.64 R26, desc[UR4][R86.64+0x90] ;  /* 0x00009004561a7981 */ /* 0x000ea2000c1e1b00 */
[----:B------:R-:W-:-:S08]  /*1aef0*/  DMUL R116, R116, -751 ;  /* 0xc087780074747828 */ /* 0x000fd00000000000 */
[----:B------:R-:W-:-:S08]  /*1af00*/  DFMA R116, R122, 5692.5, R116 ;  /* 0x40b63c807a74782b */ /* 0x000fd00000000074 */
[----:B--2---:R-:W-:-:S08]  /*1af10*/  DFMA R116, R116, R22, R26 ;  /* 0x000000167474722b */ /* 0x004fd0000000001a */
[----:B------:R-:W-:-:S06]  /*1af20*/  DSETP.NE.AND P0, PT, |R116|, +INF , PT ;  /* 0x7ff000007400742a */ /* 0x000fcc0003f05200 */
[----:B0-----:R-:W-:Y:S02]  /*1af30*/  FSEL R62, R116, R26, P0 ;  /* 0x0000001a743e7208 */ /* 0x001fe40000000000 */
[----:B------:R-:W-:-:S05]  /*1af40*/  FSEL R63, R117, R27, P0 ;  /* 0x0000001b753f7208 */ /* 0x000fca0000000000 */
[----:B------:R0:W-:Y:S04]  /*1af50*/  STG.E.64 desc[UR4][R18.64+0x90], R62 ;  /* 0x0000903e12007986 */ /* 0x0001e8000c101b04 */
[----:B------:R-:W2:Y:S01]  /*1af60*/  LDG.E.64 R26, desc[UR4][R86.64+0x78] ;  /* 0x00007804561a7981 */ /* 0x000ea2000c1e1b00 */
[----:B------:R-:W-:-:S08]  /*1af70*/  DFMA R124, R124, 10, R58 ;  /* 0x402400007c7c782b */ /* 0x000fd0000000003a */
[----:B------:R-:W-:Y:S02]  /*1af80*/  DADD R124, -R124, R12 ;  /* 0x000000007c7c7229 */ /* 0x000fe4000000010c */
[----:B0-----:R-:W-:-:S06]  /*1af90*/  DMUL R62, R12, R56 ;  /* 0x000000380c3e7228 */ /* 0x001fcc0000000000 */
[----:B--2---:R-:W-:-:S08]  /*1afa0*/  DFMA R124, R124, R22, R26 ;  /* 0x000000167c7c722b */ /* 0x004fd0000000001a */
[----:B------:R-:W-:-:S06]  /*1afb0*/  DSETP.NE.AND P0, PT, |R124|, +INF , PT ;  /* 0x7ff000007c00742a */ /* 0x000fcc0003f05200 */
[----:B------:R-:W-:Y:S02]  /*1afc0*/  FSEL R64, R124, R26, P0 ;  /* 0x0000001a7c407208 */ /* 0x000fe40000000000 */
[----:B------:R-:W-:-:S05]  /*1afd0*/  FSEL R65, R125, R27, P0 ;  /* 0x0000001b7d417208 */ /* 0x000fca0000000000 */
[----:B------:R0:W-:Y:S04]  /*1afe0*/  STG.E.64 desc[UR4][R18.64+0x78], R64 ;  /* 0x0000784012007986 */ /* 0x0001e8000c101b04 */
[----:B------:R0:W5:Y:S01]  /*1aff0*/  LDG.E.64 R60, desc[UR4][R86.64+0x80] ;  /* 0x00008004563c7981 */ /* 0x000162000c1e1b00 */
[----:B------:R-:W1:Y:S01]  /*1b000*/  MUFU.RCP64H R23, R111 ;  /* 0x0000006f00177308 */ /* 0x000e620000001800 */
[----:B------:R-:W-:Y:S01]  /*1b010*/  IMAD.MOV.U32 R22, RZ, RZ, 0x1 ;  /* 0x00000001ff167424 */ /* 0x000fe200078e00ff */
[----:B------:R-:W-:Y:S01]  /*1b020*/  FSETP.GEU.AND P1, PT, |R63|, 6.5827683646048100446e-37, PT ;  /* 0x036000003f00780b */ /* 0x000fe20003f2e200 */
[----:B------:R-:W-:Y:S01]  /*1b030*/  UMOV UR6, 0x53f7ced9 ;  /* 0x53f7ced900067882 */ /* 0x000fe20000000000 */
[----:B------:R-:W-:Y:S01]  /*1b040*/  UMOV UR7, 0x3faba5e3 ;  /* 0x3faba5e300077882 */ /* 0x000fe20000000000 */
[----:B------:R-:W-:Y:S02]  /*1b050*/  BSSY.RECONVERGENT B1, `(.L_x_421) ;  /* 0x0000013000017945 */ /* 0x000fe40003800200 */
[----:B-1----:R-:W-:-:S08]  /*1b060*/  DFMA R26, R22, -R110, 1 ;  /* 0x3ff00000161a742b */ /* 0x002fd0000000086e */
[----:B------:R-:W-:-:S08]  /*1b070*/  DFMA R26, R26, R26, R26 ;  /* 0x0000001a1a1a722b */ /* 0x000fd0000000001a */
[----:B------:R-:W-:-:S08]  /*1b080*/  DFMA R26, R22, R26, R22 ;  /* 0x0000001a161a722b */ /* 0x000fd00000000016 */
[----:B------:R-:W-:-:S08]  /*1b090*/  DFMA R22, R26, -R110, 1 ;  /* 0x3ff000001a16742b */ /* 0x000fd0000000086e */
[----:B------:R-:W-:-:S08]  /*1b0a0*/  DFMA R22, R26, R22, R26 ;  /* 0x000000161a16722b */ /* 0x000fd0000000001a */
[----:B------:R-:W-:-:S08]  /*1b0b0*/  DMUL R12, R62, R22 ;  /* 0x000000163e0c7228 */ /* 0x000fd00000000000 */
[----:B------:R-:W-:-:S08]  /*1b0c0*/  DFMA R26, R12, -R110, R62 ;  /* 0x8000006e0c1a722b */ /* 0x000fd0000000003e */
[----:B------:R-:W-:Y:S02]  /*1b0d0*/  DFMA R22, R22, R26, R12 ;  /* 0x0000001a1616722b */ /* 0x000fe4000000000c */
[----:B------:R-:W-:-:S08]  /*1b0e0*/  DADD R12, R24, -UR6 ;  /* 0x80000006180c7e29 */ /* 0x000fd00008000000 */
[----:B------:R-:W-:-:S05]  /*1b0f0*/  FFMA R0, RZ, R111, R23 ;  /* 0x0000006fff007223 */ /* 0x000fca0000000017 */
[----:B------:R-:W-:-:S13]  /*1b100*/  FSETP.GT.AND P0, PT, |R0|, 1.469367938527859385e-39, PT ;  /* 0x001000000000780b */ /* 0x000fda0003f04200 */
[----:B0-----:R-:W-:Y:S05]  /*1b110*/  @P0 BRA P1, `(.L_x_422) ;  /* 0x0000000000180947 */ /* 0x001fea0000800000 */
[----:B------:R-:W-:Y:S01]  /*1b120*/  IMAD.MOV.U32 R24, RZ, RZ, R62 ;  /* 0x000000ffff187224 */ /* 0x000fe200078e003e */
[----:B------:R-:W-:Y:S01]  /*1b130*/  MOV R25, R63 ;  /* 0x0000003f00197202 */ /* 0x000fe20000000f00 */
[----:B------:R-:W-:Y:S01]  /*1b140*/  IMAD.MOV.U32 R22, RZ, RZ, R110 ;  /* 0x000000ffff167224 */ /* 0x000fe200078e006e */
[----:B------:R-:W-:Y:S01]  /*1b150*/  MOV R0, 0x1b180 ;  /* 0x0001b18000007802 */ /* 0x000fe20000000f00 */
[----:B------:R-:W-:-:S07]  /*1b160*/  IMAD.MOV.U32 R23, RZ, RZ, R111 ;  /* 0x000000ffff177224 */ /* 0x000fce00078e006f */
[----:B-----5:R-:W-:Y:S05]  /*1b170*/  CALL.REL.NOINC `($__internal_2_$__cuda_sm20_div_rn_f64_full) ;  /* 0x0000002800f07944 */ /* 0x020fea0003c00000 */
.L_x_422:
[----:B------:R-:W-:Y:S05]  /*1b180*/  BSYNC.RECONVERGENT B1 ;  /* 0x0000000000017941 */ /* 0x000fea0003800200 */
.L_x_421:
[----:B------:R-:W0:Y:S01]  /*1b190*/  MUFU.RCP64H R25, 3.2751728440416627564e-08 ;  /* 0x3e61955d00197908 */ /* 0x000e220000001800 */
[----:B------:R-:W-:Y:S01]  /*1b1a0*/  IMAD.MOV.U32 R62, RZ, RZ, 0x1da6587a ;  /* 0x1da6587aff3e7424 */ /* 0x000fe200078e00ff */
[----:B------:R-:W-:Y:S01]  /*1b1b0*/  MOV R24, 0x1 ;  /* 0x0000000100187802 */ /* 0x000fe20000000f00 */
[----:B------:R-:W-:Y:S01]  /*1b1c0*/  IMAD.MOV.U32 R63, RZ, RZ, 0x3e61955d ;  /* 0x3e61955dff3f7424 */ /* 0x000fe200078e00ff */
[----:B------:R-:W1:Y:S01]  /*1b1d0*/  LDCU.64 UR6, c[0x0][0x390] ;  /* 0x00007200ff0677ac */ /* 0x000e620008000a00 */
[----:B------:R-:W-:Y:S01]  /*1b1e0*/  DMUL R58, R58, R56 ;  /* 0x000000383a3a7228 */ /* 0x000fe20000000000 */
[----:B------:R-:W-:Y:S01]  /*1b1f0*/  BSSY.RECONVERGENT B1, `(.L_x_423) ;  /* 0x000001b000017945 */ /* 0x000fe20003800200 */
[----:B------:R-:W-:-:S08]  /*1b200*/  DADD R22, -R22, R14 ;  /* 0x0000000016167229 */ /* 0x000fd0000000010e */
[----:B------:R-:W-:Y:S01]  /*1b210*/  FSETP.GEU.AND P1, PT, |R59|, 6.5827683646048100446e-37, PT ;  /* 0x036000003b00780b */ /* 0x000fe20003f2e200 */
[----:B0-----:R-:W-:Y:S02]  /*1b220*/  DFMA R26, R24, -R62, 1 ;  /* 0x3ff00000181a742b */ /* 0x001fe4000000083e */
[----:B-1---5:R-:W-:-:S06]  /*1b230*/  DFMA R22, R22, UR6, R60 ;  /* 0x0000000616167c2b */ /* 0x022fcc000800003c */
[----:B------:R-:W-:Y:S02]  /*1b240*/  DFMA R26, R26, R26, R26 ;  /* 0x0000001a1a1a722b */ /* 0x000fe4000000001a */
[----:B------:R-:W-:-:S06]  /*1b250*/  DSETP.NE.AND P0, PT, |R22|, +INF , PT ;  /* 0x7ff000001600742a */ /* 0x000fcc0003f05200 */
[----:B------:R-:W-:Y:S01]  /*1b260*/  DFMA R26, R24, R26, R24 ;  /* 0x0000001a181a722b */ /* 0x000fe20000000018 */
[----:B------:R-:W-:Y:S02]  /*1b270*/  FSEL R22, R22, R60, P0 ;  /* 0x0000003c16167208 */ /* 0x000fe40000000000 */
[----:B------:R-:W-:-:S05]  /*1b280*/  FSEL R23, R23, R61, P0 ;  /* 0x0000003d17177208 */ /* 0x000fca0000000000 */
[C---:B------:R-:W-:Y:S01]  /*1b290*/  DFMA R24, R26.reuse, -R62, 1 ;  /* 0x3ff000001a18742b */ /* 0x040fe2000000083e */
[----:B------:R0:W-:Y:S07]  /*1b2a0*/  STG.E.64 desc[UR4][R18.64+0x80], R22 ;  /* 0x0000801612007986 */ /* 0x0001ee000c101b04 */
[----:B------:R-:W-:-:S08]  /*1b2b0*/  DFMA R24, R26, R24, R26 ;  /* 0x000000181a18722b */ /* 0x000fd0000000001a */
[----:B------:R-:W-:-:S08]  /*1b2c0*/  DMUL R56, R58, R24 ;  /* 0x000000183a387228 */ /* 0x000fd00000000000 */
[----:B------:R-:W-:-:S08]  /*1b2d0*/  DFMA R26, R56, -R62, R58 ;  /* 0x8000003e381a722b */ /* 0x000fd0000000003a */
[----:B------:R-:W-:-:S10]  /*1b2e0*/  DFMA R56, R24, R26, R56 ;  /* 0x0000001a1838722b */ /* 0x000fd40000000038 */
[----:B------:R-:W-:-:S05]  /*1b2f0*/  FFMA R0, RZ, 0.22029633820056915283, R57 ;  /* 0x3e61955dff007823 */ /* 0x000fca0000000039 */
[----:B------:R-:W-:-:S13]  /*1b300*/  FSETP.GT.AND P0, PT, |R0|, 1.469367938527859385e-39, PT ;  /* 0x001000000000780b */ /* 0x000fda0003f04200 */
[----:B0-----:R-:W-:Y:S05]  /*1b310*/  @P0 BRA P1, `(.L_x_424) ;  /* 0x0000000000200947 */ /* 0x001fea0000800000 */
[----:B------:R-:W-:Y:S01]  /*1b320*/  IMAD.MOV.U32 R24, RZ, RZ, R58 ;  /* 0x000000ffff187224 */ /* 0x000fe200078e003a */
[----:B------:R-:W-:Y:S01]  /*1b330*/  MOV R0, 0x1b380 ;  /* 0x0001b38000007802 */ /* 0x000fe20000000f00 */
[----:B------:R-:W-:Y:S02]  /*1b340*/  IMAD.MOV.U32 R25, RZ, RZ, R59 ;  /* 0x000000ffff197224 */ /* 0x000fe400078e003b */
[----:B------:R-:W-:Y:S02]  /*1b350*/  IMAD.MOV.U32 R22, RZ, RZ, 0x1da6587a ;  /* 0x1da6587aff167424 */ /* 0x000fe400078e00ff */
[----:B------:R-:W-:-:S07]  /*1b360*/  IMAD.MOV.U32 R23, RZ, RZ, 0x3e61955d ;  /* 0x3e61955dff177424 */ /* 0x000fce00078e00ff */
[----:B------:R-:W-:Y:S05]  /*1b370*/  CALL.REL.NOINC `($__internal_2_$__cuda_sm20_div_rn_f64_full) ;  /* 0x0000002800707944 */ /* 0x000fea0003c00000 */
[----:B------:R-:W-:Y:S01]  /*1b380*/  MOV R56, R22 ;  /* 0x0000001600387202 */ /* 0x000fe20000000f00 */
[----:B------:R-:W-:-:S07]  /*1b390*/  IMAD.MOV.U32 R57, RZ, RZ, R23 ;  /* 0x000000ffff397224 */ /* 0x000fce00078e0017 */
.L_x_424:
[----:B------:R-:W-:Y:S05]  /*1b3a0*/  BSYNC.RECONVERGENT B1 ;  /* 0x0000000000017941 */ /* 0x000fea0003800200 */
.L_x_423:
[----:B------:R-:W0:Y:S01]  /*1b3b0*/  MUFU.RCP64H R23, 0.0063201226294040679932 ;  /* 0x3f79e32100177908 */ /* 0x000e220000001800 */
[----:B------:R-:W-:Y:S01]  /*1b3c0*/  IMAD.MOV.U32 R58, RZ, RZ, 0x610f10da ;  /* 0x610f10daff3a7424 */ /* 0x000fe200078e00ff */
[----:B------:R-:W-:Y:S01]  /*1b3d0*/  DADD R106, R108, R106 ;  /* 0x000000006c6a7229 */ /* 0x000fe2000000006a */
[----:B------:R-:W-:Y:S01]  /*1b3e0*/  IMAD.MOV.U32 R59, RZ, RZ, 0x3f79e321 ;  /* 0x3f79e321ff3b7424 */ /* 0x000fe200078e00ff */
[----:B------:R-:W-:Y:S01]  /*1b3f0*/  UMOV UR6, 0x1da6587a ;  /* 0x1da6587a00067882 */ /* 0x000fe20000000000 */
[----:B------:R-:W-:Y:S01]  /*1b400*/  IMAD.MOV.U32 R22, RZ, RZ, 0x1 ;  /* 0x00000001ff167424 */ /* 0x000fe200078e00ff */
[----:B------:R-:W-:Y:S01]  /*1b410*/  UMOV UR7, 0x3e61955d ;  /* 0x3e61955d00077882 */ /* 0x000fe20000000000 */
[----:B------:R-:W-:Y:S04]  /*1b420*/  BSSY.RECONVERGENT B1, `(.L_x_425) ;  /* 0x0000018000017945 */ /* 0x000fe80003800200 */
[----:B0-----:R-:W-:-:S08]  /*1b430*/  DFMA R24, R22, -R58, 1 ;  /* 0x3ff000001618742b */ /* 0x001fd0000000083a */
[----:B------:R-:W-:-:S08]  /*1b440*/  DFMA R24, R24, R24, R24 ;  /* 0x000000181818722b */ /* 0x000fd00000000018 */
[----:B------:R-:W-:Y:S02]  /*1b450*/  DFMA R24, R22, R24, R22 ;  /* 0x000000181618722b */ /* 0x000fe40000000016 */
[----:B------:R-:W-:-:S06]  /*1b460*/  DADD R22, R20, R20 ;  /* 0x0000000014167229 */ /* 0x000fcc0000000014 */
[----:B------:R-:W-:Y:S02]  /*1b470*/  DFMA R26, R24, -R58, 1 ;  /* 0x3ff00000181a742b */ /* 0x000fe4000000083a */
[----:B------:R-:W-:-:S06]  /*1b480*/  DADD R106, R106, -R22 ;  /* 0x000000006a6a7229 */ /* 0x000fcc0000000816 */
[----:B------:R-:W-:-:S04]  /*1b490*/  DFMA R26, R24, R26, R24 ;  /* 0x0000001a181a722b */ /* 0x000fc80000000018 */
[----:B------:R-:W-:-:S04]  /*1b4a0*/  FSETP.GEU.AND P1, PT, |R107|, 6.5827683646048100446e-37, PT ;  /* 0x036000006b00780b */ /* 0x000fc80003f2e200 */
[----:B------:R-:W-:-:S08]  /*1b4b0*/  DMUL R22, R106, R26 ;  /* 0x0000001a6a167228 */ /* 0x000fd00000000000 */
[----:B------:R-:W-:-:S08]  /*1b4c0*/  DFMA R24, R22, -R58, R106 ;  /* 0x8000003a1618722b */ /* 0x000fd0000000006a */
[----:B------:R-:W-:Y:S01]  /*1b4d0*/  DFMA R22, R26, R24, R22 ;  /* 0x000000181a16722b */ /* 0x000fe20000000016 */
[----:B------:R-:W-:Y:S01]  /*1b4e0*/  MOV R24, 0xd70a3d71 ;  /* 0xd70a3d7100187802 */ /* 0x000fe20000000f00 */
[----:B------:R-:W-:-:S06]  /*1b4f0*/  IMAD.MOV.U32 R25, RZ, RZ, 0x3fdd70a3 ;  /* 0x3fdd70a3ff197424 */ /* 0x000fcc00078e00ff */
[----:B------:R-:W-:Y:S02]  /*1b500*/  DFMA R112, R112, R24, -UR6 ;  /* 0x8000000670707e2b */ /* 0x000fe40008000018 */
[----:B------:R-:W-:-:S05]  /*1b510*/  FFMA R0, RZ, 0.97612196207046508789, R23 ;  /* 0x3f79e321ff007823 */ /* 0x000fca0000000017 */
[----:B------:R-:W-:-:S13]  /*1b520*/  FSETP.GT.AND P0, PT, |R0|, 1.469367938527859385e-39, PT ;  /* 0x001000000000780b */ /* 0x000fda0003f04200 */
[----:B------:R-:W-:Y:S05]  /*1b530*/  @P0 BRA P1, `(.L_x_426) ;  /* 0x0000000000180947 */ /* 0x000fea0000800000 */
[----:B------:R-:W-:Y:S01]  /*1b540*/  IMAD.MOV.U32 R24, RZ, RZ, R106 ;  /* 0x000000ffff187224 */ /* 0x000fe200078e006a */
[----:B------:R-:W-:Y:S01]  /*1b550*/  MOV R23, 0x3f79e321 ;  /* 0x3f79e32100177802 */ /* 0x000fe20000000f00 */
[----:B------:R-:W-:Y:S01]  /*1b560*/  IMAD.MOV.U32 R25, RZ, RZ, R107 ;  /* 0x000000ffff197224 */ /* 0x000fe200078e006b */
[----:B------:R-:W-:Y:S01]  /*1b570*/  MOV R0, 0x1b5a0 ;  /* 0x0001b5a000007802 */ /* 0x000fe20000000f00 */
[----:B------:R-:W-:-:S07]  /*1b580*/  IMAD.MOV.U32 R22, RZ, RZ, 0x610f10da ;  /* 0x610f10daff167424 */ /* 0x000fce00078e00ff */
[----:B------:R-:W-:Y:S05]  /*1b590*/  CALL.REL.NOINC `($__internal_2_$__cuda_sm20_div_rn_f64_full) ;  /* 0x0000002400e87944 */ /* 0x000fea0003c00000 */
.L_x_426:
[----:B------:R-:W-:Y:S05]  /*1b5a0*/  BSYNC.RECONVERGENT B1 ;  /* 0x0000000000017941 */ /* 0x000fea0003800200 */
.L_x_425:
[----:B------:R-:W-:Y:S01]  /*1b5b0*/  DADD R22, R22, R16 ;  /* 0x0000000016167229 */ /* 0x000fe20000000010 */
[----:B------:R-:W-:Y:S01]  /*1b5c0*/  UMOV UR6, 0x70a3d70a ;  /* 0x70a3d70a00067882 */ /* 0x000fe20000000000 */
[----:B------:R-:W-:Y:S01]  /*1b5d0*/  UMOV UR7, 0x3fa70a3d ;  /* 0x3fa70a3d00077882 */ /* 0x000fe20000000000 */
[----:B------:R-:W0:Y:S05]  /*1b5e0*/  LDCU.64 UR8, c[0x0][0x390] ;  /* 0x00007200ff0877ac */ /* 0x000e2a0008000a00 */
[----:B------:R-:W-:-:S08]  /*1b5f0*/  DFMA R22, R120, UR6, R22 ;  /* 0x0000000678167c2b */ /* 0x000fd00008000016 */
[----:B------:R-:W-:-:S08]  /*1b600*/  DADD R22, -R22, R56 ;  /* 0x0000000016167229 */ /* 0x000fd00000000138 */
[----:B0-----:R-:W-:-:S08]  /*1b610*/  DFMA R22, R22, UR8, R68 ;  /* 0x0000000816167c2b */ /* 0x001fd00008000044 */
[----:B------:R-:W-:-:S06]  /*1b620*/  DSETP.NE.AND P0, PT, |R22|, +INF , PT ;  /* 0x7ff000001600742a */ /* 0x000fcc0003f05200 */
[----:B------:R-:W-:Y:S02]  /*1b630*/  FSEL R26, R22, R68, P0 ;  /* 0x00000044161a7208 */ /* 0x000fe40000000000 */
[----:B------:R-:W-:-:S05]  /*1b640*/  FSEL R27, R23, R69, P0 ;  /* 0x00000045171b7208 */ /* 0x000fca0000000000 */
[----:B------:R0:W-:Y:S04]  /*1b650*/  STG.E.64 desc[UR4][R18.64+0x8], R26 ;  /* 0x0000081a12007986 */ /* 0x0001e8000c101b04 */
[----:B------:R0:W5:Y:S01]  /*1b660*/  LDG.E.64 R56, desc[UR4][R86.64+0x88] ;  /* 0x0000880456387981 */ /* 0x000162000c1e1b00 */
[----:B------:R-:W1:Y:S01]  /*1b670*/  MUFU.RCP64H R23, R113 ;  /* 0x0000007100177308 */ /* 0x000e620000001800 */
[----:B------:R-:W-:Y:S01]  /*1b680*/  IMAD.MOV.U32 R22, RZ, RZ, 0x1 ;  /* 0x00000001ff167424 */ /* 0x000fe200078e00ff */
[----:B------:R-:W-:Y:S01]  /*1b690*/  DMUL R14, R14, R110 ;  /* 0x0000006e0e0e7228 */ /* 0x000fe20000000000 */
[----:B------:R-:W-:Y:S01]  /*1b6a0*/  UMOV UR6, 0x1da6587a ;  /* 0x1da6587a00067882 */ /* 0x000fe20000000000 */
[----:B------:R-:W-:Y:S01]  /*1b6b0*/  UMOV UR7, 0x3e61955d ;  /* 0x3e61955d00077882 */ /* 0x000fe20000000000 */
[----:B------:R-:W-:Y:S05]  /*1b6c0*/  BSSY.RECONVERGENT B1, `(.L_x_427) ;  /* 0x0000014000017945 */ /* 0x000fea0003800200 */
[----:B------:R-:W-:-:S02]  /*1b6d0*/  DFMA R58, R16, UR6, -R14 ;  /* 0x00000006103a7c2b */ /* 0x000fc4000800080e */
        /* <DEDUP_REMOVED lines=18> */
.L_x_428:
[----:B------:R-:W-:Y:S05]  /*1b800*/  BSYNC.RECONVERGENT B1 ;  /* 0x0000000000017941 */ /* 0x000fea0003800200 */
.L_x_427:
[----:B------:R-:W-:Y:S01]  /*1b810*/  UMOV UR6, 0x70a3d70a ;  /* 0x70a3d70a00067882 */ /* 0x000fe20000000000 */
[----:B------:R-:W-:Y:S01]  /*1b820*/  UMOV UR7, 0x3fa70a3d ;  /* 0x3fa70a3d00077882 */ /* 0x000fe20000000000 */
[----:B------:R-:W0:Y:S01]  /*1b830*/  LDCU.64 UR8, c[0x0][0x390] ;  /* 0x00007200ff0877ac */ /* 0x000e220008000a00 */
[----:B------:R-:W-:Y:S01]  /*1b840*/  DMUL R114, R114, UR6 ;  /* 0x0000000672727c28 */ /* 0x000fe20008000000 */
[----:B------:R-:W-:Y:S01]  /*1b850*/  UMOV UR6, 0xc8b43958 ;  /* 0xc8b4395800067882 */ /* 0x000fe20000000000 */
[----:B------:R-:W-:-:S06]  /*1b860*/  UMOV UR7, 0x3f9fbe76 ;  /* 0x3f9fbe7600077882 */ /* 0x000fcc0000000000 */
[----:B------:R-:W-:Y:S01]  /*1b870*/  DFMA R114, R88, UR6, R114 ;  /* 0x0000000658727c2b */ /* 0x000fe20008000072 */
[----:B------:R-:W-:-:S07]  /*1b880*/  UMOV UR7, 0x3fafbe76 ;  /* 0x3fafbe7600077882 */ /* 0x000fce0000000000 */
[----:B------:R-:W-:-:S08]  /*1b890*/  DFMA R114, R118, UR6, R114 ;  /* 0x0000000676727c2b */ /* 0x000fd00008000072 */
[----:B------:R-:W-:-:S08]  /*1b8a0*/  DADD R114, -R114, R22 ;  /* 0x0000000072727229 */ /* 0x000fd00000000116 */
[----:B0----5:R-:W-:-:S08]  /*1b8b0*/  DFMA R114, R114, UR8, R56 ;  /* 0x0000000872727c2b */ /* 0x021fd00008000038 */
[----:B------:R-:W-:-:S06]  /*1b8c0*/  DSETP.NE.AND P0, PT, |R114|, +INF , PT ;  /* 0x7ff000007200742a */ /* 0x000fcc0003f05200 */
[----:B------:R-:W-:Y:S02]  /*1b8d0*/  FSEL R24, R114, R56, P0 ;  /* 0x0000003872187208 */ /* 0x000fe40000000000 */
[----:B------:R-:W-:-:S05]  /*1b8e0*/  FSEL R25, R115, R57, P0 ;  /* 0x0000003973197208 */ /* 0x000fca0000000000 */
[----:B------:R0:W-:Y:S04]  /*1b8f0*/  STG.E.64 desc[UR4][R18.64+0x88], R24 ;  /* 0x0000881812007986 */ /* 0x0001e8000c101b04 */
[----:B------:R1:W5:Y:S01]  /*1b900*/  LDG.E.64 R14, desc[UR4][R86.64+0x10] ;  /* 0x00001004560e7981 */ /* 0x000362000c1e1b00 */
[----:B------:R-:W-:Y:S01]  /*1b910*/  UMOV UR6, 0x1da6587a ;  /* 0x1da6587a00067882 */ /* 0x000fe20000000000 */
[----:B------:R-:W-:Y:S01]  /*1b920*/  UMOV UR7, 0x3e61955d ;  /* 0x3e61955d00077882 */ /* 0x000fe20000000000 */
[----:B------:R-:W-:Y:S01]  /*1b930*/  IMAD.MOV.U32 R16, RZ, RZ, 0x1 ;  /* 0x00000001ff107424 */ /* 0x000fe200078e00ff */
[----:B------:R-:W-:Y:S01]  /*1b940*/  DADD R112, R112, UR6 ;  /* 0x0000000670707e29 */ /* 0x000fe20008000000 */
[----:B------:R-:W-:Y:S01]  /*1b950*/  UMOV UR6, 0x76c8b439 ;  /* 0x76c8b43900067882 */ /* 0x000fe20000000000 */
[----:B------:R-:W-:Y:S01]  /*1b960*/  UMOV UR7, 0x40f78e55 ;  /* 0x40f78e5500077882 */ /* 0x000fe20000000000 */
[----:B------:R-:W-:Y:S01]  /*1b970*/  DADD R100, R104, R100 ;  /* 0x0000000068647229 */ /* 0x000fe20000000064 */
[----:B------:R-:W-:Y:S04]  /*1b980*/  BSSY.RECONVERGENT B1, `(.L_x_429) ;  /* 0x0000017000017945 */ /* 0x000fe80003800200 */
[----:B------:R-:W-:-:S03]  /*1b990*/  DMUL R112, R112, UR6 ;  /* 0x0000000670707c28 */ /* 0x000fc60008000000 */
[----:B------:R-:W-:-:S03]  /*1b9a0*/  DADD R100, R98, R100 ;  /* 0x0000000062647229 */ /* 0x000fc60000000064 */
[----:B------:R-:W2:Y:S05]  /*1b9b0*/  MUFU.RCP64H R17, R113 ;  /* 0x0000007100117308 */ /* 0x000eaa0000001800 */
[----:B------:R-:W-:-:S08]  /*1b9c0*/  DFMA R100, R102, 3, R100 ;  /* 0x400800006664782b */ /* 0x000fd00000000064 */
[----:B------:R-:W-:Y:S02]  /*1b9d0*/  DFMA R100, R20, 3, R100 ;  /* 0x400800001464782b */ /* 0x000fe40000000064 */
[----:B--2---:R-:W-:-:S06]  /*1b9e0*/  DFMA R22, -R112, R16, 1 ;  /* 0x3ff000007016742b */ /* 0x004fcc0000000110 */
[----:B0-----:R-:W-:Y:S02]  /*1b9f0*/  DMUL R24, RZ, R100 ;  /* 0x00000064ff187228 */ /* 0x001fe40000000000 */
[----:B------:R-:W-:-:S08]  /*1ba00*/  DFMA R22, R22, R22, R22 ;  /* 0x000000161616722b */ /* 0x000fd00000000016 */
[----:B------:R-:W-:Y:S01]  /*1ba10*/  FSETP.GEU.AND P1, PT, |R25|, 6.5827683646048100446e-37, PT ;  /* 0x036000001900780b */ /* 0x000fe20003f2e200 */
        /* <DEDUP_REMOVED lines=8> */
[----:B-1----:R-:W-:Y:S05]  /*1baa0*/  @P0 BRA P1, `(.L_x_430) ;  /* 0x0000000000100947 */ /* 0x002fea0000800000 */
[----:B------:R-:W-:Y:S01]  /*1bab0*/  IMAD.MOV.U32 R22, RZ, RZ, R112 ;  /* 0x000000ffff167224 */ /* 0x000fe200078e0070 */
[----:B------:R-:W-:Y:S01]  /*1bac0*/  MOV R0, 0x1baf0 ;  /* 0x0001baf000007802 */ /* 0x000fe20000000f00 */
[----:B------:R-:W-:-:S07]  /*1bad0*/  IMAD.MOV.U32 R23, RZ, RZ, R113 ;  /* 0x000000ffff177224 */ /* 0x000fce00078e0071 */
[----:B-----5:R-:W-:Y:S05]  /*1bae0*/  CALL.REL.NOINC `($__internal_2_$__cuda_sm20_div_rn_f64_full) ;  /* 0x0000002000947944 */ /* 0x020fea0003c00000 */
.L_x_430:
[----:B------:R-:W-:Y:S05]  /*1baf0*/  BSYNC.RECONVERGENT B1 ;  /* 0x0000000000017941 */ /* 0x000fea0003800200 */
.L_x_429:
[----:B------:R-:W0:Y:S02]  /*1bb00*/  LDCU.64 UR6, c[0x0][0x390] ;  /* 0x00007200ff0677ac */ /* 0x000e240008000a00 */
[----:B0----5:R-:W-:-:S08]  /*1bb10*/  DFMA R22, R22, UR6, R14 ;  /* 0x0000000616167c2b */ /* 0x021fd0000800000e */
[----:B------:R-:W-:-:S06]  /*1bb20*/  DSETP.NE.AND P0, PT, |R22|, +INF , PT ;  /* 0x7ff000001600742a */ /* 0x000fcc0003f05200 */
[----:B------:R-:W-:Y:S02]  /*1bb30*/  FSEL R24, R22, R14, P0 ;  /* 0x0000000e16187208 */ /* 0x000fe40000000000 */
[----:B------:R-:W-:-:S05]  /*1bb40*/  FSEL R25, R23, R15, P0 ;  /* 0x0000000f17197208 */ /* 0x000fca0000000000 */
[----:B------:R0:W-:Y:S04]  /*1bb50*/  STG.E.64 desc[UR4][R18.64+0x10], R24 ;  /* 0x0000101812007986 */ /* 0x0001e8000c101b04 */
[----:B------:R-:W0:Y:S01]  /*1bb60*/  LDG.E.64 R14, desc[UR4][R86.64+0x30] ;  /* 0x00003004560e7981 */ /* 0x000e22000c1e1b00 */
[----:B------:R-:W1:Y:S01]  /*1bb70*/  MUFU.RCP64H R17, R11 ;  /* 0x0000000b00117308 */ /* 0x000e620000001800 */
[----:B------:R-:W-:Y:S01]  /*1bb80*/  IMAD.MOV.U32 R16, RZ, RZ, 0x1 ;  /* 0x00000001ff107424 */ /* 0x000fe200078e00ff */
[----:B------:R-:W-:Y:S05]  /*1bb90*/  BSSY.RECONVERGENT B1, `(.L_x_431) ;  /* 0x0000012000017945 */ /* 0x000fea0003800200 */
[----:B-1----:R-:W-:-:S08]  /*1bba0*/  DFMA R20, R16, -R10, 1 ;  /* 0x3ff000001014742b */ /* 0x002fd0000000080a */
[----:B------:R-:W-:-:S08]  /*1bbb0*/  DFMA R20, R20, R20, R20 ;  /* 0x000000141414722b */ /* 0x000fd00000000014 */
[----:B------:R-:W-:-:S08]  /*1bbc0*/  DFMA R20, R16, R20, R16 ;  /* 0x000000141014722b */ /* 0x000fd00000000010 */
[----:B------:R-:W-:-:S08]  /*1bbd0*/  DFMA R16, R20, -R10, 1 ;  /* 0x3ff000001410742b */ /* 0x000fd0000000080a */
[----:B------:R-:W-:Y:S02]  /*1bbe0*/  DFMA R16, R20, R16, R20 ;  /* 0x000000101410722b */ /* 0x000fe40000000014 */
[----:B0-----:R-:W-:-:S08]  /*1bbf0*/  DADD R24, -R14, R46 ;  /* 0x000000000e187229 */ /* 0x001fd0000000012e */
[----:B------:R-:W-:Y:S02]  /*1bc00*/  DMUL R22, R24, R16 ;  /* 0x0000001018167228 */ /* 0x000fe40000000000 */
[----:B------:R-:W-:-:S06]  /*1bc10*/  FSETP.GEU.AND P1, PT, |R25|, 6.5827683646048100446e-37, PT ;  /* 0x036000001900780b */ /* 0x000fcc0003f2e200 */
[----:B------:R-:W-:-:S08]  /*1bc20*/  DFMA R20, R22, -R10, R24 ;  /* 0x8000000a1614722b */ /* 0x000fd00000000018 */
[----:B------:R-:W-:-:S10]  /*1bc30*/  DFMA R22, R16, R20, R22 ;  /* 0x000000141016722b */ /* 0x000fd40000000016 */
[----:B------:R-:W-:-:S05]  /*1bc40*/  FFMA R0, RZ, R11, R23 ;  /* 0x0000000bff007223 */ /* 0x000fca0000000017 */
[----:B------:R-:W-:-:S13]  /*1bc50*/  FSETP.GT.AND P0, PT, |R0|, 1.469367938527859385e-39, PT ;  /* 0x001000000000780b */ /* 0x000fda0003f04200 */
[----:B------:R-:W-:Y:S05]  /*1bc60*/  @P0 BRA P1, `(.L_x_432) ;  /* 0x0000000000100947 */ /* 0x000fea0000800000 */
[----:B------:R-:W-:Y:S01]  /*1bc70*/  MOV R22, R10 ;  /* 0x0000000a00167202 */ /* 0x000fe20000000f00 */
[----:B------:R-:W-:Y:S01]  /*1bc80*/  IMAD.MOV.U32 R23, RZ, RZ, R11 ;  /* 0x000000ffff177224 */ /* 0x000fe200078e000b */
[----:B------:R-:W-:-:S07]  /*1bc90*/  MOV R0, 0x1bcb0 ;  /* 0x0001bcb000007802 */ /* 0x000fce0000000f00 */
[----:B------:R-:W-:Y:S05]  /*1bca0*/  CALL.REL.NOINC `($__internal_2_$__cuda_sm20_div_rn_f64_full) ;  /* 0x0000002000247944 */ /* 0x000fea0003c00000 */
.L_x_432:
[----:B------:R-:W-:Y:S05]  /*1bcb0*/  BSYNC.RECONVERGENT B1 ;  /* 0x0000000000017941 */ /* 0x000fea0003800200 */
.L_x_431:
[----:B------:R-:W0:Y:S02]  /*1bcc0*/  LDCU.64 UR6, c[0x0][0x390] ;  /* 0x00007200ff0677ac */ /* 0x000e240008000a00 */
[----:B0-----:R-:W-:-:S08]  /*1bcd0*/  DFMA R22, R22, UR6, R14 ;  /* 0x0000000616167c2b */ /* 0x001fd0000800000e */
[----:B------:R-:W-:-:S06]  /*1bce0*/  DSETP.NE.AND P0, PT, |R22|, +INF , PT ;  /* 0x7ff000001600742a */ /* 0x000fcc0003f05200 */
[----:B------:R-:W-:Y:S02]  /*1bcf0*/  FSEL R20, R22, R14, P0 ;  /* 0x0000000e16147208 */ /* 0x000fe40000000000 */
[----:B------:R-:W-:-:S05]  /*1bd00*/  FSEL R21, R23, R15, P0 ;  /* 0x0000000f17157208 */ /* 0x000fca0000000000 */
[----:B------:R0:W-:Y:S04]  /*1bd10*/  STG.E.64 desc[UR4][R18.64+0x30], R20 ;  /* 0x0000301412007986 */ /* 0x0001e8000c101b04 */
[----:B------:R-:W2:Y:S01]  /*1bd20*/  LDG.E.64 R10, desc[UR4][R86.64+0x40] ;  /* 0x00004004560a7981 */ /* 0x000ea2000c1e1b00 */
        /* <DEDUP_REMOVED lines=8> */
[----:B--2---:R-:W-:-:S08]  /*1bdb0*/  DADD R24, -R10, R8 ;  /* 0x000000000a187229 */ /* 0x004fd00000000108 */
[----:B------:R-:W-:Y:S02]  /*1bdc0*/  DMUL R22, R24, R14 ;  /* 0x0000000e18167228 */ /* 0x000fe40000000000 */
[----:B------:R-:W-:-:S06]  /*1bdd0*/  FSETP.GEU.AND P1, PT, |R25|, 6.5827683646048100446e-37, PT ;  /* 0x036000001900780b */ /* 0x000fcc0003f2e200 */
[----:B------:R-:W-:-:S08]  /*1bde0*/  DFMA R8, R22, -R6, R24 ;  /* 0x800000061608722b */ /* 0x000fd00000000018 */
[----:B------:R-:W-:-:S10]  /*1bdf0*/  DFMA R22, R14, R8, R22 ;  /* 0x000000080e16722b */ /* 0x000fd40000000016 */
[----:B------:R-:W-:-:S05]  /*1be00*/  FFMA R0, RZ, R7, R23 ;  /* 0x00000007ff007223 */ /* 0x000fca0000000017 */
[----:B------:R-:W-:-:S13]  /*1be10*/  FSETP.GT.AND P0, PT, |R0|, 1.469367938527859385e-39, PT ;  /* 0x001000000000780b */ /* 0x000fda0003f04200 */
[----:B0-----:R-:W-:Y:S05]  /*1be20*/  @P0 BRA P1, `(.L_x_434) ;  /* 0x0000000000100947 */ /* 0x001fea0000800000 */
[----:B------:R-:W-:Y:S01]  /*1be30*/  IMAD.MOV.U32 R22, RZ, RZ, R6 ;  /* 0x000000ffff167224 */ /* 0x000fe200078e0006 */
[----:B------:R-:W-:Y:S01]  /*1be40*/  MOV R0, 0x1be70 ;  /* 0x0001be7000007802 */ /* 0x000fe20000000f00 */
[----:B------:R-:W-:-:S07]  /*1be50*/  IMAD.MOV.U32 R23, RZ, RZ, R7 ;  /* 0x000000ffff177224 */ /* 0x000fce00078e0007 */
[----:B------:R-:W-:Y:S05]  /*1be60*/  CALL.REL.NOINC `($__internal_2_$__cuda_sm20_div_rn_f64_full) ;  /* 0x0000001c00b47944 */ /* 0x000fea0003c00000 */
.L_x_434:
[----:B------:R-:W-:Y:S05]  /*1be70*/  BSYNC.RECONVERGENT B1 ;  /* 0x0000000000017941 */ /* 0x000fea0003800200 */
.L_x_433:
        /* <DEDUP_REMOVED lines=8> */
[----:B------:R-:W-:Y:S01]  /*1bf00*/  MOV R8, 0x1 ;  /* 0x0000000100087802 */ /* 0x000fe20000000f00 */
[----:B------:R-:W-:Y:S05]  /*1bf10*/  BSSY.RECONVERGENT B1, `(.L_x_435) ;  /* 0x0000012000017945 */ /* 0x000fea0003800200 */
[----:B-1----:R-:W-:-:S08]  /*1bf20*/  DFMA R10, -R42, R8, 1 ;  /* 0x3ff000002a0a742b */ /* 0x002fd00000000108 */
[----:B------:R-:W-:-:S08]  /*1bf30*/  DFMA R10, R10, R10, R10 ;  /* 0x0000000a0a0a722b */ /* 0x000fd0000000000a */
[----:B------:R-:W-:-:S08]  /*1bf40*/  DFMA R10, R8, R10, R8 ;  /* 0x0000000a080a722b */ /* 0x000fd00000000008 */
[----:B------:R-:W-:-:S08]  /*1bf50*/  DFMA R8, -R42, R10, 1 ;  /* 0x3ff000002a08742b */ /* 0x000fd0000000010a */
[----:B------:R-:W-:Y:S02]  /*1bf60*/  DFMA R8, R10, R8, R10 ;  /* 0x000000080a08722b */ /* 0x000fe4000000000a */
[----:B--2---:R-:W-:-:S08]  /*1bf70*/  DADD R24, -R6, R44 ;  /* 0x0000000006187229 */ /* 0x004fd0000000012c */
[----:B------:R-:W-:Y:S02]  /*1bf80*/  DMUL R22, R24, R8 ;  /* 0x0000000818167228 */ /* 0x000fe40000000000 */
[----:B------:R-:W-:-:S06]  /*1bf90*/  FSETP.GEU.AND P1, PT, |R25|, 6.5827683646048100446e-37, PT ;  /* 0x036000001900780b */ /* 0x000fcc0003f2e200 */
[----:B------:R-:W-:-:S08]  /*1bfa0*/  DFMA R10, -R42, R22, R24 ;  /* 0x000000162a0a722b */ /* 0x000fd00000000118 */
        /* <DEDUP_REMOVED lines=8> */
.L_x_436:
[----:B------:R-:W-:Y:S05]  /*1c030*/  BSYNC.RECONVERGENT B1 ;  /* 0x0000000000017941 */ /* 0x000fea0003800200 */
.L_x_435:
        /* <DEDUP_REMOVED lines=24> */
[----:B------:R-:W-:Y:S02]  /*1c1c0*/  MOV R23, R5 ;  /* 0x0000000500177202 */ /* 0x000fe40000000f00 */
[----:B------:R-:W-:-:S07]  /*1c1d0*/  MOV R0, 0x1c1f0 ;  /* 0x0001c1f000007802 */ /* 0x000fce0000000f00 */
[----:B------:R-:W-:Y:S05]  /*1c1e0*/  CALL.REL.NOINC `($__internal_2_$__cuda_sm20_div_rn_f64_full) ;  /* 0x0000001800d47944 */ /* 0x000fea0003c00000 */
.L_x_438:
[----:B------:R-:W-:Y:S05]  /*1c1f0*/  BSYNC.RECONVERGENT B1 ;  /* 0x0000000000017941 */ /* 0x000fea0003800200 */
.L_x_437:
        /* <DEDUP_REMOVED lines=27> */
.L_x_440:
[----:B------:R-:W-:Y:S05]  /*1c3b0*/  BSYNC.RECONVERGENT B1 ;  /* 0x0000000000017941 */ /* 0x000fea0003800200 */
.L_x_439:
[----:B------:R-:W0:Y:S02]  /*1c3c0*/  LDCU.64 UR6, c[0x0][0x390] ;  /* 0x00007200ff0677ac */ /* 0x000e240008000a00 */
        /* <DEDUP_REMOVED lines=9> */
[----:B------:R-:W-:Y:S04]  /*1c460*/  BSSY.RECONVERGENT B1, `(.L_x_441) ;  /* 0x0000012000017945 */ /* 0x000fe80003800200 */
        /* <DEDUP_REMOVED lines=10> */
[----:B0-----:R-:W-:Y:S05]  /*1c510*/  @P0 BRA P1, `(.L_x_442) ;  /* 0x0000000000180947 */ /* 0x001fea0000800000 */
[----:B------:R-:W-:Y:S01]  /*1c520*/  MOV R24, R96 ;  /* 0x0000006000187202 */ /* 0x000fe20000000f00 */
[----:B------:R-:W-:Y:S01]  /*1c530*/  IMAD.MOV.U32 R25, RZ, RZ, R97 ;  /* 0x000000ffff197224 */ /* 0x000fe200078e0061 */
[----:B------:R-:W-:Y:S01]  /*1c540*/  MOV R0, 0x1c580 ;  /* 0x0001c58000007802 */ /* 0x000fe20000000f00 */
[----:B------:R-:W-:Y:S02]  /*1c550*/  IMAD.MOV.U32 R22, RZ, RZ, R94 ;  /* 0x000000ffff167224 */ /* 0x000fe400078e005e */
[----:B------:R-:W-:-:S07]  /*1c560*/  IMAD.MOV.U32 R23, RZ, RZ, R95 ;  /* 0x000000ffff177224 */ /* 0x000fce00078e005f */
[----:B-----5:R-:W-:Y:S05]  /*1c570*/  CALL.REL.NOINC `($__internal_2_$__cuda_sm20_div_rn_f64_full) ;  /* 0x0000001400f07944 */ /* 0x020fea0003c00000 */
.L_x_442:
[----:B------:R-:W-:Y:S05]  /*1c580*/  BSYNC.RECONVERGENT B1 ;  /* 0x0000000000017941 */ /* 0x000fea0003800200 */
.L_x_441:
[----:B------:R-:W0:Y:S01]  /*1c590*/  MUFU.RCP64H R7, R35 ;  /* 0x0000002300077308 */ /* 0x000e220000001800 */
[----:B------:R-:W-:Y:S01]  /*1c5a0*/  IMAD.MOV.U32 R6, RZ, RZ, 0x1 ;  /* 0x00000001ff067424 */ /* 0x000fe200078e00ff */
[----:B-----5:R-:W-:Y:S01]  /*1c5b0*/  DADD R24, -R4, R22 ;  /* 0x0000000004187229 */ /* 0x020fe20000000116 */
        /* <DEDUP_REMOVED lines=17> */
.L_x_444:
[----:B------:R-:W-:Y:S05]  /*1c6d0*/  BSYNC.RECONVERGENT B1 ;  /* 0x0000000000017941 */ /* 0x000fea0003800200 */
.L_x_443:
        /* <DEDUP_REMOVED lines=27> */
.L_x_446:
[----:B------:R-:W-:Y:S05]  /*1c890*/  BSYNC.RECONVERGENT B1 ;  /* 0x0000000000017941 */ /* 0x000fea0003800200 */
.L_x_445:
        /* <DEDUP_REMOVED lines=27> */
.L_x_448:
[----:B------:R-:W-:Y:S05]  /*1ca50*/  BSYNC.RECONVERGENT B1 ;  /* 0x0000000000017941 */ /* 0x000fea0003800200 */
.L_x_447:
        /* <DEDUP_REMOVED lines=27> */
.L_x_450:
[----:B------:R-:W-:Y:S05]  /*1cc10*/  BSYNC.RECONVERGENT B1 ;  /* 0x0000000000017941 */ /* 0x000fea0003800200 */
.L_x_449:
        /* <DEDUP_REMOVED lines=27> */
.L_x_452:
[----:B------:R-:W-:Y:S05]  /*1cdd0*/  BSYNC.RECONVERGENT B1 ;  /* 0x0000000000017941 */ /* 0x000fea0003800200 */
.L_x_451:
        /* <DEDUP_REMOVED lines=23> */
[----:B------:R-:W-:Y:S01]  /*1cf50*/  MOV R22, R76 ;  /* 0x0000004c00167202 */ /* 0x000fe20000000f00 */
[----:B------:R-:W-:Y:S01]  /*1cf60*/  IMAD.MOV.U32 R23, RZ, RZ, R77 ;  /* 0x000000ffff177224 */ /* 0x000fe200078e004d */
[----:B------:R-:W-:-:S07]  /*1cf70*/  MOV R0, 0x1cf90 ;  /* 0x0001cf9000007802 */ /* 0x000fce0000000f00 */
[----:B------:R-:W-:Y:S05]  /*1cf80*/  CALL.REL.NOINC `($__internal_2_$__cuda_sm20_div_rn_f64_full) ;  /* 0x0000000c006c7944 */ /* 0x000fea0003c00000 */
.L_x_454:
[----:B------:R-:W-:Y:S05]  /*1cf90*/  BSYNC.RECONVERGENT B1 ;  /* 0x0000000000017941 */ /* 0x000fea0003800200 */
.L_x_453:
        /* <DEDUP_REMOVED lines=27> */
.L_x_456:
[----:B------:R-:W-:Y:S05]  /*1d150*/  BSYNC.RECONVERGENT B1 ;  /* 0x0000000000017941 */ /* 0x000fea0003800200 */
.L_x_455:
        /* <DEDUP_REMOVED lines=27> */
.L_x_458:
[----:B------:R-:W-:Y:S05]  /*1d310*/  BSYNC.RECONVERGENT B1 ;  /* 0x0000000000017941 */ /* 0x000fea0003800200 */
.L_x_457:
        /* <DEDUP_REMOVED lines=27> */
.L_x_460:
[----:B------:R-:W-:Y:S05]  /*1d4d0*/  BSYNC.RECONVERGENT B1 ;  /* 0x0000000000017941 */ /* 0x000fea0003800200 */
.L_x_459:
        /* <DEDUP_REMOVED lines=27> */
.L_x_462:
[----:B------:R-:W-:Y:S05]  /*1d690*/  BSYNC.RECONVERGENT B1 ;  /* 0x0000000000017941 */ /* 0x000fea0003800200 */
.L_x_461:
        /* <DEDUP_REMOVED lines=27> */
.L_x_464:
[----:B------:R-:W-:Y:S05]  /*1d850*/  BSYNC.RECONVERGENT B1 ;  /* 0x0000000000017941 */ /* 0x000fea0003800200 */
.L_x_463:
        /* <DEDUP_REMOVED lines=27> */
.L_x_466:
[----:B------:R-:W-:Y:S05]  /*1da10*/  BSYNC.RECONVERGENT B1 ;  /* 0x0000000000017941 */ /* 0x000fea0003800200 */
.L_x_465:
[----:B------:R-:W0:Y:S02]  /*1da20*/  LDCU.64 UR6, c[0x0][0x390] ;  /* 0x00007200ff0677ac */ /* 0x000e240008000a00 */
[----:B0-----:R-:W-:-:S08]  /*1da30*/  DFMA R22, R22, UR6, R86 ;  /* 0x0000000616167c2b */ /* 0x001fd00008000056 */
[----:B------:R-:W-:-:S06]  /*1da40*/  DSETP.NE.AND P0, PT, |R22|, +INF , PT ;  /* 0x7ff000001600742a */ /* 0x000fcc0003f05200 */
[----:B------:R-:W-:Y:S02]  /*1da50*/  FSEL R2, R22, R86, P0 ;  /* 0x0000005616027208 */ /* 0x000fe40000000000 */
[----:B------:R-:W-:-:S05]  /*1da60*/  FSEL R3, R23, R87, P0 ;  /* 0x0000005717037208 */ /* 0x000fca0000000000 */
[----:B------:R-:W-:Y:S01]  /*1da70*/  STG.E.64 desc[UR4][R18.64+0xd8], R2 ;  /* 0x0000d80212007986 */ /* 0x000fe2000c101b04 */
[----:B------:R-:W-:Y:S05]  /*1da80*/  EXIT ;  /* 0x000000000000794d */ /* 0x000fea0003800000 */
        .weak           $__internal_1_$__cuda_sm20_dblrcp_rn_slowpath_v3
        .type           $__internal_1_$__cuda_sm20_dblrcp_rn_slowpath_v3,@function
        .size           $__internal_1_$__cuda_sm20_dblrcp_rn_slowpath_v3,($__internal_2_$__cuda_sm20_div_rn_f64_full - $__internal_1_$__cuda_sm20_dblrcp_rn_slowpath_v3)
$__internal_1_$__cuda_sm20_dblrcp_rn_slowpath_v3:
[----:B------:R-:W-:Y:S01]  /*1da90*/  MOV R26, R24 ;  /* 0x00000018001a7202 */ /* 0x000fe20000000f00 */
[----:B------:R-:W-:Y:S01]  /*1daa0*/  IMAD.MOV.U32 R27, RZ, RZ, R25 ;  /* 0x000000ffff1b7224 */ /* 0x000fe200078e0019 */
[----:B------:R-:W-:Y:S05]  /*1dab0*/  BSSY.RECONVERGENT B0, `(.L_x_467) ;  /* 0x0000023000007945 */ /* 0x000fea0003800200 */
[----:B------:R-:W-:-:S14]  /*1dac0*/  DSETP.GTU.AND P0, PT, |R26|, +INF , PT ;  /* 0x7ff000001a00742a */ /* 0x000fdc0003f0c200 */
[----:B------:R-:W-:Y:S05]  /*1dad0*/  @P0 BRA `(.L_x_468) ;  /* 0x0000000000780947 */ /* 0x000fea0003800000 */
[----:B------:R-:W-:-:S05]  /*1dae0*/  LOP3.LUT R23, R25, 0x7fffffff, RZ, 0xc0, !PT ;  /* 0x7fffffff19177812 */ /* 0x000fca00078ec0ff */
[----:B------:R-:W-:-:S05]  /*1daf0*/  VIADD R24, R23, 0xffffffff ;  /* 0xffffffff17187836 */ /* 0x000fca0000000000 */
[----:B------:R-:W-:-:S13]  /*1db00*/  ISETP.GE.U32.AND P0, PT, R24, 0x7fefffff, PT ;  /* 0x7fefffff1800780c */ /* 0x000fda0003f06070 */
[----:B------:R-:W-:Y:S01]  /*1db10*/  @P0 LOP3.LUT R25, R27, 0x7ff00000, RZ, 0x3c, !PT ;  /* 0x7ff000001b190812 */ /* 0x000fe200078e3cff */
[----:B------:R-:W-:Y:S01]  /*1db20*/  @P0 IMAD.MOV.U32 R24, RZ, RZ, RZ ;  /* 0x000000ffff180224 */ /* 0x000fe200078e00ff */
[----:B------:R-:W-:Y:S06]  /*1db30*/  @P0 BRA `(.L_x_469) ;  /* 0x0000000000680947 */ /* 0x000fec0003800000 */
[----:B------:R-:W-:-:S13]  /*1db40*/  ISETP.GE.U32.AND P0, PT, R23, 0x1000001, PT ;  /* 0x010000011700780c */ /* 0x000fda0003f06070 */
[----:B------:R-:W-:Y:S05]  /*1db50*/  @!P0 BRA `(.L_x_470) ;  /* 0x0000000000348947 */ /* 0x000fea0003800000 */
[----:B------:R-:W-:Y:S01]  /*1db60*/  VIADD R25, R27, 0xc0200000 ;  /* 0xc02000001b197836 */ /* 0x000fe20000000000 */
[----:B------:R-:W-:-:S03]  /*1db70*/  MOV R24, R26 ;  /* 0x0000001a00187202 */ /* 0x000fc60000000f00 */
[----:B------:R-:W0:Y:S03]  /*1db80*/  MUFU.RCP64H R23, R25 ;  /* 0x0000001900177308 */ /* 0x000e260000001800 */
[----:B0-----:R-:W-:-:S08]  /*1db90*/  DFMA R128, -R24, R22, 1 ;  /* 0x3ff000001880742b */ /* 0x001fd00000000116 */
[----:B------:R-:W-:-:S08]  /*1dba0*/  DFMA R128, R128, R128, R128 ;  /* 0x000000808080722b */ /* 0x000fd00000000080 */
[----:B------:R-:W-:-:S08]  /*1dbb0*/  DFMA R128, R22, R128, R22 ;  /* 0x000000801680722b */ /* 0x000fd00000000016 */
[----:B------:R-:W-:-:S08]  /*1dbc0*/  DFMA R22, -R24, R128, 1 ;  /* 0x3ff000001816742b */ /* 0x000fd00000000180 */
[----:B------:R-:W-:-:S08]  /*1dbd0*/  DFMA R22, R128, R22, R128 ;  /* 0x000000168016722b */ /* 0x000fd00000000080 */
[----:B------:R-:W-:-:S08]  /*1dbe0*/  DMUL R22, R22, 2.2250738585072013831e-308 ;  /* 0x0010000016167828 */ /* 0x000fd00000000000 */
[----:B------:R-:W-:-:S08]  /*1dbf0*/  DFMA R26, -R26, R22, 1 ;  /* 0x3ff000001a1a742b */ /* 0x000fd00000000116 */
[----:B------:R-:W-:-:S08]  /*1dc00*/  DFMA R26, R26, R26, R26 ;  /* 0x0000001a1a1a722b */ /* 0x000fd0000000001a */
[----:B------:R-:W-:Y:S01]  /*1dc10*/  DFMA R24, R22, R26, R22 ;  /* 0x0000001a1618722b */ /* 0x000fe20000000016 */
[----:B------:R-:W-:Y:S10]  /*1dc20*/  BRA `(.L_x_469) ;  /* 0x00000000002c7947 */ /* 0x000ff40003800000 */
.L_x_470:
[----:B------:R-:W-:-:S06]  /*1dc30*/  DMUL R26, R26, 8.11296384146066816958e+31 ;  /* 0x469000001a1a7828 */ /* 0x000fcc0000000000 */
[----:B------:R-:W0:Y:S02]  /*1dc40*/  MUFU.RCP64H R23, R27 ;  /* 0x0000001b00177308 */ /* 0x000e240000001800 */
[----:B0-----:R-:W-:-:S08]  /*1dc50*/  DFMA R24, -R26, R22, 1 ;  /* 0x3ff000001a18742b */ /* 0x001fd00000000116 */
[----:B------:R-:W-:-:S08]  /*1dc60*/  DFMA R24, R24, R24, R24 ;  /* 0x000000181818722b */ /* 0x000fd00000000018 */
[----:B------:R-:W-:-:S08]  /*1dc70*/  DFMA R24, R22, R24, R22 ;  /* 0x000000181618722b */ /* 0x000fd00000000016 */
[----:B------:R-:W-:-:S08]  /*1dc80*/  DFMA R22, -R26, R24, 1 ;  /* 0x3ff000001a16742b */ /* 0x000fd00000000118 */
[----:B------:R-:W-:-:S08]  /*1dc90*/  DFMA R22, R24, R22, R24 ;  /* 0x000000161816722b */ /* 0x000fd00000000018 */
[----:B------:R-:W-:Y:S01]  /*1dca0*/  DMUL R24, R22, 8.11296384146066816958e+31 ;  /* 0x4690000016187828 */ /* 0x000fe20000000000 */
[----:B------:R-:W-:Y:S10]  /*1dcb0*/  BRA `(.L_x_469) ;  /* 0x0000000000087947 */ /* 0x000ff40003800000 */
.L_x_468:
[----:B------:R-:W-:Y:S01]  /*1dcc0*/  LOP3.LUT R25, R27, 0x80000, RZ, 0xfc, !PT ;  /* 0x000800001b197812 */ /* 0x000fe200078efcff */
[----:B------:R-:W-:-:S07]  /*1dcd0*/  IMAD.MOV.U32 R24, RZ, RZ, R26 ;  /* 0x000000ffff187224 */ /* 0x000fce00078e001a */
.L_x_469:
[----:B------:R-:W-:Y:S05]  /*1dce0*/  BSYNC.RECONVERGENT B0 ;  /* 0x0000000000007941 */ /* 0x000fea0003800200 */
.L_x_467:
[----:B------:R-:W-:Y:S02]  /*1dcf0*/  IMAD.MOV.U32 R22, RZ, RZ, R24 ;  /* 0x000000ffff167224 */ /* 0x000fe400078e0018 */
[----:B------:R-:W-:Y:S01]  /*1dd00*/  IMAD.MOV.U32 R23, RZ, RZ, R25 ;  /* 0x000000ffff177224 */ /* 0x000fe200078e0019 */
[----:B------:R-:W-:Y:S01]  /*1dd10*/  MOV R25, 0x0 ;  /* 0x0000000000197802 */ /* 0x000fe20000000f00 */
[----:B------:R-:W-:-:S04]  /*1dd20*/  IMAD.MOV.U32 R24, RZ, RZ, R0 ;  /* 0x000000ffff187224 */ /* 0x000fc800078e0000 */
[----:B------:R-:W-:Y:S05]  /*1dd30*/  RET.REL.NODEC R24 `(_Z12computeStateP4cellPddS0_P6cellGs) ;  /* 0xfffffe2018b07950 */ /* 0x000fea0003c3ffff */
        .weak           $__internal_2_$__cuda_sm20_div_rn_f64_full
        .type           $__internal_2_$__cuda_sm20_div_rn_f64_full,@function
        .size           $__internal_2_$__cuda_sm20_div_rn_f64_full,($__internal_3_$__cuda_sm20_dsqrt_rn_f64_mediumpath_v1 - $__internal_2_$__cuda_sm20_div_rn_f64_full)
$__internal_2_$__cuda_sm20_div_rn_f64_full:
[C---:B------:R-:W-:Y:S01]  /*1dd40*/  FSETP.GEU.AND P0, PT, |R23|.reuse, 1.469367938527859385e-39, PT ;  /* 0x001000001700780b */ /* 0x040fe20003f0e200 */
[--C-:B------:R-:W-:Y:S01]  /*1dd50*/  IMAD.MOV.U32 R130, RZ, RZ, R22.reuse ;  /* 0x000000ffff827224 */ /* 0x100fe200078e0016 */
[----:B------:R-:W-:Y:S01]  /*1dd60*/  LOP3.LUT R128, R23, 0x800fffff, RZ, 0xc0, !PT ;  /* 0x800fffff17807812 */ /* 0x000fe200078ec0ff */
[----:B------:R-:W-:Y:S01]  /*1dd70*/  IMAD.MOV.U32 R131, RZ, RZ, R23 ;  /* 0x000000ffff837224 */ /* 0x000fe200078e0017 */
[----:B------:R-:W-:Y:S01]  /*1dd80*/  MOV R137, R25 ;  /* 0x0000001900897202 */ /* 0x000fe20000000f00 */
[----:B------:R-:W-:Y:S01]  /*1dd90*/  IMAD.MOV.U32 R142, RZ, RZ, 0x1 ;  /* 0x00000001ff8e7424 */ /* 0x000fe200078e00ff */
[----:B------:R-:W-:Y:S01]  /*1dda0*/  LOP3.LUT R129, R128, 0x3ff00000, RZ, 0xfc, !PT ;  /* 0x3ff0000080817812 */ /* 0x000fe200078efcff */
[----:B------:R-:W-:Y:S01]  /*1ddb0*/  IMAD.MOV.U32 R128, RZ, RZ, R22 ;  /* 0x000000ffff807224 */ /* 0x000fe200078e0016 */
[C---:B------:R-:W-:Y:S01]  /*1ddc0*/  FSETP.GEU.AND P1, PT, |R137|.reuse, 1.469367938527859385e-39, PT ;  /* 0x001000008900780b */ /* 0x040fe20003f2e200 */
[----:B------:R-:W-:Y:S01]  /*1ddd0*/  IMAD.MOV.U32 R136, RZ, RZ, R24 ;  /* 0x000000ffff887224 */ /* 0x000fe200078e0018 */
[----:B------:R-:W-:Y:S01]  /*1dde0*/  LOP3.LUT R22, R137, 0x7ff00000, RZ, 0xc0, !PT ;  /* 0x7ff0000089167812 */ /* 0x000fe200078ec0ff */
[----:B------:R-:W-:Y:S01]  /*1ddf0*/  BSSY.RECONVERGENT B0, `(.L_x_471) ;  /* 0x0000055000007945 */ /* 0x000fe20003800200 */
[----:B------:R-:W-:Y:S01]  /*1de00*/  LOP3.LUT R25, R23, 0x7ff00000, RZ, 0xc0, !PT ;  /* 0x7ff0000017197812 */ /* 0x000fe200078ec0ff */
[----:B------:R-:W-:Y:S01]  /*1de10*/  @!P0 DMUL R128, R130, 8.98846567431157953865e+307 ;  /* 0x7fe0000082808828 */ /* 0x000fe20000000000 */
[----:B------:R-:W-:-:S02]  /*1de20*/  IMAD.MOV.U32 R23, RZ, RZ, 0x1ca00000 ;  /* 0x1ca00000ff177424 */ /* 0x000fc400078e00ff */
[----:B------:R-:W-:-:S03]  /*1de30*/  ISETP.GE.U32.AND P3, PT, R22, R25, PT ;  /* 0x000000191600720c */ /* 0x000fc60003f66070 */
[----:B------:R-:W0:Y:S01]  /*1de40*/  MUFU.RCP64H R143, R129 ;  /* 0x00000081008f7308 */ /* 0x000e220000001800 */
[----:B------:R-:W-:Y:S01]  /*1de50*/  SEL R26, R23, 0x63400000, !P3 ;  /* 0x63400000171a7807 */ /* 0x000fe20005800000 */
[----:B------:R-:W-:Y:S01]  /*1de60*/  @!P1 IMAD.MOV.U32 R140, RZ, RZ, RZ ;  /* 0x000000ffff8c9224 */ /* 0x000fe200078e00ff */
[----:B------:R-:W-:Y:S02]  /*1de70*/  @!P1 LOP3.LUT R27, R131, 0x7ff00000, RZ, 0xc0, !PT ;  /* 0x7ff00000831b9812 */ /* 0x000fe400078ec0ff */
[----:B------:R-:W-:Y:S02]  /*1de80*/  @!P0 LOP3.LUT R25, R129, 0x7ff00000, RZ, 0xc0, !PT ;  /* 0x7ff0000081198812 */ /* 0x000fe400078ec0ff */
[----:B------:R-:W-:-:S04]  /*1de90*/  @!P1 ISETP.GE.U32.AND P2, PT, R22, R27, PT ;  /* 0x0000001b1600920c */ /* 0x000fc80003f46070 */
[----:B------:R-:W-:-:S04]  /*1dea0*/  @!P1 SEL R24, R23, 0x63400000, !P2 ;  /* 0x6340000017189807 */ /* 0x000fc80005000000 */
[----:B------:R-:W-:Y:S01]  /*1deb0*/  @!P1 LOP3.LUT R24, R24, 0x80000000, R137, 0xf8, !PT ;  /* 0x8000000018189812 */ /* 0x000fe200078ef889 */
[----:B0-----:R-:W-:-:S03]  /*1dec0*/  DFMA R138, R142, -R128, 1 ;  /* 0x3ff000008e8a742b */ /* 0x001fc60000000880 */
[----:B------:R-:W-:Y:S02]  /*1ded0*/  @!P1 LOP3.LUT R141, R24, 0x100000, RZ, 0xfc, !PT ;  /* 0x00100000188d9812 */ /* 0x000fe400078efcff */
[----:B------:R-:W-:-:S03]  /*1dee0*/  MOV R24, R22 ;  /* 0x0000001600187202 */ /* 0x000fc60000000f00 */
[----:B------:R-:W-:-:S08]  /*1def0*/  DFMA R138, R138, R138, R138 ;  /* 0x0000008a8a8a722b */ /* 0x000fd0000000008a */
[----:B------:R-:W-:Y:S01]  /*1df00*/  DFMA R142, R142, R138, R142 ;  /* 0x0000008a8e8e722b */ /* 0x000fe2000000008e */
[----:B------:R-:W-:Y:S01]  /*1df10*/  LOP3.LUT R139, R26, 0x800fffff, R137, 0xf8, !PT ;  /* 0x800fffff1a8b7812 */ /* 0x000fe200078ef889 */
[----:B------:R-:W-:-:S06]  /*1df20*/  IMAD.MOV.U32 R138, RZ, RZ, R136 ;  /* 0x000000ffff8a7224 */ /* 0x000fcc00078e0088 */
[----:B------:R-:W-:Y:S02]  /*1df30*/  DFMA R26, R142, -R128, 1 ;  /* 0x3ff000008e1a742b */ /* 0x000fe40000000880 */
[----:B------:R-:W-:-:S06]  /*1df40*/  @!P1 DFMA R138, R138, 2, -R140 ;  /* 0x400000008a8a982b */ /* 0x000fcc000000088c */
[----:B------:R-:W-:Y:S01]  /*1df50*/  DFMA R142, R142, R26, R142 ;  /* 0x0000001a8e8e722b */ /* 0x000fe2000000008e */
[----:B------:R-:W-:-:S03]  /*1df60*/  VIADD R27, R25, 0xffffffff ;  /* 0xffffffff191b7836 */ /* 0x000fc60000000000 */
[----:B------:R-:W-:-:S04]  /*1df70*/  @!P1 LOP3.LUT R24, R139, 0x7ff00000, RZ, 0xc0, !PT ;  /* 0x7ff000008b189812 */ /* 0x000fc800078ec0ff */
[----:B------:R-:W-:Y:S01]  /*1df80*/  DMUL R140, R142, R138 ;  /* 0x0000008a8e8c7228 */ /* 0x000fe20000000000 */
[----:B------:R-:W-:-:S05]  /*1df90*/  VIADD R26, R24, 0xffffffff ;  /* 0xffffffff181a7836 */ /* 0x000fca0000000000 */
[----:B------:R-:W-:Y:S02]  /*1dfa0*/  ISETP.GT.U32.AND P0, PT, R26, 0x7feffffe, PT ;  /* 0x7feffffe1a00780c */ /* 0x000fe40003f04070 */
[----:B------:R-:W-:Y:S02]  /*1dfb0*/  DFMA R144, R140, -R128, R138 ;  /* 0x800000808c90722b */ /* 0x000fe4000000008a */
[----:B------:R-:W-:-:S06]  /*1dfc0*/  ISETP.GT.U32.OR P0, PT, R27, 0x7feffffe, P0 ;  /* 0x7feffffe1b00780c */ /* 0x000fcc0000704470 */
[----:B------:R-:W-:-:S07]  /*1dfd0*/  DFMA R26, R142, R144, R140 ;  /* 0x000000908e1a722b */ /* 0x000fce000000008c */
[----:B------:R-:W-:Y:S05]  /*1dfe0*/  @P0 BRA `(.L_x_472) ;  /* 0x0000000000740947 */ /* 0x000fea0003800000 */
[----:B------:R-:W-:-:S04]  /*1dff0*/  LOP3.LUT R25, R131, 0x7ff00000, RZ, 0xc0, !PT ;  /* 0x7ff0000083197812 */ /* 0x000fc800078ec0ff */
[CC--:B------:R-:W-:Y:S02]  /*1e000*/  VIADDMNMX R24, R22.reuse, -R25.reuse, 0xb9600000, !PT ;  /* 0xb960000016187446 */ /* 0x0c0fe40007800919 */
[----:B------:R-:W-:Y:S02]  /*1e010*/  ISETP.GE.U32.AND P0, PT, R22, R25, PT ;  /* 0x000000191600720c */ /* 0x000fe40003f06070 */
[----:B------:R-:W-:Y:S02]  /*1e020*/  VIMNMX R24, PT, PT, R24, 0x46a00000, PT ;  /* 0x46a0000018187848 */ /* 0x000fe40003fe0100 */
[----:B------:R-:W-:-:S05]  /*1e030*/  SEL R23, R23, 0x63400000, !P0 ;  /* 0x6340000017177807 */ /* 0x000fca0004000000 */
[----:B------:R-:W-:Y:S01]  /*1e040*/  IMAD.IADD R23, R24, 0x1, -R23 ;  /* 0x0000000118177824 */ /* 0x000fe200078e0a17 */
[----:B------:R-:W-:-:S03]  /*1e050*/  MOV R24, RZ ;  /* 0x000000ff00187202 */ /* 0x000fc60000000f00 */
[----:B------:R-:W-:-:S06]  /*1e060*/  VIADD R25, R23, 0x7fe00000 ;  /* 0x7fe0000017197836 */ /* 0x000fcc0000000000 */
[----:B------:R-:W-:-:S10]  /*1e070*/  DMUL R140, R26, R24 ;  /* 0x000000181a8c7228 */ /* 0x000fd40000000000 */
[----:B------:R-:W-:-:S13]  /*1e080*/  FSETP.GTU.AND P0, PT, |R141|, 1.469367938527859385e-39, PT ;  /* 0x001000008d00780b */ /* 0x000fda0003f0c200 */
[----:B------:R-:W-:Y:S05]  /*1e090*/  @P0 BRA `(.L_x_473) ;  /* 0x0000000000a80947 */ /* 0x000fea0003800000 */
[----:B------:R-:W-:-:S06]  /*1e0a0*/  DFMA R128, R26, -R128, R138 ;  /* 0x800000801a80722b */ /* 0x000fcc000000008a */
[----:B------:R-:W-:-:S04]  /*1e0b0*/  IMAD.MOV.U32 R128, RZ, RZ, RZ ;  /* 0x000000ffff807224 */ /* 0x000fc800078e00ff */
[C---:B------:R-:W-:Y:S02]  /*1e0c0*/  FSETP.NEU.AND P0, PT, R129.reuse, RZ, PT ;  /* 0x000000ff8100720b */ /* 0x040fe40003f0d000 */
[----:B------:R-:W-:-:S04]  /*1e0d0*/  LOP3.LUT R130, R129, 0x80000000, R131, 0x48, !PT ;  /* 0x8000000081827812 */ /* 0x000fc800078e4883 */
[----:B------:R-:W-:-:S07]  /*1e0e0*/  LOP3.LUT R129, R130, R25, RZ, 0xfc, !PT ;  /* 0x0000001982817212 */ /* 0x000fce00078efcff */
[----:B------:R-:W-:Y:S05]  /*1e0f0*/  @!P0 BRA `(.L_x_473) ;  /* 0x0000000000908947 */ /* 0x000fea0003800000 */
[----:B------:R-:W-:Y:S01]  /*1e100*/  IMAD.MOV R25, RZ, RZ, -R23 ;  /* 0x000000ffff197224 */ /* 0x000fe200078e0a17 */
[----:B------:R-:W-:Y:S01]  /*1e110*/  IADD3 R23, PT, PT, -R23, -0x43300000, RZ ;  /* 0xbcd0000017177810 */ /* 0x000fe20007ffe1ff */
[----:B------:R-:W-:-:S06]  /*1e120*/  IMAD.MOV.U32 R24, RZ, RZ, RZ ;  /* 0x000000ffff187224 */ /* 0x000fcc00078e00ff */
[----:B------:R-:W-:Y:S02]  /*1e130*/  DFMA R24, R140, -R24, R26 ;  /* 0x800000188c18722b */ /* 0x000fe4000000001a */
[----:B------:R-:W-:-:S08]  /*1e140*/  DMUL.RP R26, R26, R128 ;  /* 0x000000801a1a7228 */ /* 0x000fd00000008000 */
[----:B------:R-:W-:Y:S02]  /*1e150*/  FSETP.NEU.AND P0, PT, |R25|, R23, PT ;  /* 0x000000171900720b */ /* 0x000fe40003f0d200 */
[----:B------:R-:W-:Y:S02]  /*1e160*/  LOP3.LUT R130, R27, R130, RZ, 0x3c, !PT ;  /* 0x000000821b827212 */ /* 0x000fe400078e3cff */
[----:B------:R-:W-:Y:S02]  /*1e170*/  FSEL R22, R26, R140, !P0 ;  /* 0x0000008c1a167208 */ /* 0x000fe40004000000 */
[----:B------:R-:W-:-:S03]  /*1e180*/  FSEL R23, R130, R141, !P0 ;  /* 0x0000008d82177208 */ /* 0x000fc60004000000 */
[----:B------:R-:W-:Y:S01]  /*1e190*/  IMAD.MOV.U32 R140, RZ, RZ, R22 ;  /* 0x000000ffff8c7224 */ /* 0x000fe200078e0016 */
[----:B------:R-:W-:Y:S01]  /*1e1a0*/  MOV R141, R23 ;  /* 0x00000017008d7202 */ /* 0x000fe20000000f00 */
[----:B------:R-:W-:Y:S06]  /*1e1b0*/  BRA `(.L_x_473) ;  /* 0x0000000000607947 */ /* 0x000fec0003800000 */
.L_x_472:
[----:B------:R-:W-:-:S14]  /*1e1c0*/  DSETP.NAN.AND P0, PT, R136, R136, PT ;  /* 0x000000888800722a */ /* 0x000fdc0003f08000 */
[----:B------:R-:W-:Y:S05]  /*1e1d0*/  @P0 BRA `(.L_x_474) ;  /* 0x00000000004c0947 */ /* 0x000fea0003800000 */
[----:B------:R-:W-:-:S14]  /*1e1e0*/  DSETP.NAN.AND P0, PT, R130, R130, PT ;  /* 0x000000828200722a */ /* 0x000fdc0003f08000 */
[----:B------:R-:W-:Y:S05]  /*1e1f0*/  @P0 BRA `(.L_x_475) ;  /* 0x0000000000340947 */ /* 0x000fea0003800000 */
[----:B------:R-:W-:Y:S01]  /*1e200*/  ISETP.NE.AND P0, PT, R24, R25, PT ;  /* 0x000000191800720c */ /* 0x000fe20003f05270 */
[----:B------:R-:W-:Y:S02]  /*1e210*/  IMAD.MOV.U32 R140, RZ, RZ, 0x0 ;  /* 0x00000000ff8c7424 */ /* 0x000fe400078e00ff */
[----:B------:R-:W-:-:S10]  /*1e220*/  IMAD.MOV.U32 R141, RZ, RZ, -0x80000 ;  /* 0xfff80000ff8d7424 */ /* 0x000fd400078e00ff */
[----:B------:R-:W-:Y:S05]  /*1e230*/  @!P0 BRA `(.L_x_473) ;  /* 0x0000000000408947 */ /* 0x000fea0003800000 */
[----:B------:R-:W-:Y:S02]  /*1e240*/  ISETP.NE.AND P0, PT, R24, 0x7ff00000, PT ;  /* 0x7ff000001800780c */ /* 0x000fe40003f05270 */
[----:B------:R-:W-:Y:S02]  /*1e250*/  LOP3.LUT R131, R137, 0x80000000, R131, 0x48, !PT ;  /* 0x8000000089837812 */ /* 0x000fe400078e4883 */
[----:B------:R-:W-:-:S13]  /*1e260*/  ISETP.EQ.OR P0, PT, R25, RZ, !P0 ;  /* 0x000000ff1900720c */ /* 0x000fda0004702670 */
[----:B------:R-:W-:Y:S01]  /*1e270*/  @P0 LOP3.LUT R22, R131, 0x7ff00000, RZ, 0xfc, !PT ;  /* 0x7ff0000083160812 */ /* 0x000fe200078efcff */
[----:B------:R-:W-:Y:S01]  /*1e280*/  @!P0 IMAD.MOV.U32 R140, RZ, RZ, RZ ;  /* 0x000000ffff8c8224 */ /* 0x000fe200078e00ff */
[----:B------:R-:W-:Y:S01]  /*1e290*/  @P0 MOV R140, RZ ;  /* 0x000000ff008c0202 */ /* 0x000fe20000000f00 */
[----:B------:R-:W-:Y:S02]  /*1e2a0*/  @!P0 IMAD.MOV.U32 R141, RZ, RZ, R131 ;  /* 0x000000ffff8d8224 */ /* 0x000fe400078e0083 */
[----:B------:R-:W-:Y:S01]  /*1e2b0*/  @P0 IMAD.MOV.U32 R141, RZ, RZ, R22 ;  /* 0x000000ffff8d0224 */ /* 0x000fe200078e0016 */
[----:B------:R-:W-:Y:S06]  /*1e2c0*/  BRA `(.L_x_473) ;  /* 0x00000000001c7947 */ /* 0x000fec0003800000 */
.L_x_475:
[----:B------:R-:W-:Y:S01]  /*1e2d0*/  LOP3.LUT R23, R131, 0x80000, RZ, 0xfc, !PT ;  /* 0x0008000083177812 */ /* 0x000fe200078efcff */
[----:B------:R-:W-:-:S04]  /*1e2e0*/  IMAD.MOV.U32 R140, RZ, RZ, R130 ;  /* 0x000000ffff8c7224 */ /* 0x000fc800078e0082 */
[----:B------:R-:W-:Y:S01]  /*1e2f0*/  IMAD.MOV.U32 R141, RZ, RZ, R23 ;  /* 0x000000ffff8d7224 */ /* 0x000fe200078e0017 */
[----:B------:R-:W-:Y:S06]  /*1e300*/  BRA `(.L_x_473) ;  /* 0x00000000000c7947 */ /* 0x000fec0003800000 */
.L_x_474:
[----:B------:R-:W-:Y:S01]  /*1e310*/  LOP3.LUT R23, R137, 0x80000, RZ, 0xfc, !PT ;  /* 0x0008000089177812 */ /* 0x000fe200078efcff */
[----:B------:R-:W-:-:S03]  /*1e320*/  IMAD.MOV.U32 R140, RZ, RZ, R136 ;  /* 0x000000ffff8c7224 */ /* 0x000fc600078e0088 */
[----:B------:R-:W-:-:S07]  /*1e330*/  MOV R141, R23 ;  /* 0x00000017008d7202 */ /* 0x000fce0000000f00 */
.L_x_473:
[----:B------:R-:W-:Y:S05]  /*1e340*/  BSYNC.RECONVERGENT B0 ;  /* 0x0000000000007941 */ /* 0x000fea0003800200 */
.L_x_471:
[----:B------:R-:W-:Y:S02]  /*1e350*/  IMAD.MOV.U32 R24, RZ, RZ, R0 ;  /* 0x000000ffff187224 */ /* 0x000fe400078e0000 */
[----:B------:R-:W-:Y:S02]  /*1e360*/  IMAD.MOV.U32 R25, RZ, RZ, 0x0 ;  /* 0x00000000ff197424 */ /* 0x000fe400078e00ff */
[----:B------:R-:W-:Y:S02]  /*1e370*/  IMAD.MOV.U32 R22, RZ, RZ, R140 ;  /* 0x000000ffff167224 */ /* 0x000fe400078e008c */
[----:B------:R-:W-:Y:S01]  /*1e380*/  IMAD.MOV.U32 R23, RZ, RZ, R141 ;  /* 0x000000ffff177224 */ /* 0x000fe200078e008d */
[----:B------:R-:W-:Y:S06]  /*1e390*/  RET.REL.NODEC R24 `(_Z12computeStateP4cellPddS0_P6cellGs) ;  /* 0xfffffe1c18187950 */ /* 0x000fec0003c3ffff */
        .weak           $__internal_3_$__cuda_sm20_dsqrt_rn_f64_mediumpath_v1
        .type           $__internal_3_$__cuda_sm20_dsqrt_rn_f64_mediumpath_v1,@function
        .size           $__internal_3_$__cuda_sm20_dsqrt_rn_f64_mediumpath_v1,($_Z12computeStateP4cellPddS0_P6cellGs$__internal_accurate_pow - $__internal_3_$__cuda_sm20_dsqrt_rn_f64_mediumpath_v1)
$__internal_3_$__cuda_sm20_dsqrt_rn_f64_mediumpath_v1:
[----:B------:R-:W-:Y:S01]  /*1e3a0*/  ISETP.GE.U32.AND P0, PT, R24, -0x3400000, PT ;  /* 0xfcc000001800780c */ /* 0x000fe20003f06070 */
[----:B------:R-:W-:Y:S01]  /*1e3b0*/  BSSY.RECONVERGENT B1, `(.L_x_476) ;  /* 0x0000028000017945 */ /* 0x000fe20003800200 */
[----:B------:R-:W-:Y:S01]  /*1e3c0*/  IMAD.MOV.U32 R24, RZ, RZ, R22 ;  /* 0x000000ffff187224 */ /* 0x000fe200078e0016 */
[----:B------:R-:W-:Y:S01]  /*1e3d0*/  MOV R26, R70 ;  /* 0x00000046001a7202 */ /* 0x000fe20000000f00 */
[----:B------:R-:W-:Y:S02]  /*1e3e0*/  IMAD.MOV.U32 R25, RZ, RZ, R23 ;  /* 0x000000ffff197224 */ /* 0x000fe400078e0017 */
[----:B------:R-:W-:Y:S02]  /*1e3f0*/  IMAD.MOV.U32 R22, RZ, RZ, R130 ;  /* 0x000000ffff167224 */ /* 0x000fe400078e0082 */
[----:B------:R-:W-:-:S05]  /*1e400*/  IMAD.MOV.U32 R23, RZ, RZ, R131 ;  /* 0x000000ffff177224 */ /* 0x000fca00078e0083 */
[----:B------:R-:W-:Y:S05]  /*1e410*/  @!P0 BRA `(.L_x_477) ;  /* 0x0000000000208947 */ /* 0x000fea0003800000 */
[----:B------:R-:W-:-:S10]  /*1e420*/  DFMA.RM R22, R22, R26, R128 ;  /* 0x0000001a1616722b */ /* 0x000fd40000004080 */
[----:B------:R-:W-:-:S04]  /*1e430*/  IADD3 R26, P0, PT, R22, 0x1, RZ ;  /* 0x00000001161a7810 */ /* 0x000fc80007f1e0ff */
[----:B------:R-:W-:-:S06]  /*1e440*/  IADD3.X R27, PT, PT, RZ, R23, RZ, P0, !PT ;  /* 0x00000017ff1b7210 */ /* 0x000fcc00007fe4ff */
[----:B------:R-:W-:-:S08]  /*1e450*/  DFMA.RP R24, -R22, R26, R24 ;  /* 0x0000001a1618722b */ /* 0x000fd00000008118 */
[----:B------:R-:W-:-:S06]  /*1e460*/  DSETP.GT.AND P0, PT, R24, RZ, PT ;  /* 0x000000ff1800722a */ /* 0x000fcc0003f04000 */
[----:B------:R-:W-:Y:S02]  /*1e470*/  FSEL R22, R26, R22, P0 ;  /* 0x000000161a167208 */ /* 0x000fe40000000000 */
[----:B------:R-:W-:Y:S01]  /*1e480*/  FSEL R23, R27, R23, P0 ;  /* 0x000000171b177208 */ /* 0x000fe20000000000 */
[----:B------:R-:W-:Y:S06]  /*1e490*/  BRA `(.L_x_478) ;  /* 0x0000000000647947 */ /* 0x000fec0003800000 */
.L_x_477:
[----:B------:R-:W-:-:S14]  /*1e4a0*/  DSETP.NE.AND P0, PT, R24, RZ, PT ;  /* 0x000000ff1800722a */ /* 0x000fdc0003f05000 */
[----:B------:R-:W-:Y:S05]  /*1e4b0*/  @!P0 BRA `(.L_x_479) ;  /* 0x0000000000588947 */ /* 0x000fea0003800000 */
[----:B------:R-:W-:-:S13]  /*1e4c0*/  ISETP.GE.AND P0, PT, R25, RZ, PT ;  /* 0x000000ff1900720c */ /* 0x000fda0003f06270 */
[----:B------:R-:W-:Y:S02]  /*1e4d0*/  @!P0 IMAD.MOV.U32 R22, RZ, RZ, 0x0 ;  /* 0x00000000ff168424 */ /* 0x000fe400078e00ff */
[----:B------:R-:W-:Y:S01]  /*1e4e0*/  @!P0 IMAD.MOV.U32 R23, RZ, RZ, -0x80000 ;  /* 0xfff80000ff178424 */ /* 0x000fe200078e00ff */
[----:B------:R-:W-:Y:S06]  /*1e4f0*/  @!P0 BRA `(.L_x_478) ;  /* 0x00000000004c8947 */ /* 0x000fec0003800000 */
[----:B------:R-:W-:-:S13]  /*1e500*/  ISETP.GT.AND P0, PT, R25, 0x7fefffff, PT ;  /* 0x7fefffff1900780c */ /* 0x000fda0003f04270 */
[----:B------:R-:W-:Y:S05]  /*1e510*/  @P0 BRA `(.L_x_479) ;  /* 0x0000000000400947 */ /* 0x000fea0003800000 */
[----:B------:R-:W-:Y:S01]  /*1e520*/  DMUL R22, R24, 8.11296384146066816958e+31 ;  /* 0x4690000018167828 */ /* 0x000fe20000000000 */
[----:B------:R-:W-:Y:S01]  /*1e530*/  IMAD.MOV.U32 R70, RZ, RZ, 0x0 ;  /* 0x00000000ff467424 */ /* 0x000fe200078e00ff */
[----:B------:R-:W-:Y:S01]  /*1e540*/  MOV R71, 0x3fd80000 ;  /* 0x3fd8000000477802 */ /* 0x000fe20000000f00 */
[----:B------:R-:W-:-:S03]  /*1e550*/  IMAD.MOV.U32 R24, RZ, RZ, RZ ;  /* 0x000000ffff187224 */ /* 0x000fc600078e00ff */
[----:B------:R-:W0:Y:S03]  /*1e560*/  MUFU.RSQ64H R25, R23 ;  /* 0x0000001700197308 */ /* 0x000e260000001c00 */
[----:B0-----:R-:W-:-:S08]  /*1e570*/  DMUL R26, R24, R24 ;  /* 0x00000018181a7228 */ /* 0x001fd00000000000 */
[----:B------:R-:W-:-:S08]  /*1e580*/  DFMA R26, R22, -R26, 1 ;  /* 0x3ff00000161a742b */ /* 0x000fd0000000081a */
[----:B------:R-:W-:Y:S02]  /*1e590*/  DFMA R70, R26, R70, 0.5 ;  /* 0x3fe000001a46742b */ /* 0x000fe40000000046 */
[----:B------:R-:W-:-:S08]  /*1e5a0*/  DMUL R26, R24, R26 ;  /* 0x0000001a181a7228 */ /* 0x000fd00000000000 */
[----:B------:R-:W-:-:S08]  /*1e5b0*/  DFMA R26, R70, R26, R24 ;  /* 0x0000001a461a722b */ /* 0x000fd00000000018 */
[----:B------:R-:W-:Y:S02]  /*1e5c0*/  DMUL R24, R22, R26 ;  /* 0x0000001a16187228 */ /* 0x000fe40000000000 */
[----:B------:R-:W-:-:S06]  /*1e5d0*/  VIADD R27, R27, 0xfff00000 ;  /* 0xfff000001b1b7836 */ /* 0x000fcc0000000000 */
[----:B------:R-:W-:-:S08]  /*1e5e0*/  DFMA R70, R24, -R24, R22 ;  /* 0x800000181846722b */ /* 0x000fd00000000016 */
[----:B------:R-:W-:-:S10]  /*1e5f0*/  DFMA R22, R26, R70, R24 ;  /* 0x000000461a16722b */ /* 0x000fd40000000018 */
[----:B------:R-:W-:Y:S01]  /*1e600*/  VIADD R23, R23, 0xfcb00000 ;  /* 0xfcb0000017177836 */ /* 0x000fe20000000000 */
[----:B------:R-:W-:Y:S06]  /*1e610*/  BRA `(.L_x_478) ;  /* 0x0000000000047947 */ /* 0x000fec0003800000 */
.L_x_479:
[----:B------:R-:W-:-:S11]  /*1e620*/  DADD R22, R24, R24 ;  /* 0x0000000018167229 */ /* 0x000fd60000000018 */
.L_x_478:
[----:B------:R-:W-:Y:S05]  /*1e630*/  BSYNC.RECONVERGENT B1 ;  /* 0x0000000000017941 */ /* 0x000fea0003800200 */
.L_x_476:
[----:B------:R-:W-:Y:S01]  /*1e640*/  IMAD.MOV.U32 R134, RZ, RZ, R22 ;  /* 0x000000ffff867224 */ /* 0x000fe200078e0016 */
[----:B------:R-:W-:Y:S01]  /*1e650*/  MOV R22, R0 ;  /* 0x0000000000167202 */ /* 0x000fe20000000f00 */
[----:B------:R-:W-:Y:S02]  /*1e660*/  IMAD.MOV.U32 R135, RZ, RZ, R23 ;  /* 0x000000ffff877224 */ /* 0x000fe400078e0017 */
[----:B------:R-:W-:-:S04]  /*1e670*/  IMAD.MOV.U32 R23, RZ, RZ, 0x0 ;  /* 0x00000000ff177424 */ /* 0x000fc800078e00ff */
[----:B------:R-:W-:Y:S05]  /*1e680*/  RET.REL.NODEC R22 `(_Z12computeStateP4cellPddS0_P6cellGs) ;  /* 0xfffffe18165c7950 */ /* 0x000fea0003c3ffff */
        .type           $_Z12computeStateP4cellPddS0_P6cellGs$__internal_accurate_pow,@function
        .size           $_Z12computeStateP4cellPddS0_P6cellGs$__internal_accurate_pow,(.L_x_488 - $_Z12computeStateP4cellPddS0_P6cellGs$__internal_accurate_pow)
$_Z12computeStateP4cellPddS0_P6cellGs$__internal_accurate_pow:
[----:B------:R-:W-:Y:S01]  /*1e690*/  ISETP.GT.U32.AND P1, PT, R57, 0xfffff, PT ;  /* 0x000fffff3900780c */ /* 0x000fe20003f24070 */
[----:B------:R-:W-:Y:S01]  /*1e6a0*/  IMAD.MOV.U32 R22, RZ, RZ, R57 ;  /* 0x000000ffff167224 */ /* 0x000fe200078e0039 */
[----:B------:R-:W-:Y:S01]  /*1e6b0*/  UMOV UR6, 0x7d2cafe2 ;  /* 0x7d2cafe200067882 */ /* 0x000fe20000000000 */
[----:B------:R-:W-:Y:S01]  /*1e6c0*/  UMOV UR7, 0x3eb0f5ff ;  /* 0x3eb0f5ff00077882 */ /* 0x000fe20000000000 */
[----:B------:R-:W-:Y:S01]  /*1e6d0*/  UMOV UR8, 0x3b39803f ;  /* 0x3b39803f00087882 */ /* 0x000fe20000000000 */
[----:B------:R-:W-:-:S08]  /*1e6e0*/  UMOV UR9, 0x3c7abc9e ;  /* 0x3c7abc9e00097882 */ /* 0x000fd00000000000 */
[----:B------:R-:W-:Y:S01]  /*1e6f0*/  @!P1 DMUL R142, R56, 1.80143985094819840000e+16 ;  /* 0x43500000388e9828 */ /* 0x000fe20000000000 */
[----:B------:R-:W-:-:S09]  /*1e700*/  SHF.R.U32.HI R57, RZ, 0x14, R57 ;  /* 0x00000014ff397819 */ /* 0x000fd20000011639 */
[----:B------:R-:W-:Y:S01]  /*1e710*/  @!P1 IMAD.MOV.U32 R22, RZ, RZ, R143 ;  /* 0x000000ffff169224 */ /* 0x000fe200078e008f */
[----:B------:R-:W-:Y:S01]  /*1e720*/  @!P1 LEA.HI R57, R143, 0xffffffca, RZ, 0xc ;  /* 0xffffffca8f399811 */ /* 0x000fe200078f60ff */
[----:B------:R-:W-:-:S03]  /*1e730*/  @!P1 IMAD.MOV.U32 R56, RZ, RZ, R142 ;  /* 0x000000ffff389224 */ /* 0x000fc600078e008e */
[----:B------:R-:W-:Y:S02]  /*1e740*/  LOP3.LUT R23, R22, 0x800fffff, RZ, 0xc0, !PT ;  /* 0x800fffff16177812 */ /* 0x000fe400078ec0ff */
[----:B------:R-:W-:Y:S02]  /*1e750*/  MOV R128, R56 ;  /* 0x0000003800807202 */ /* 0x000fe40000000f00 */
[----:B------:R-:W-:-:S04]  /*1e760*/  LOP3.LUT R23, R23, 0x3ff00000, RZ, 0xfc, !PT ;  /* 0x3ff0000017177812 */ /* 0x000fc800078efcff */
[----:B------:R-:W-:Y:S01]  /*1e770*/  ISETP.GE.U32.AND P2, PT, R23, 0x3ff6a09f, PT ;  /* 0x3ff6a09f1700780c */ /* 0x000fe20003f46070 */
[----:B------:R-:W-:-:S12]  /*1e780*/  IMAD.MOV.U32 R129, RZ, RZ, R23 ;  /* 0x000000ffff817224 */ /* 0x000fd800078e0017 */
[----:B------:R-:W-:-:S04]  /*1e790*/  @P2 VIADD R22, R129, 0xfff00000 ;  /* 0xfff0000081162836 */ /* 0x000fc80000000000 */
[----:B------:R-:W-:Y:S02]  /*1e7a0*/  @P2 IMAD.MOV.U32 R129, RZ, RZ, R22 ;  /* 0x000000ffff812224 */ /* 0x000fe400078e0016 */
[----:B------:R-:W-:-:S04]  /*1e7b0*/  IMAD.MOV.U32 R22, RZ, RZ, RZ ;  /* 0x000000ffff167224 */ /* 0x000fc800078e00ff */
[C---:B------:R-:W-:Y:S02]  /*1e7c0*/  DADD R24, R128.reuse, 1 ;  /* 0x3ff0000080187429 */ /* 0x040fe40000000000 */
[----:B------:R-:W-:-:S04]  /*1e7d0*/  DADD R128, R128, -1 ;  /* 0xbff0000080807429 */ /* 0x000fc80000000000 */
[----:B------:R-:W0:Y:S02]  /*1e7e0*/  MUFU.RCP64H R23, R25 ;  /* 0x0000001900177308 */ /* 0x000e240000001800 */
[----:B0-----:R-:W-:-:S08]  /*1e7f0*/  DFMA R26, -R24, R22, 1 ;  /* 0x3ff00000181a742b */ /* 0x001fd00000000116 */
[----:B------:R-:W-:-:S08]  /*1e800*/  DFMA R26, R26, R26, R26 ;  /* 0x0000001a1a1a722b */ /* 0x000fd0000000001a */
[----:B------:R-:W-:Y:S01]  /*1e810*/  DFMA R26, R22, R26, R22 ;  /* 0x0000001a161a722b */ /* 0x000fe20000000016 */
[----:B------:R-:W-:Y:S01]  /*1e820*/  MOV R22, 0x41ad3b5a ;  /* 0x41ad3b5a00167802 */ /* 0x000fe20000000f00 */
[----:B------:R-:W-:-:S06]  /*1e830*/  IMAD.MOV.U32 R23, RZ, RZ, 0x3ed0f5d2 ;  /* 0x3ed0f5d2ff177424 */ /* 0x000fcc00078e00ff */
[----:B------:R-:W-:-:S08]  /*1e840*/  DMUL R140, R128, R26 ;  /* 0x0000001a808c7228 */ /* 0x000fd00000000000 */
[----:B------:R-:W-:-:S08]  /*1e850*/  DFMA R140, R128, R26, R140 ;  /* 0x0000001a808c722b */ /* 0x000fd0000000008c */
[----:B------:R-:W-:Y:S02]  /*1e860*/  DMUL R52, R140, R140 ;  /* 0x0000008c8c347228 */ /* 0x000fe40000000000 */
[----:B------:R-:W-:-:S06]  /*1e870*/  DADD R138, R128, -R140 ;  /* 0x00000000808a7229 */ /* 0x000fcc000000088c */
[----:B------:R-:W-:Y:S01]  /*1e880*/  DFMA R22, R52, UR6, R22 ;  /* 0x0000000634167c2b */ /* 0x000fe20008000016 */
[----:B------:R-:W-:Y:S01]  /*1e890*/  UMOV UR6, 0x75488a3f ;  /* 0x75488a3f00067882 */ /* 0x000fe20000000000 */
[----:B------:R-:W-:Y:S01]  /*1e8a0*/  UMOV UR7, 0x3ef3b20a ;  /* 0x3ef3b20a00077882 */ /* 0x000fe20000000000 */
[----:B------:R-:W-:-:S05]  /*1e8b0*/  DADD R138, R138, R138 ;  /* 0x000000008a8a7229 */ /* 0x000fca000000008a */
[----:B------:R-:W-:Y:S01]  /*1e8c0*/  DFMA R44, R52, R22, UR6 ;  /* 0x00000006342c7e2b */ /* 0x000fe20008000016 */
[----:B------:R-:W-:Y:S01]  /*1e8d0*/  UMOV UR6, 0xe4faecd5 ;  /* 0xe4faecd500067882 */ /* 0x000fe20000000000 */
[----:B------:R-:W-:Y:S01]  /*1e8e0*/  UMOV UR7, 0x3f1745cd ;  /* 0x3f1745cd00077882 */ /* 0x000fe20000000000 */
[-C--:B------:R-:W-:Y:S02]  /*1e8f0*/  DMUL R22, R140, R140.reuse ;  /* 0x0000008c8c167228 */ /* 0x080fe40000000000 */
[----:B------:R-:W-:-:S03]  /*1e900*/  DFMA R138, R128, -R140, R138 ;  /* 0x8000008c808a722b */ /* 0x000fc6000000008a */
[----:B------:R-:W-:Y:S01]  /*1e910*/  DFMA R44, R52, R44, UR6 ;  /* 0x00000006342c7e2b */ /* 0x000fe2000800002c */
[----:B------:R-:W-:Y:S01]  /*1e920*/  UMOV UR6, 0x258a578b ;  /* 0x258a578b00067882 */ /* 0x000fe20000000000 */
[----:B------:R-:W-:-:S03]  /*1e930*/  UMOV UR7, 0x3f3c71c7 ;  /* 0x3f3c71c700077882 */ /* 0x000fc60000000000 */
[----:B------:R-:W-:-:S03]  /*1e940*/  DMUL R138, R26, R138 ;  /* 0x0000008a1a8a7228 */ /* 0x000fc60000000000 */
        /* <DEDUP_REMOVED lines=10> */
[----:B------:R-:W-:Y:S01]  /*1e9f0*/  DADD R24, -R136, UR6 ;  /* 0x0000000688187e29 */ /* 0x000fe20008000100 */
[----:B------:R-:W-:Y:S01]  /*1ea00*/  UMOV UR6, 0xb9e7b0 ;  /* 0x00b9e7b000067882 */ /* 0x000fe20000000000 */
[----:B------:R-:W-:-:S06]  /*1ea10*/  UMOV UR7, 0x3c46a4cb ;  /* 0x3c46a4cb00077882 */ /* 0x000fcc0000000000 */
[----:B------:R-:W-:Y:S02]  /*1ea20*/  DFMA R130, R52, R44, R24 ;  /* 0x0000002c3482722b */ /* 0x000fe40000000018 */
[C---:B------:R-:W-:Y:S01]  /*1ea30*/  DMUL R24, R140.reuse, R22 ;  /* 0x000000168c187228 */ /* 0x040fe20000000000 */
[----:B------:R-:W-:Y:S01]  /*1ea40*/  VIADD R53, R139, 0x100000 ;  /* 0x001000008b357836 */ /* 0x000fe20000000000 */
[----:B------:R-:W-:Y:S01]  /*1ea50*/  DFMA R44, R140, R140, -R22 ;  /* 0x0000008c8c2c722b */ /* 0x000fe20000000816 */
[----:B------:R-:W-:-:S03]  /*1ea60*/  IMAD.MOV.U32 R52, RZ, RZ, R138 ;  /* 0x000000ffff347224 */ /* 0x000fc600078e008a */
[----:B------:R-:W-:Y:S01]  /*1ea70*/  DADD R130, R130, -UR6 ;  /* 0x8000000682827e29 */ /* 0x000fe20008000000 */
[----:B------:R-:W-:Y:S01]  /*1ea80*/  UMOV UR6, 0x80000000 ;  /* 0x8000000000067882 */ /* 0x000fe20000000000 */
[C---:B------:R-:W-:Y:S01]  /*1ea90*/  DFMA R26, R140.reuse, R22, -R24 ;  /* 0x000000168c1a722b */ /* 0x040fe20000000818 */
[----:B------:R-:W-:Y:S01]  /*1eaa0*/  UMOV UR7, 0x43300000 ;  /* 0x4330000000077882 */ /* 0x000fe20000000000 */
[----:B------:R-:W-:-:S04]  /*1eab0*/  DFMA R44, R140, R52, R44 ;  /* 0x000000348c2c722b */ /* 0x000fc8000000002c */
[----:B------:R-:W-:Y:S02]  /*1eac0*/  DADD R128, R136, R130 ;  /* 0x0000000088807229 */ /* 0x000fe40000000082 */
[----:B------:R-:W-:-:S06]  /*1ead0*/  DFMA R26, R138, R22, R26 ;  /* 0x000000168a1a722b */ /* 0x000fcc000000001a */
[----:B------:R-:W-:Y:S02]  /*1eae0*/  DMUL R22, R128, R24 ;  /* 0x0000001880167228 */ /* 0x000fe40000000000 */
[----:B------:R-:W-:Y:S02]  /*1eaf0*/  DFMA R26, R140, R44, R26 ;  /* 0x0000002c8c1a722b */ /* 0x000fe4000000001a */
[----:B------:R-:W-:-:S04]  /*1eb00*/  DADD R136, R136, -R128 ;  /* 0x0000000088887229 */ /* 0x000fc80000000880 */
[----:B------:R-:W-:-:S04]  /*1eb10*/  DFMA R44, R128, R24, -R22 ;  /* 0x00000018802c722b */ /* 0x000fc80000000816 */
[----:B------:R-:W-:-:S04]  /*1eb20*/  DADD R136, R130, R136 ;  /* 0x0000000082887229 */ /* 0x000fc80000000088 */
[----:B------:R-:W-:-:S08]  /*1eb30*/  DFMA R26, R128, R26, R44 ;  /* 0x0000001a801a722b */ /* 0x000fd0000000002c */
[----:B------:R-:W-:-:S08]  /*1eb40*/  DFMA R136, R136, R24, R26 ;  /* 0x000000188888722b */ /* 0x000fd0000000001a */
[----:B------:R-:W-:-:S08]  /*1eb50*/  DADD R26, R22, R136 ;  /* 0x00000000161a7229 */ /* 0x000fd00000000088 */
[--C-:B------:R-:W-:Y:S02]  /*1eb60*/  DADD R24, R140, R26.reuse ;  /* 0x000000008c187229 */ /* 0x100fe4000000001a */
[----:B------:R-:W-:-:S06]  /*1eb70*/  DADD R22, R22, -R26 ;  /* 0x0000000016167229 */ /* 0x000fcc000000081a */
[----:B------:R-:W-:Y:S02]  /*1eb80*/  DADD R140, R140, -R24 ;  /* 0x000000008c8c7229 */ /* 0x000fe40000000818 */
[----:B------:R-:W-:-:S06]  /*1eb90*/  DADD R22, R136, R22 ;  /* 0x0000000088167229 */ /* 0x000fcc0000000016 */
[----:B------:R-:W-:-:S08]  /*1eba0*/  DADD R140, R26, R140 ;  /* 0x000000001a8c7229 */ /* 0x000fd0000000008c */
[----:B------:R-:W-:Y:S01]  /*1ebb0*/  DADD R140, R22, R140 ;  /* 0x00000000168c7229 */ /* 0x000fe2000000008c */
[C---:B------:R-:W-:Y:S01]  /*1ebc0*/  VIADD R22, R57.reuse, 0xfffffc01 ;  /* 0xfffffc0139167836 */ /* 0x040fe20000000000 */
[----:B------:R-:W-:Y:S01]  /*1ebd0*/  @P2 IADD3 R22, PT, PT, R57, -0x3fe, RZ ;  /* 0xfffffc0239162810 */ /* 0x000fe20007ffe0ff */
[----:B------:R-:W-:-:S03]  /*1ebe0*/  IMAD.MOV.U32 R23, RZ, RZ, 0x43300000 ;  /* 0x43300000ff177424 */ /* 0x000fc600078e00ff */
[----:B------:R-:W-:Y:S02]  /*1ebf0*/  LOP3.LUT R22, R22, 0x80000000, RZ, 0x3c, !PT ;  /* 0x8000000016167812 */ /* 0x000fe400078e3cff */
[----:B------:R-:W-:-:S04]  /*1ec00*/  DADD R138, R138, R140 ;  /* 0x000000008a8a7229 */ /* 0x000fc8000000008c */
[----:B------:R-:W-:Y:S01]  /*1ec10*/  DADD R22, R22, -UR6 ;  /* 0x8000000616167e29 */ /* 0x000fe20008000000 */
[----:B------:R-:W-:Y:S01]  /*1ec20*/  UMOV UR6, 0xfefa39ef ;  /* 0xfefa39ef00067882 */ /* 0x000fe20000000000 */
[----:B------:R-:W-:Y:S02]  /*1ec30*/  UMOV UR7, 0x3fe62e42 ;  /* 0x3fe62e4200077882 */ /* 0x000fe40000000000 */
[----:B------:R-:W-:-:S08]  /*1ec40*/  DADD R44, R24, R138 ;  /* 0x00000000182c7229 */ /* 0x000fd0000000008a */
[--C-:B------:R-:W-:Y:S02]  /*1ec50*/  DFMA R26, R22, UR6, R44.reuse ;  /* 0x00000006161a7c2b */ /* 0x100fe4000800002c */
[----:B------:R-:W-:-:S06]  /*1ec60*/  DADD R52, R24, -R44 ;  /* 0x0000000018347229 */ /* 0x000fcc000000082c */
[----:B------:R-:W-:Y:S02]  /*1ec70*/  DFMA R24, R22, -UR6, R26 ;  /* 0x8000000616187c2b */ /* 0x000fe4000800001a */
[----:B------:R-:W-:-:S06]  /*1ec80*/  DADD R52, R138, R52 ;  /* 0x000000008a347229 */ /* 0x000fcc0000000034 */
[----:B------:R-:W-:-:S08]  /*1ec90*/  DADD R24, -R44, R24 ;  /* 0x000000002c187229 */ /* 0x000fd00000000118 */
[----:B------:R-:W-:Y:S01]  /*1eca0*/  DADD R24, R52, -R24 ;  /* 0x0000000034187229 */ /* 0x000fe20000000818 */
[----:B------:R-:W-:Y:S02]  /*1ecb0*/  IMAD.MOV.U32 R52, RZ, RZ, 0x652b82fe ;  /* 0x652b82feff347424 */ /* 0x000fe400078e00ff */
[----:B------:R-:W-:-:S05]  /*1ecc0*/  IMAD.MOV.U32 R53, RZ, RZ, 0x3ff71547 ;  /* 0x3ff71547ff357424 */ /* 0x000fca00078e00ff */
[----:B------:R-:W-:Y:S01]  /*1ecd0*/  DFMA R24, R22, UR8, R24 ;  /* 0x0000000816187c2b */ /* 0x000fe20008000018 */
[C---:B------:R-:W-:Y:S01]  /*1ece0*/  IMAD.SHL.U32 R22, R55.reuse, 0x2, RZ ;  /* 0x0000000237167824 */ /* 0x040fe200078e00ff */
[----:B------:R-:W-:-:S04]  /*1ecf0*/  LOP3.LUT R23, R55, 0xff0fffff, RZ, 0xc0, !PT ;  /* 0xff0fffff37177812 */ /* 0x000fc800078ec0ff */
[----:B------:R-:W-:Y:S02]  /*1ed00*/  ISETP.GT.U32.AND P1, PT, R22, -0x2000001, PT ;  /* 0xfdffffff1600780c */ /* 0x000fe40003f24070 */
[----:B------:R-:W-:Y:S02]  /*1ed10*/  DADD R44, R26, R24 ;  /* 0x000000001a2c7229 */ /* 0x000fe40000000018 */
[----:B------:R-:W-:-:S06]  /*1ed20*/  SEL R55, R23, R55, P1 ;  /* 0x0000003717377207 */ /* 0x000fcc0000800000 */
[----:B------:R-:W-:Y:S02]  /*1ed30*/  DADD R26, R26, -R44 ;  /* 0x000000001a1a7229 */ /* 0x000fe4000000082c */
[----:B------:R-:W-:-:S06]  /*1ed40*/  DMUL R22, R44, R54 ;  /* 0x000000362c167228 */ /* 0x000fcc0000000000 */
[----:B------:R-:W-:Y:S02]  /*1ed50*/  DADD R26, R24, R26 ;  /* 0x00000000181a7229 */ /* 0x000fe4000000001a */
[----:B------:R-:W-:-:S08]  /*1ed60*/  DFMA R44, R44, R54, -R22 ;  /* 0x000000362c2c722b */ /* 0x000fd00000000816 */
[----:B------:R-:W-:-:S08]  /*1ed70*/  DFMA R26, R26, R54, R44 ;  /* 0x000000361a1a722b */ /* 0x000fd0000000002c */
[----:B------:R-:W-:-:S08]  /*1ed80*/  DADD R54, R22, R26 ;  /* 0x0000000016367229 */ /* 0x000fd0000000001a */
[----:B------:R-:W-:Y:S02]  /*1ed90*/  DFMA R52, R54, R52, 6.75539944105574400000e+15 ;  /* 0x433800003634742b */ /* 0x000fe40000000034 */
[----:B------:R-:W-:Y:S01]  /*1eda0*/  FSETP.GEU.AND P1, PT, |R55|, 4.1917929649353027344, PT ;  /* 0x4086232b3700780b */ /* 0x000fe20003f2e200 */
[----:B------:R-:W-:-:S05]  /*1edb0*/  DADD R22, R22, -R54 ;  /* 0x0000000016167229 */ /* 0x000fca0000000836 */
[----:B------:R-:W-:-:S03]  /*1edc0*/  DADD R24, R52, -6.75539944105574400000e+15 ;  /* 0xc338000034187429 */ /* 0x000fc60000000000 */
[----:B------:R-:W-:-:S05]  /*1edd0*/  DADD R26, R26, R22 ;  /* 0x000000001a1a7229 */ /* 0x000fca0000000016 */
        /* <DEDUP_REMOVED lines=46> */
[----:B------:R-:W-:Y:S02]  /*1f0c0*/  @!P2 IMAD.IADD R23, R52, 0x1, -R22 ;  /* 0x000000013417a824 */ /* 0x000fe400078e0a16 */
[----:B------:R-:W-:-:S03]  /*1f0d0*/  @!P2 IMAD.MOV.U32 R22, RZ, RZ, RZ ;  /* 0x000000ffff16a224 */ /* 0x000fc600078e00ff */
[----:B------:R-:W-:-:S06]  /*1f0e0*/  @!P2 LEA R23, R23, 0x3ff00000, 0x14 ;  /* 0x3ff000001717a811 */ /* 0x000fcc00078ea0ff */
[----:B------:R-:W-:-:S11]  /*1f0f0*/  @!P2 DMUL R44, R24, R22 ;  /* 0x00000016182ca228 */ /* 0x000fd60000000000 */
.L_x_480:
[----:B------:R-:W-:Y:S01]  /*1f100*/  DFMA R26, R26, R44, R44 ;  /* 0x0000002c1a1a722b */ /* 0x000fe2000000002c */
[----:B------:R-:W-:Y:S01]  /*1f110*/  IMAD.MOV.U32 R22, RZ, RZ, R0 ;  /* 0x000000ffff167224 */ /* 0x000fe200078e0000 */
[----:B------:R-:W-:Y:S01]  /*1f120*/  DSETP.NEU.AND P1, PT, |R44|, +INF , PT ;  /* 0x7ff000002c00742a */ /* 0x000fe20003f2d200 */
[----:B------:R-:W-:-:S07]  /*1f130*/  IMAD.MOV.U32 R23, RZ, RZ, 0x0 ;  /* 0x00000000ff177424 */ /* 0x000fce00078e00ff */
[----:B------:R-:W-:Y:S02]  /*1f140*/  FSEL R56, R44, R26, !P1 ;  /* 0x0000001a2c387208 */ /* 0x000fe40004800000 */
[----:B------:R-:W-:Y:S01]  /*1f150*/  FSEL R57, R45, R27, !P1 ;  /* 0x0000001b2d397208 */ /* 0x000fe20004800000 */
[----:B------:R-:W-:Y:S06]  /*1f160*/  RET.REL.NODEC R22 `(_Z12computeStateP4cellPddS0_P6cellGs) ;  /* 0xfffffe0c16a47950 */ /* 0x000fec0003c3ffff */
.L_x_481:
        /* <DEDUP_REMOVED lines=9> */
.L_x_488:


//--------------------- .text._Z17initialConditionsP4cellPf --------------------------
	.section	.text._Z17initialConditionsP4cellPf,"ax",@progbits
	.align	128
        .global         _Z17initialConditionsP4cellPf
        .type           _Z17initialConditionsP4cellPf,@function
        .size           _Z17initialConditionsP4cellPf,(.L_x_493 - _Z17initialConditionsP4cellPf)
        .other          _Z17initialConditionsP4cellPf,@"STO_CUDA_ENTRY STV_DEFAULT"
_Z17initialConditionsP4cellPf:
.text._Z17initialConditionsP4cellPf:
        /* <DEDUP_REMOVED lines=9> */
[----:B-1----:R-:W2:Y:S01]  /*0090*/  LDG.E R6, desc[UR4][R4.64] ;  /* 0x0000000404067981 */ /* 0x002ea2000c1e1900 */
[----:B---3--:R-:W-:Y:S01]  /*00a0*/  IMAD.WIDE R2, R9, 0x108, R2 ;  /* 0x0000010809027825 */ /* 0x008fe200078e0202 */
[----:B--2---:R-:W0:Y:S04]  /*00b0*/  F2F.F64.F32 R6, R6 ;  /* 0x0000000600067310 */ /* 0x004e280000201800 */
[----:B0-----:R0:W-:Y:S04]  /*00c0*/  STG.E.64 desc[UR4][R2.64+0x68], R6 ;  /* 0x0000680602007986 */ /* 0x0011e8000c101b04 */
[----:B------:R-:W2:Y:S02]  /*00d0*/  LDG.E R8, desc[UR4][R4.64+0x2710] ;  /* 0x0027100404087981 */ /* 0x000ea4000c1e1900 */
[----:B--2---:R-:W1:Y:S02]  /*00e0*/  F2F.F64.F32 R8, R8 ;  /* 0x0000000800087310 */ /* 0x004e640000201800 */
[----:B-1----:R1:W-:Y:S04]  /*00f0*/  STG.E.64 desc[UR4][R2.64+0x60], R8 ;  /* 0x0000600802007986 */ /* 0x0023e8000c101b04 */
[----:B------:R-:W2:Y:S02]  /*0100*/  LDG.E R10, desc[UR4][R4.64+0x4e20] ;  /* 0x004e2004040a7981 */ /* 0x000ea4000c1e1900 */
[----:B--2---:R-:W2:Y:S02]  /*0110*/  F2F.F64.F32 R10, R10 ;  /* 0x0000000a000a7310 */ /* 0x004ea40000201800 */
[----:B--2---:R2:W-:Y:S04]  /*0120*/  STG.E.64 desc[UR4][R2.64+0x58], R10 ;  /* 0x0000580a02007986 */ /* 0x0045e8000c101b04 */
[----:B------:R-:W3:Y:S02]  /*0130*/  LDG.E R12, desc[UR4][R4.64+0x7530] ;  /* 0x00753004040c7981 */ /* 0x000ee4000c1e1900 */
[----:B---3--:R-:W3:Y:S02]  /*0140*/  F2F.F64.F32 R12, R12 ;  /* 0x0000000c000c7310 */ /* 0x008ee40000201800 */
[----:B---3--:R3:W-:Y:S04]  /*0150*/  STG.E.64 desc[UR4][R2.64+0x70], R12 ;  /* 0x0000700c02007986 */ /* 0x0087e8000c101b04 */
[----:B------:R-:W0:Y:S02]  /*0160*/  LDG.E R0, desc[UR4][R4.64+0x9c40] ;  /* 0x009c400404007981 */ /* 0x000e24000c1e1900 */
[----:B0-----:R-:W0:Y:S02]  /*0170*/  F2F.F64.F32 R6, R0 ;  /* 0x0000000000067310 */ /* 0x001e240000201800 */
[----:B0-----:R0:W-:Y:S04]  /*0180*/  STG.E.64 desc[UR4][R2.64+0x98], R6 ;  /* 0x0000980602007986 */ /* 0x0011e8000c101b04 */
[----:B------:R-:W1:Y:S02]  /*0190*/  LDG.E R14, desc[UR4][R4.64+0xc350] ;  /* 0x00c35004040e7981 */ /* 0x000e64000c1e1900 */
[----:B-1----:R-:W1:Y:S02]  /*01a0*/  F2F.F64.F32 R8, R14 ;  /* 0x0000000e00087310 */ /* 0x002e640000201800 */
        /* <DEDUP_REMOVED lines=72> */
[----:B-1----:R-:W-:Y:S04]  /*0630*/  STG.E.64 desc[UR4][R2.64+0x20], R8 ;  /* 0x0000200802007986 */ /* 0x002fe8000c101b04 */
[----:B------:R-:W2:Y:S02]  /*0640*/  LDG.E R15, desc[UR4][R4.64+0x493e0] ;  /* 0x0493e004040f7981 */ /* 0x000ea4000c1e1900 */
[----:B--2---:R-:W1:Y:S02]  /*0650*/  F2F.F64.F32 R10, R15 ;  /* 0x0000000f000a7310 */ /* 0x004e640000201800 */
[----:B-1----:R-:W-:Y:S04]  /*0660*/  STG.E.64 desc[UR4][R2.64+0x18], R10 ;  /* 0x0000180a02007986 */ /* 0x002fe8000c101b04 */
[----:B------:R-:W3:Y:S02]  /*0670*/  LDG.E R16, desc[UR4][R4.64+0x4baf0] ;  /* 0x04baf00404107981 */ /* 0x000ee4000c1e1900 */
[----:B---3--:R-:W1:Y:S02]  /*0680*/  F2F.F64.F32 R12, R16 ;  /* 0x00000010000c7310 */ /* 0x008e640000201800 */
[----:B-1----:R-:W-:Y:S04]  /*0690*/  STG.E.64 desc[UR4][R2.64+0xd0], R12 ;  /* 0x0000d00c02007986 */ /* 0x002fe8000c101b04 */
[----:B------:R-:W0:Y:S02]  /*06a0*/  LDG.E R0, desc[UR4][R4.64+0x4e200] ;  /* 0x04e2000404007981 */ /* 0x000e24000c1e1900 */
[----:B0-----:R-:W0:Y:S02]  /*06b0*/  F2F.F64.F32 R6, R0 ;  /* 0x0000000000067310 */ /* 0x001e240000201800 */
[----:B0-----:R-:W-:Y:S01]  /*06c0*/  STG.E.64 desc[UR4][R2.64+0xd8], R6 ;  /* 0x0000d80602007986 */ /* 0x001fe2000c101b04 */
[----:B------:R-:W-:Y:S05]  /*06d0*/  EXIT ;  /* 0x000000000000794d */ /* 0x000fea0003800000 */
.L_x_482:
        /* <DEDUP_REMOVED lines=10> */
.L_x_493:


//--------------------- .text._Z19assignHeterogeneityP6cellGsPf --------------------------
	.section	.text._Z19assignHeterogeneityP6cellGsPf,"ax",@progbits
	.align	128
        .global         _Z19assignHeterogeneityP6cellGsPf
        .type           _Z19assignHeterogeneityP6cellGsPf,@function
        .size           _Z19assignHeterogeneityP6cellGsPf,(.L_x_494 - _Z19assignHeterogeneityP6cellGsPf)
        .other          _Z19assignHeterogeneityP6cellGsPf,@"STO_CUDA_ENTRY STV_DEFAULT"
_Z19assignHeterogeneityP6cellGsPf:
.text._Z19assignHeterogeneityP6cellGsPf:
        /* <DEDUP_REMOVED lines=33> */
[----:B---3--:R-:W-:Y:S04]  /*0210*/  STG.E.64 desc[UR4][R4.64+0x38], R12 ;  /* 0x0000380c04007986 */ /* 0x008fe8000c101b04 */
[----:B------:R-:W0:Y:S02]  /*0220*/  LDG.E R0, desc[UR4][R2.64+0x13880] ;  /* 0x0138800402007981 */ /* 0x000e24000c1e1900 */
[----:B0-----:R-:W0:Y:S02]  /*0230*/  F2F.F64.F32 R6, R0 ;  /* 0x0000000000067310 */ /* 0x001e240000201800 */
[----:B0-----:R-:W-:Y:S04]  /*0240*/  STG.E.64 desc[UR4][R4.64+0x40], R6 ;  /* 0x0000400604007986 */ /* 0x001fe8000c101b04 */
[----:B------:R-:W1:Y:S02]  /*0250*/  LDG.E R14, desc[UR4][R2.64+0x15f90] ;  /* 0x015f9004020e7981 */ /* 0x000e64000c1e1900 */
[----:B-1----:R-:W0:Y:S02]  /*0260*/  F2F.F64.F32 R8, R14 ;  /* 0x0000000e00087310 */ /* 0x002e240000201800 */
[----:B0-----:R-:W-:Y:S04]  /*0270*/  STG.E.64 desc[UR4][R4.64+0x48], R8 ;  /* 0x0000480804007986 */ /* 0x001fe8000c101b04 */
[----:B------:R-:W2:Y:S02]  /*0280*/  LDG.E R15, desc[UR4][R2.64+0x186a0] ;  /* 0x0186a004020f7981 */ /* 0x000ea4000c1e1900 */
[----:B--2---:R-:W0:Y:S02]  /*0290*/  F2F.F64.F32 R10, R15 ;  /* 0x0000000f000a7310 */ /* 0x004e240000201800 */
[----:B0-----:R-:W-:Y:S01]  /*02a0*/  STG.E.64 desc[UR4][R4.64+0x50], R10 ;  /* 0x0000500a04007986 */ /* 0x001fe2000c101b04 */
[----:B------:R-:W-:Y:S05]  /*02b0*/  EXIT ;  /* 0x000000000000794d */ /* 0x000fea0003800000 */
.L_x_483:
        /* <DEDUP_REMOVED lines=12> */
.L_x_494:


//--------------------- .nv.global.init           --------------------------
	.section	.nv.global.init,"aw",@progbits
	.align	4
.nv.global.init:
	.type		mrg32k3aM1SubSeq,@object
	.size		mrg32k3aM1SubSeq,(mrg32k3aM2SubSeq - mrg32k3aM1SubSeq)
mrg32k3aM1SubSeq:
        /*0000*/ 	.byte	0x0b, 0xcc, 0xee, 0x04, 0x73, 0x29, 0x8b, 0x6f, 0xf6, 0x53, 0x03, 0xf6, 0x23, 0xf6, 0xea, 0xda
        /* <DEDUP_REMOVED lines=125> */
	.type		mrg32k3aM2SubSeq,@object
	.size		mrg32k3aM2SubSeq,(mrg32k3aM1 - mrg32k3aM2SubSeq)
mrg32k3aM2SubSeq:
        /* <DEDUP_REMOVED lines=126> */
	.type		mrg32k3aM1,@object
	.size		mrg32k3aM1,(mrg32k3aM1Seq - mrg32k3aM1)
mrg32k3aM1:
        /* <DEDUP_REMOVED lines=144> */
	.type		mrg32k3aM1Seq,@object
	.size		mrg32k3aM1Seq,(mrg32k3aM2 - mrg32k3aM1Seq)
mrg32k3aM1Seq:
        /* <DEDUP_REMOVED lines=144> */
	.type		mrg32k3aM2,@object
	.size		mrg32k3aM2,(mrg32k3aM2Seq - mrg32k3aM2)
mrg32k3aM2:
        /* <DEDUP_REMOVED lines=144> */
	.type		mrg32k3aM2Seq,@object
	.size		mrg32k3aM2Seq,(precalc_xorwow_matrix - mrg32k3aM2Seq)
mrg32k3aM2Seq:
        /* <DEDUP_REMOVED lines=144> */
	.type		precalc_xorwow_matrix,@object
	.size		precalc_xorwow_matrix,(precalc_xorwow_offset_matrix - precalc_xorwow_matrix)
precalc_xorwow_matrix:
        /* <DEDUP_REMOVED lines=6400> */
	.type		precalc_xorwow_offset_matrix,@object
	.size		precalc_xorwow_offset_matrix,(.L_1 - precalc_xorwow_offset_matrix)
precalc_xorwow_offset_matrix:
        /* <DEDUP_REMOVED lines=6400> */
.L_1:


//--------------------- .nv.shared.reserved.0     --------------------------
	.section	.nv.shared.reserved.0,"aw",@nobits
	.weak		__nv_reservedSMEM_offset_0_alias
	.size		__nv_reservedSMEM_offset_0_alias, 0, 64
	.other		__nv_reservedSMEM_offset_0_alias,@"STO_CUDA_RESERVED_SHARED STV_DEFAULT"
__nv_reservedSMEM_offset_0_alias:
	.zero		0
	.zero		64


//--------------------- .nv.constant0._Z13updateVoltageP4cellPd --------------------------
	.section	.nv.constant0._Z13updateVoltageP4cellPd,"a",@progbits
	.sectionflags	@""
	.align	4
.nv.constant0._Z13updateVoltageP4cellPd:
	.zero		912


//--------------------- .nv.constant0._Z14computeVoltageP4cellPdS1_diS1_ --------------------------
	.section	.nv.constant0._Z14computeVoltageP4cellPdS1_diS1_,"a",@progbits
	.sectionflags	@""
	.align	4
.nv.constant0._Z14computeVoltageP4cellPdS1_diS1_:
	.zero		944


//--------------------- .nv.constant0._Z11updateStateP4cellS0_ --------------------------
	.section	.nv.constant0._Z11updateStateP4cellS0_,"a",@progbits
	.sectionflags	@""
	.align	4
.nv.constant0._Z11updateStateP4cellS0_:
	.zero		912


//--------------------- .nv.constant0._Z12computeStateP4cellPddS0_P6cellGs --------------------------
	.section	.nv.constant0._Z12computeStateP4cellPddS0_P6cellGs,"a",@progbits
	.sectionflags	@""
	.align	4
.nv.constant0._Z12computeStateP4cellPddS0_P6cellGs:
	.zero		936


//--------------------- .nv.constant0._Z17initialConditionsP4cellPf --------------------------
	.section	.nv.constant0._Z17initialConditionsP4cellPf,"a",@progbits
	.sectionflags	@""
	.align	4
.nv.constant0._Z17initialConditionsP4cellPf:
	.zero		912


//--------------------- .nv.constant0._Z19assignHeterogeneityP6cellGsPf --------------------------
	.section	.nv.constant0._Z19assignHeterogeneityP6cellGsPf,"a",@progbits
	.sectionflags	@""
	.align	4
.nv.constant0._Z19assignHeterogeneityP6cellGsPf:
	.zero		912


//--------------------- SYMBOLS --------------------------

	.type		.nv.reservedSmem.offset0,@object
	.size		.nv.reservedSmem.offset0,0x4
